	.target	sm_90a

	.elftype	@"ET_EXEC"


//--------------------- .note.nv.tkinfo           --------------------------
	.section	.note.nv.tkinfo,"",@"SHT_NOTE"
	.sectionflags	@"SHF_NOTE_NV_TKINFO"
	.tkinfo
        /*0018*/ 	.word	0x00000002
        /*0030*/ 	.string	""
        /*0030*/ 	.string	"ptxas"
        /*0030*/ 	.string	"Cuda compilation tools, release 13.0, V13.0.88"
        /*0030*/ 	.string	"Build cuda_13.0.r13.0/compiler.36424714_0"
        /*0030*/ 	.string	"-arch sm_90a -m 64 "



//--------------------- .note.nv.cuinfo           --------------------------
	.section	.note.nv.cuinfo,"",@"SHT_NOTE"
	.sectionflags	@"SHF_NOTE_NV_CUINFO"
        /*0018*/ 	.short	0x0002
        /*001a*/ 	.short	0x005a
        /*001c*/ 	.short	0x0082
	.zero		2


//--------------------- .nv.info                  --------------------------
	.section	.nv.info,"",@"SHT_CUDA_INFO"
	.align	4


	//----- nvinfo : EIATTR_REGCOUNT
	.align		4
        /*0000*/ 	.byte	0x04, 0x2f
        /*0002*/ 	.short	(.L_39 - .L_38)
	.align		4
.L_38:
        /*0004*/ 	.word	index@(_ZN2at6native29vectorized_elementwise_kernelILi8EZZZNS0_68_GLOBAL__N__08176361_30_ActivationHardsigmoidKernel_cu_1520ed90_302218hardsigmoid_kernelERNS_18TensorIteratorBaseEENKUlvE_clEvENKUlvE_clEvEUldE_St5arrayIPcLm2EEEEviT0_T1_)
        /*0008*/ 	.word	0x00000020


	//----- nvinfo : EIATTR_FRAME_SIZE
	.align		4
.L_39:
        /*000c*/ 	.byte	0x04, 0x11
        /*000e*/ 	.short	(.L_41 - .L_40)
	.align		4
.L_40:
        /*0010*/ 	.word	index@(_ZN2at6native29vectorized_elementwise_kernelILi8EZZZNS0_68_GLOBAL__N__08176361_30_ActivationHardsigmoidKernel_cu_1520ed90_302218hardsigmoid_kernelERNS_18TensorIteratorBaseEENKUlvE_clEvENKUlvE_clEvEUldE_St5arrayIPcLm2EEEEviT0_T1_)
        /*0014*/ 	.word	0x00000000


	//----- nvinfo : EIATTR_REGCOUNT
	.align		4
.L_41:
        /*0018*/ 	.byte	0x04, 0x2f
        /*001a*/ 	.short	(.L_43 - .L_42)
	.align		4
.L_42:
        /*001c*/ 	.word	index@(_ZN2at6native29vectorized_elementwise_kernelILi4EZZZNS0_68_GLOBAL__N__08176361_30_ActivationHardsigmoidKernel_cu_1520ed90_302218hardsigmoid_kernelERNS_18TensorIteratorBaseEENKUlvE_clEvENKUlvE_clEvEUldE_St5arrayIPcLm2EEEEviT0_T1_)
        /*0020*/ 	.word	0x00000020


	//----- nvinfo : EIATTR_FRAME_SIZE
	.align		4
.L_43:
        /*0024*/ 	.byte	0x04, 0x11
        /*0026*/ 	.short	(.L_45 - .L_44)
	.align		4
.L_44:
        /*0028*/ 	.word	index@(_ZN2at6native29vectorized_elementwise_kernelILi4EZZZNS0_68_GLOBAL__N__08176361_30_ActivationHardsigmoidKernel_cu_1520ed90_302218hardsigmoid_kernelERNS_18TensorIteratorBaseEENKUlvE_clEvENKUlvE_clEvEUldE_St5arrayIPcLm2EEEEviT0_T1_)
        /*002c*/ 	.word	0x00000000


	//----- nvinfo : EIATTR_REGCOUNT
	.align		4
.L_45:
        /*0030*/ 	.byte	0x04, 0x2f
        /*0032*/ 	.short	(.L_47 - .L_46)
	.align		4
.L_46:
        /*0034*/ 	.word	index@(_ZN2at6native29vectorized_elementwise_kernelILi2EZZZNS0_68_GLOBAL__N__08176361_30_ActivationHardsigmoidKernel_cu_1520ed90_302218hardsigmoid_kernelERNS_18TensorIteratorBaseEENKUlvE_clEvENKUlvE_clEvEUldE_St5arrayIPcLm2EEEEviT0_T1_)
        /*0038*/ 	.word	0x00000020


	//----- nvinfo : EIATTR_FRAME_SIZE
	.align		4
.L_47:
        /*003c*/ 	.byte	0x04, 0x11
        /*003e*/ 	.short	(.L_49 - .L_48)
	.align		4
.L_48:
        /*0040*/ 	.word	index@(_ZN2at6native29vectorized_elementwise_kernelILi2EZZZNS0_68_GLOBAL__N__08176361_30_ActivationHardsigmoidKernel_cu_1520ed90_302218hardsigmoid_kernelERNS_18TensorIteratorBaseEENKUlvE_clEvENKUlvE_clEvEUldE_St5arrayIPcLm2EEEEviT0_T1_)
        /*0044*/ 	.word	0x00000000


	//----- nvinfo : EIATTR_REGCOUNT
	.align		4
.L_49:
        /*0048*/ 	.byte	0x04, 0x2f
        /*004a*/ 	.short	(.L_51 - .L_50)
	.align		4
.L_50:
        /*004c*/ 	.word	index@(_ZN2at6native27unrolled_elementwise_kernelIZZZNS0_68_GLOBAL__N__08176361_30_ActivationHardsigmoidKernel_cu_1520ed90_302218hardsigmoid_kernelERNS_18TensorIteratorBaseEENKUlvE_clEvENKUlvE_clEvEUldE_St5arrayIPcLm2EELi4E23TrivialOffsetCalculatorILi1EjESC_NS0_6memory15LoadWithoutCastENSD_16StoreWithoutCastEEEviT_T0_T2_T3_T4_T5_)
        /*0050*/ 	.word	0x00000016


	//----- nvinfo : EIATTR_FRAME_SIZE
	.align		4
.L_51:
        /*0054*/ 	.byte	0x04, 0x11
        /*0056*/ 	.short	(.L_53 - .L_52)
	.align		4
.L_52:
        /*0058*/ 	.word	index@(_ZN2at6native27unrolled_elementwise_kernelIZZZNS0_68_GLOBAL__N__08176361_30_ActivationHardsigmoidKernel_cu_1520ed90_302218hardsigmoid_kernelERNS_18TensorIteratorBaseEENKUlvE_clEvENKUlvE_clEvEUldE_St5arrayIPcLm2EELi4E23TrivialOffsetCalculatorILi1EjESC_NS0_6memory15LoadWithoutCastENSD_16StoreWithoutCastEEEviT_T0_T2_T3_T4_T5_)
        /*005c*/ 	.word	0x00000000


	//----- nvinfo : EIATTR_REGCOUNT
	.align		4
.L_53:
        /*0060*/ 	.byte	0x04, 0x2f
        /*0062*/ 	.short	(.L_55 - .L_54)
	.align		4
.L_54:
        /*0064*/ 	.word	index@(_ZN2at6native18elementwise_kernelILi128ELi2EZNS0_22gpu_kernel_impl_nocastIZZZNS0_68_GLOBAL__N__08176361_30_ActivationHardsigmoidKernel_cu_1520ed90_302218hardsigmoid_kernelERNS_18TensorIteratorBaseEENKUlvE_clEvENKUlvE_clEvEUldE_EEvS5_RKT_EUliE_EEviT1_)
        /*0068*/ 	.word	0x00000012


	//----- nvinfo : EIATTR_FRAME_SIZE
	.align		4
.L_55:
        /*006c*/ 	.byte	0x04, 0x11
        /*006e*/ 	.short	(.L_57 - .L_56)
	.align		4
.L_56:
        /*0070*/ 	.word	index@(_ZN2at6native18elementwise_kernelILi128ELi2EZNS0_22gpu_kernel_impl_nocastIZZZNS0_68_GLOBAL__N__08176361_30_ActivationHardsigmoidKernel_cu_1520ed90_302218hardsigmoid_kernelERNS_18TensorIteratorBaseEENKUlvE_clEvENKUlvE_clEvEUldE_EEvS5_RKT_EUliE_EEviT1_)
        /*0074*/ 	.word	0x00000000


	//----- nvinfo : EIATTR_REGCOUNT
	.align		4
.L_57:
        /*0078*/ 	.byte	0x04, 0x2f
        /*007a*/ 	.short	(.L_59 - .L_58)
	.align		4
.L_58:
        /*007c*/ 	.word	index@(_ZN2at6native27unrolled_elementwise_kernelIZZZNS0_68_GLOBAL__N__08176361_30_ActivationHardsigmoidKernel_cu_1520ed90_302218hardsigmoid_kernelERNS_18TensorIteratorBaseEENKUlvE_clEvENKUlvE_clEvEUldE_St5arrayIPcLm2EELi4E23TrivialOffsetCalculatorILi1EjESC_NS0_6memory12LoadWithCastILi1EEENSD_13StoreWithCastILi1EEEEEviT_T0_T2_T3_T4_T5_)
        /*0080*/ 	.word	0x00000022


	//----- nvinfo : EIATTR_FRAME_SIZE
	.align		4
.L_59:
        /*0084*/ 	.byte	0x04, 0x11
        /*0086*/ 	.short	(.L_61 - .L_60)
	.align		4
.L_60:
        /*0088*/ 	.word	index@(_ZN2at6native27unrolled_elementwise_kernelIZZZNS0_68_GLOBAL__N__08176361_30_ActivationHardsigmoidKernel_cu_1520ed90_302218hardsigmoid_kernelERNS_18TensorIteratorBaseEENKUlvE_clEvENKUlvE_clEvEUldE_St5arrayIPcLm2EELi4E23TrivialOffsetCalculatorILi1EjESC_NS0_6memory12LoadWithCastILi1EEENSD_13StoreWithCastILi1EEEEEviT_T0_T2_T3_T4_T5_)
        /*008c*/ 	.word	0x00000000


	//----- nvinfo : EIATTR_REGCOUNT
	.align		4
.L_61:
        /*0090*/ 	.byte	0x04, 0x2f
        /*0092*/ 	.short	(.L_63 - .L_62)
	.align		4
.L_62:
        /*0094*/ 	.word	index@(_ZN2at6native18elementwise_kernelILi128ELi4EZNS0_15gpu_kernel_implIZZZNS0_68_GLOBAL__N__08176361_30_ActivationHardsigmoidKernel_cu_1520ed90_302218hardsigmoid_kernelERNS_18TensorIteratorBaseEENKUlvE_clEvENKUlvE_clEvEUldE_EEvS5_RKT_EUliE_EEviT1_)
        /*0098*/ 	.word	0x0000001a


	//----- nvinfo : EIATTR_FRAME_SIZE
	.align		4
.L_63:
        /*009c*/ 	.byte	0x04, 0x11
        /*009e*/ 	.short	(.L_65 - .L_64)
	.align		4
.L_64:
        /*00a0*/ 	.word	index@(_ZN2at6native18elementwise_kernelILi128ELi4EZNS0_15gpu_kernel_implIZZZNS0_68_GLOBAL__N__08176361_30_ActivationHardsigmoidKernel_cu_1520ed90_302218hardsigmoid_kernelERNS_18TensorIteratorBaseEENKUlvE_clEvENKUlvE_clEvEUldE_EEvS5_RKT_EUliE_EEviT1_)
        /*00a4*/ 	.word	0x00000000


	//----- nvinfo : EIATTR_REGCOUNT
	.align		4
.L_65:
        /*00a8*/ 	.byte	0x04, 0x2f
        /*00aa*/ 	.short	(.L_67 - .L_66)
	.align		4
.L_66:
        /*00ac*/ 	.word	index@(_ZN2at6native29vectorized_elementwise_kernelILi8EZZZNS0_68_GLOBAL__N__08176361_30_ActivationHardsigmoidKernel_cu_1520ed90_302218hardsigmoid_kernelERNS_18TensorIteratorBaseEENKUlvE_clEvENKUlvE0_clEvEUlfE_St5arrayIPcLm2EEEEviT0_T1_)
        /*00b0*/ 	.word	0x00000020


	//----- nvinfo : EIATTR_FRAME_SIZE
	.align		4
.L_67:
        /*00b4*/ 	.byte	0x04, 0x11
        /*00b6*/ 	.short	(.L_69 - .L_68)
	.align		4
.L_68:
        /*00b8*/ 	.word	index@(_ZN2at6native29vectorized_elementwise_kernelILi8EZZZNS0_68_GLOBAL__N__08176361_30_ActivationHardsigmoidKernel_cu_1520ed90_302218hardsigmoid_kernelERNS_18TensorIteratorBaseEENKUlvE_clEvENKUlvE0_clEvEUlfE_St5arrayIPcLm2EEEEviT0_T1_)
        /*00bc*/ 	.word	0x00000000


	//----- nvinfo : EIATTR_REGCOUNT
	.align		4
.L_69:
        /*00c0*/ 	.byte	0x04, 0x2f
        /*00c2*/ 	.short	(.L_71 - .L_70)
	.align		4
.L_70:
        /*00c4*/ 	.word	index@(_ZN2at6native29vectorized_elementwise_kernelILi4EZZZNS0_68_GLOBAL__N__08176361_30_ActivationHardsigmoidKernel_cu_1520ed90_302218hardsigmoid_kernelERNS_18TensorIteratorBaseEENKUlvE_clEvENKUlvE0_clEvEUlfE_St5arrayIPcLm2EEEEviT0_T1_)
        /*00c8*/ 	.word	0x00000020


	//----- nvinfo : EIATTR_FRAME_SIZE
	.align		4
.L_71:
        /*00cc*/ 	.byte	0x04, 0x11
        /*00ce*/ 	.short	(.L_73 - .L_72)
	.align		4
.L_72:
        /*00d0*/ 	.word	index@(_ZN2at6native29vectorized_elementwise_kernelILi4EZZZNS0_68_GLOBAL__N__08176361_30_ActivationHardsigmoidKernel_cu_1520ed90_302218hardsigmoid_kernelERNS_18TensorIteratorBaseEENKUlvE_clEvENKUlvE0_clEvEUlfE_St5arrayIPcLm2EEEEviT0_T1_)
        /*00d4*/ 	.word	0x00000000


	//----- nvinfo : EIATTR_REGCOUNT
	.align		4
.L_73:
        /*00d8*/ 	.byte	0x04, 0x2f
        /*00da*/ 	.short	(.L_75 - .L_74)
	.align		4
.L_74:
        /*00dc*/ 	.word	index@(_ZN2at6native29vectorized_elementwise_kernelILi2EZZZNS0_68_GLOBAL__N__08176361_30_ActivationHardsigmoidKernel_cu_1520ed90_302218hardsigmoid_kernelERNS_18TensorIteratorBaseEENKUlvE_clEvENKUlvE0_clEvEUlfE_St5arrayIPcLm2EEEEviT0_T1_)
        /*00e0*/ 	.word	0x00000020


	//----- nvinfo : EIATTR_FRAME_SIZE
	.align		4
.L_75:
        /*00e4*/ 	.byte	0x04, 0x11
        /*00e6*/ 	.short	(.L_77 - .L_76)
	.align		4
.L_76:
        /*00e8*/ 	.word	index@(_ZN2at6native29vectorized_elementwise_kernelILi2EZZZNS0_68_GLOBAL__N__08176361_30_ActivationHardsigmoidKernel_cu_1520ed90_302218hardsigmoid_kernelERNS_18TensorIteratorBaseEENKUlvE_clEvENKUlvE0_clEvEUlfE_St5arrayIPcLm2EEEEviT0_T1_)
        /*00ec*/ 	.word	0x00000000


	//----- nvinfo : EIATTR_REGCOUNT
	.align		4
.L_77:
        /*00f0*/ 	.byte	0x04, 0x2f
        /*00f2*/ 	.short	(.L_79 - .L_78)
	.align		4
.L_78:
        /*00f4*/ 	.word	index@(_ZN2at6native27unrolled_elementwise_kernelIZZZNS0_68_GLOBAL__N__08176361_30_ActivationHardsigmoidKernel_cu_1520ed90_302218hardsigmoid_kernelERNS_18TensorIteratorBaseEENKUlvE_clEvENKUlvE0_clEvEUlfE_St5arrayIPcLm2EELi4E23TrivialOffsetCalculatorILi1EjESC_NS0_6memory15LoadWithoutCastENSD_16StoreWithoutCastEEEviT_T0_T2_T3_T4_T5_)
        /*00f8*/ 	.word	0x00000016


	//----- nvinfo : EIATTR_FRAME_SIZE
	.align		4
.L_79:
        /*00fc*/ 	.byte	0x04, 0x11
        /*00fe*/ 	.short	(.L_81 - .L_80)
	.align		4
.L_80:
        /*0100*/ 	.word	index@(_ZN2at6native27unrolled_elementwise_kernelIZZZNS0_68_GLOBAL__N__08176361_30_ActivationHardsigmoidKernel_cu_1520ed90_302218hardsigmoid_kernelERNS_18TensorIteratorBaseEENKUlvE_clEvENKUlvE0_clEvEUlfE_St5arrayIPcLm2EELi4E23TrivialOffsetCalculatorILi1EjESC_NS0_6memory15LoadWithoutCastENSD_16StoreWithoutCastEEEviT_T0_T2_T3_T4_T5_)
        /*0104*/ 	.word	0x00000000


	//----- nvinfo : EIATTR_REGCOUNT
	.align		4
.L_81:
        /*0108*/ 	.byte	0x04, 0x2f
        /*010a*/ 	.short	(.L_83 - .L_82)
	.align		4
.L_82:
        /*010c*/ 	.word	index@(_ZN2at6native18elementwise_kernelILi128ELi2EZNS0_22gpu_kernel_impl_nocastIZZZNS0_68_GLOBAL__N__08176361_30_ActivationHardsigmoidKernel_cu_1520ed90_302218hardsigmoid_kernelERNS_18TensorIteratorBaseEENKUlvE_clEvENKUlvE0_clEvEUlfE_EEvS5_RKT_EUliE_EEviT1_)
        /*0110*/ 	.word	0x00000012


	//----- nvinfo : EIATTR_FRAME_SIZE
	.align		4
.L_83:
        /*0114*/ 	.byte	0x04, 0x11
        /*0116*/ 	.short	(.L_85 - .L_84)
	.align		4
.L_84:
        /*0118*/ 	.word	index@(_ZN2at6native18elementwise_kernelILi128ELi2EZNS0_22gpu_kernel_impl_nocastIZZZNS0_68_GLOBAL__N__08176361_30_ActivationHardsigmoidKernel_cu_1520ed90_302218hardsigmoid_kernelERNS_18TensorIteratorBaseEENKUlvE_clEvENKUlvE0_clEvEUlfE_EEvS5_RKT_EUliE_EEviT1_)
        /*011c*/ 	.word	0x00000000


	//----- nvinfo : EIATTR_REGCOUNT
	.align		4
.L_85:
        /*0120*/ 	.byte	0x04, 0x2f
        /*0122*/ 	.short	(.L_87 - .L_86)
	.align		4
.L_86:
        /*0124*/ 	.word	index@(_ZN2at6native27unrolled_elementwise_kernelIZZZNS0_68_GLOBAL__N__08176361_30_ActivationHardsigmoidKernel_cu_1520ed90_302218hardsigmoid_kernelERNS_18TensorIteratorBaseEENKUlvE_clEvENKUlvE0_clEvEUlfE_St5arrayIPcLm2EELi4E23TrivialOffsetCalculatorILi1EjESC_NS0_6memory12LoadWithCastILi1EEENSD_13StoreWithCastILi1EEEEEviT_T0_T2_T3_T4_T5_)
        /*0128*/ 	.word	0x0000001d


	//----- nvinfo : EIATTR_FRAME_SIZE
	.align		4
.L_87:
        /*012c*/ 	.byte	0x04, 0x11
        /*012e*/ 	.short	(.L_89 - .L_88)
	.align		4
.L_88:
        /*0130*/ 	.word	index@(_ZN2at6native27unrolled_elementwise_kernelIZZZNS0_68_GLOBAL__N__08176361_30_ActivationHardsigmoidKernel_cu_1520ed90_302218hardsigmoid_kernelERNS_18TensorIteratorBaseEENKUlvE_clEvENKUlvE0_clEvEUlfE_St5arrayIPcLm2EELi4E23TrivialOffsetCalculatorILi1EjESC_NS0_6memory12LoadWithCastILi1EEENSD_13StoreWithCastILi1EEEEEviT_T0_T2_T3_T4_T5_)
        /*0134*/ 	.word	0x00000000


	//----- nvinfo : EIATTR_REGCOUNT
	.align		4
.L_89:
        /*0138*/ 	.byte	0x04, 0x2f
        /*013a*/ 	.short	(.L_91 - .L_90)
	.align		4
.L_90:
        /*013c*/ 	.word	index@(_ZN2at6native18elementwise_kernelILi128ELi4EZNS0_15gpu_kernel_implIZZZNS0_68_GLOBAL__N__08176361_30_ActivationHardsigmoidKernel_cu_1520ed90_302218hardsigmoid_kernelERNS_18TensorIteratorBaseEENKUlvE_clEvENKUlvE0_clEvEUlfE_EEvS5_RKT_EUliE_EEviT1_)
        /*0140*/ 	.word	0x0000001a


	//----- nvinfo : EIATTR_FRAME_SIZE
	.align		4
.L_91:
        /*0144*/ 	.byte	0x04, 0x11
        /*0146*/ 	.short	(.L_93 - .L_92)
	.align		4
.L_92:
        /*0148*/ 	.word	index@(_ZN2at6native18elementwise_kernelILi128ELi4EZNS0_15gpu_kernel_implIZZZNS0_68_GLOBAL__N__08176361_30_ActivationHardsigmoidKernel_cu_1520ed90_302218hardsigmoid_kernelERNS_18TensorIteratorBaseEENKUlvE_clEvENKUlvE0_clEvEUlfE_EEvS5_RKT_EUliE_EEviT1_)
        /*014c*/ 	.word	0x00000000


	//----- nvinfo : EIATTR_REGCOUNT
	.align		4
.L_93:
        /*0150*/ 	.byte	0x04, 0x2f
        /*0152*/ 	.short	(.L_95 - .L_94)
	.align		4
.L_94:
        /*0154*/ 	.word	index@(_ZN2at6native29vectorized_elementwise_kernelILi8EZZZNS0_68_GLOBAL__N__08176361_30_ActivationHardsigmoidKernel_cu_1520ed90_302218hardsigmoid_kernelERNS_18TensorIteratorBaseEENKUlvE_clEvENKUlvE1_clEvEUlN3c104HalfEE_St5arrayIPcLm2EEEEviT0_T1_)
        /*0158*/ 	.word	0x00000020


	//----- nvinfo : EIATTR_FRAME_SIZE
	.align		4
.L_95:
        /*015c*/ 	.byte	0x04, 0x11
        /*015e*/ 	.short	(.L_97 - .L_96)
	.align		4
.L_96:
        /*0160*/ 	.word	index@(_ZN2at6native29vectorized_elementwise_kernelILi8EZZZNS0_68_GLOBAL__N__08176361_30_ActivationHardsigmoidKernel_cu_1520ed90_302218hardsigmoid_kernelERNS_18TensorIteratorBaseEENKUlvE_clEvENKUlvE1_clEvEUlN3c104HalfEE_St5arrayIPcLm2EEEEviT0_T1_)
        /*0164*/ 	.word	0x00000000


	//----- nvinfo : EIATTR_REGCOUNT
	.align		4
.L_97:
        /*0168*/ 	.byte	0x04, 0x2f
        /*016a*/ 	.short	(.L_99 - .L_98)
	.align		4
.L_98:
        /*016c*/ 	.word	index@(_ZN2at6native29vectorized_elementwise_kernelILi4EZZZNS0_68_GLOBAL__N__08176361_30_ActivationHardsigmoidKernel_cu_1520ed90_302218hardsigmoid_kernelERNS_18TensorIteratorBaseEENKUlvE_clEvENKUlvE1_clEvEUlN3c104HalfEE_St5arrayIPcLm2EEEEviT0_T1_)
        /*0170*/ 	.word	0x00000020


	//----- nvinfo : EIATTR_FRAME_SIZE
	.align		4
.L_99:
        /*0174*/ 	.byte	0x04, 0x11
        /*0176*/ 	.short	(.L_101 - .L_100)
	.align		4
.L_100:
        /*0178*/ 	.word	index@(_ZN2at6native29vectorized_elementwise_kernelILi4EZZZNS0_68_GLOBAL__N__08176361_30_ActivationHardsigmoidKernel_cu_1520ed90_302218hardsigmoid_kernelERNS_18TensorIteratorBaseEENKUlvE_clEvENKUlvE1_clEvEUlN3c104HalfEE_St5arrayIPcLm2EEEEviT0_T1_)
        /*017c*/ 	.word	0x00000000


	//----- nvinfo : EIATTR_REGCOUNT
	.align		4
.L_101:
        /*0180*/ 	.byte	0x04, 0x2f
        /*0182*/ 	.short	(.L_103 - .L_102)
	.align		4
.L_102:
        /*0184*/ 	.word	index@(_ZN2at6native29vectorized_elementwise_kernelILi2EZZZNS0_68_GLOBAL__N__08176361_30_ActivationHardsigmoidKernel_cu_1520ed90_302218hardsigmoid_kernelERNS_18TensorIteratorBaseEENKUlvE_clEvENKUlvE1_clEvEUlN3c104HalfEE_St5arrayIPcLm2EEEEviT0_T1_)
        /*0188*/ 	.word	0x00000020


	//----- nvinfo : EIATTR_FRAME_SIZE
	.align		4
.L_103:
        /*018c*/ 	.byte	0x04, 0x11
        /*018e*/ 	.short	(.L_105 - .L_104)
	.align		4
.L_104:
        /*0190*/ 	.word	index@(_ZN2at6native29vectorized_elementwise_kernelILi2EZZZNS0_68_GLOBAL__N__08176361_30_ActivationHardsigmoidKernel_cu_1520ed90_302218hardsigmoid_kernelERNS_18TensorIteratorBaseEENKUlvE_clEvENKUlvE1_clEvEUlN3c104HalfEE_St5arrayIPcLm2EEEEviT0_T1_)
        /*0194*/ 	.word	0x00000000


	//----- nvinfo : EIATTR_REGCOUNT
	.align		4
.L_105:
        /*0198*/ 	.byte	0x04, 0x2f
        /*019a*/ 	.short	(.L_107 - .L_106)
	.align		4
.L_106:
        /*019c*/ 	.word	index@(_ZN2at6native27unrolled_elementwise_kernelIZZZNS0_68_GLOBAL__N__08176361_30_ActivationHardsigmoidKernel_cu_1520ed90_302218hardsigmoid_kernelERNS_18TensorIteratorBaseEENKUlvE_clEvENKUlvE1_clEvEUlN3c104HalfEE_St5arrayIPcLm2EELi4E23TrivialOffsetCalculatorILi1EjESE_NS0_6memory15LoadWithoutCastENSF_16StoreWithoutCastEEEviT_T0_T2_T3_T4_T5_)
        /*01a0*/ 	.word	0x00000018


	//----- nvinfo : EIATTR_FRAME_SIZE
	.align		4
.L_107:
        /*01a4*/ 	.byte	0x04, 0x11
        /*01a6*/ 	.short	(.L_109 - .L_108)
	.align		4
.L_108:
        /*01a8*/ 	.word	index@(_ZN2at6native27unrolled_elementwise_kernelIZZZNS0_68_GLOBAL__N__08176361_30_ActivationHardsigmoidKernel_cu_1520ed90_302218hardsigmoid_kernelERNS_18TensorIteratorBaseEENKUlvE_clEvENKUlvE1_clEvEUlN3c104HalfEE_St5arrayIPcLm2EELi4E23TrivialOffsetCalculatorILi1EjESE_NS0_6memory15LoadWithoutCastENSF_16StoreWithoutCastEEEviT_T0_T2_T3_T4_T5_)
        /*01ac*/ 	.word	0x00000000


	//----- nvinfo : EIATTR_REGCOUNT
	.align		4
.L_109:
        /*01b0*/ 	.byte	0x04, 0x2f
        /*01b2*/ 	.short	(.L_111 - .L_110)
	.align		4
.L_110:
        /*01b4*/ 	.word	index@(_ZN2at6native18elementwise_kernelILi128ELi4EZNS0_22gpu_kernel_impl_nocastIZZZNS0_68_GLOBAL__N__08176361_30_ActivationHardsigmoidKernel_cu_1520ed90_302218hardsigmoid_kernelERNS_18TensorIteratorBaseEENKUlvE_clEvENKUlvE1_clEvEUlN3c104HalfEE_EEvS5_RKT_EUliE_EEviT1_)
        /*01b8*/ 	.word	0x00000012


	//----- nvinfo : EIATTR_FRAME_SIZE
	.align		4
.L_111:
        /*01bc*/ 	.byte	0x04, 0x11
        /*01be*/ 	.short	(.L_113 - .L_112)
	.align		4
.L_112:
        /*01c0*/ 	.word	index@(_ZN2at6native18elementwise_kernelILi128ELi4EZNS0_22gpu_kernel_impl_nocastIZZZNS0_68_GLOBAL__N__08176361_30_ActivationHardsigmoidKernel_cu_1520ed90_302218hardsigmoid_kernelERNS_18TensorIteratorBaseEENKUlvE_clEvENKUlvE1_clEvEUlN3c104HalfEE_EEvS5_RKT_EUliE_EEviT1_)
        /*01c4*/ 	.word	0x00000000


	//----- nvinfo : EIATTR_REGCOUNT
	.align		4
.L_113:
        /*01c8*/ 	.byte	0x04, 0x2f
        /*01ca*/ 	.short	(.L_115 - .L_114)
	.align		4
.L_114:
        /*01cc*/ 	.word	index@(_ZN2at6native27unrolled_elementwise_kernelIZZZNS0_68_GLOBAL__N__08176361_30_ActivationHardsigmoidKernel_cu_1520ed90_302218hardsigmoid_kernelERNS_18TensorIteratorBaseEENKUlvE_clEvENKUlvE1_clEvEUlN3c104HalfEE_St5arrayIPcLm2EELi4E23TrivialOffsetCalculatorILi1EjESE_NS0_6memory12LoadWithCastILi1EEENSF_13StoreWithCastILi1EEEEEviT_T0_T2_T3_T4_T5_)
        /*01d0*/ 	.word	0x0000001c


	//----- nvinfo : EIATTR_FRAME_SIZE
	.align		4
.L_115:
        /*01d4*/ 	.byte	0x04, 0x11
        /*01d6*/ 	.short	(.L_117 - .L_116)
	.align		4
.L_116:
        /*01d8*/ 	.word	index@(_ZN2at6native27unrolled_elementwise_kernelIZZZNS0_68_GLOBAL__N__08176361_30_ActivationHardsigmoidKernel_cu_1520ed90_302218hardsigmoid_kernelERNS_18TensorIteratorBaseEENKUlvE_clEvENKUlvE1_clEvEUlN3c104HalfEE_St5arrayIPcLm2EELi4E23TrivialOffsetCalculatorILi1EjESE_NS0_6memory12LoadWithCastILi1EEENSF_13StoreWithCastILi1EEEEEviT_T0_T2_T3_T4_T5_)
        /*01dc*/ 	.word	0x00000000


	//----- nvinfo : EIATTR_REGCOUNT
	.align		4
.L_117:
        /*01e0*/ 	.byte	0x04, 0x2f
        /*01e2*/ 	.short	(.L_119 - .L_118)
	.align		4
.L_118:
        /*01e4*/ 	.word	index@(_ZN2at6native18elementwise_kernelILi128ELi4EZNS0_15gpu_kernel_implIZZZNS0_68_GLOBAL__N__08176361_30_ActivationHardsigmoidKernel_cu_1520ed90_302218hardsigmoid_kernelERNS_18TensorIteratorBaseEENKUlvE_clEvENKUlvE1_clEvEUlN3c104HalfEE_EEvS5_RKT_EUliE_EEviT1_)
        /*01e8*/ 	.word	0x0000001a


	//----- nvinfo : EIATTR_FRAME_SIZE
	.align		4
.L_119:
        /*01ec*/ 	.byte	0x04, 0x11
        /*01ee*/ 	.short	(.L_121 - .L_120)
	.align		4
.L_120:
        /*01f0*/ 	.word	index@(_ZN2at6native18elementwise_kernelILi128ELi4EZNS0_15gpu_kernel_implIZZZNS0_68_GLOBAL__N__08176361_30_ActivationHardsigmoidKernel_cu_1520ed90_302218hardsigmoid_kernelERNS_18TensorIteratorBaseEENKUlvE_clEvENKUlvE1_clEvEUlN3c104HalfEE_EEvS5_RKT_EUliE_EEviT1_)
        /*01f4*/ 	.word	0x00000000


	//----- nvinfo : EIATTR_REGCOUNT
	.align		4
.L_121:
        /*01f8*/ 	.byte	0x04, 0x2f
        /*01fa*/ 	.short	(.L_123 - .L_122)
	.align		4
.L_122:
        /*01fc*/ 	.word	index@(_ZN2at6native29vectorized_elementwise_kernelILi8EZZZNS0_68_GLOBAL__N__08176361_30_ActivationHardsigmoidKernel_cu_1520ed90_302218hardsigmoid_kernelERNS_18TensorIteratorBaseEENKUlvE_clEvENKUlvE2_clEvEUlN3c108BFloat16EE_St5arrayIPcLm2EEEEviT0_T1_)
        /*0200*/ 	.word	0x00000020


	//----- nvinfo : EIATTR_FRAME_SIZE
	.align		4
.L_123:
        /*0204*/ 	.byte	0x04, 0x11
        /*0206*/ 	.short	(.L_125 - .L_124)
	.align		4
.L_124:
        /*0208*/ 	.word	index@(_ZN2at6native29vectorized_elementwise_kernelILi8EZZZNS0_68_GLOBAL__N__08176361_30_ActivationHardsigmoidKernel_cu_1520ed90_302218hardsigmoid_kernelERNS_18TensorIteratorBaseEENKUlvE_clEvENKUlvE2_clEvEUlN3c108BFloat16EE_St5arrayIPcLm2EEEEviT0_T1_)
        /*020c*/ 	.word	0x00000000


	//----- nvinfo : EIATTR_REGCOUNT
	.align		4
.L_125:
        /*0210*/ 	.byte	0x04, 0x2f
        /*0212*/ 	.short	(.L_127 - .L_126)
	.align		4
.L_126:
        /*0214*/ 	.word	index@(_ZN2at6native29vectorized_elementwise_kernelILi4EZZZNS0_68_GLOBAL__N__08176361_30_ActivationHardsigmoidKernel_cu_1520ed90_302218hardsigmoid_kernelERNS_18TensorIteratorBaseEENKUlvE_clEvENKUlvE2_clEvEUlN3c108BFloat16EE_St5arrayIPcLm2EEEEviT0_T1_)
        /*0218*/ 	.word	0x00000020


	//----- nvinfo : EIATTR_FRAME_SIZE
	.align		4
.L_127:
        /*021c*/ 	.byte	0x04, 0x11
        /*021e*/ 	.short	(.L_129 - .L_128)
	.align		4
.L_128:
        /*0220*/ 	.word	index@(_ZN2at6native29vectorized_elementwise_kernelILi4EZZZNS0_68_GLOBAL__N__08176361_30_ActivationHardsigmoidKernel_cu_1520ed90_302218hardsigmoid_kernelERNS_18TensorIteratorBaseEENKUlvE_clEvENKUlvE2_clEvEUlN3c108BFloat16EE_St5arrayIPcLm2EEEEviT0_T1_)
        /*0224*/ 	.word	0x00000000


	//----- nvinfo : EIATTR_REGCOUNT
	.align		4
.L_129:
        /*0228*/ 	.byte	0x04, 0x2f
        /*022a*/ 	.short	(.L_131 - .L_130)
	.align		4
.L_130:
        /*022c*/ 	.word	index@(_ZN2at6native29vectorized_elementwise_kernelILi2EZZZNS0_68_GLOBAL__N__08176361_30_ActivationHardsigmoidKernel_cu_1520ed90_302218hardsigmoid_kernelERNS_18TensorIteratorBaseEENKUlvE_clEvENKUlvE2_clEvEUlN3c108BFloat16EE_St5arrayIPcLm2EEEEviT0_T1_)
        /*0230*/ 	.word	0x00000020


	//----- nvinfo : EIATTR_FRAME_SIZE
	.align		4
.L_131:
        /*0234*/ 	.byte	0x04, 0x11
        /*0236*/ 	.short	(.L_133 - .L_132)
	.align		4
.L_132:
        /*0238*/ 	.word	index@(_ZN2at6native29vectorized_elementwise_kernelILi2EZZZNS0_68_GLOBAL__N__08176361_30_ActivationHardsigmoidKernel_cu_1520ed90_302218hardsigmoid_kernelERNS_18TensorIteratorBaseEENKUlvE_clEvENKUlvE2_clEvEUlN3c108BFloat16EE_St5arrayIPcLm2EEEEviT0_T1_)
        /*023c*/ 	.word	0x00000000


	//----- nvinfo : EIATTR_REGCOUNT
	.align		4
.L_133:
        /*0240*/ 	.byte	0x04, 0x2f
        /*0242*/ 	.short	(.L_135 - .L_134)
	.align		4
.L_134:
        /*0244*/ 	.word	index@(_ZN2at6native27unrolled_elementwise_kernelIZZZNS0_68_GLOBAL__N__08176361_30_ActivationHardsigmoidKernel_cu_1520ed90_302218hardsigmoid_kernelERNS_18TensorIteratorBaseEENKUlvE_clEvENKUlvE2_clEvEUlN3c108BFloat16EE_St5arrayIPcLm2EELi4E23TrivialOffsetCalculatorILi1EjESE_NS0_6memory15LoadWithoutCastENSF_16StoreWithoutCastEEEviT_T0_T2_T3_T4_T5_)
        /*0248*/ 	.word	0x00000018


	//----- nvinfo : EIATTR_FRAME_SIZE
	.align		4
.L_135:
        /*024c*/ 	.byte	0x04, 0x11
        /*024e*/ 	.short	(.L_137 - .L_136)
	.align		4
.L_136:
        /*0250*/ 	.word	index@(_ZN2at6native27unrolled_elementwise_kernelIZZZNS0_68_GLOBAL__N__08176361_30_ActivationHardsigmoidKernel_cu_1520ed90_302218hardsigmoid_kernelERNS_18TensorIteratorBaseEENKUlvE_clEvENKUlvE2_clEvEUlN3c108BFloat16EE_St5arrayIPcLm2EELi4E23TrivialOffsetCalculatorILi1EjESE_NS0_6memory15LoadWithoutCastENSF_16StoreWithoutCastEEEviT_T0_T2_T3_T4_T5_)
        /*0254*/ 	.word	0x00000000


	//----- nvinfo : EIATTR_REGCOUNT
	.align		4
.L_137:
        /*0258*/ 	.byte	0x04, 0x2f
        /*025a*/ 	.short	(.L_139 - .L_138)
	.align		4
.L_138:
        /*025c*/ 	.word	index@(_ZN2at6native18elementwise_kernelILi128ELi4EZNS0_22gpu_kernel_impl_nocastIZZZNS0_68_GLOBAL__N__08176361_30_ActivationHardsigmoidKernel_cu_1520ed90_302218hardsigmoid_kernelERNS_18TensorIteratorBaseEENKUlvE_clEvENKUlvE2_clEvEUlN3c108BFloat16EE_EEvS5_RKT_EUliE_EEviT1_)
        /*0260*/ 	.word	0x00000012


	//----- nvinfo : EIATTR_FRAME_SIZE
	.align		4
.L_139:
        /*0264*/ 	.byte	0x04, 0x11
        /*0266*/ 	.short	(.L_141 - .L_140)
	.align		4
.L_140:
        /*0268*/ 	.word	index@(_ZN2at6native18elementwise_kernelILi128ELi4EZNS0_22gpu_kernel_impl_nocastIZZZNS0_68_GLOBAL__N__08176361_30_ActivationHardsigmoidKernel_cu_1520ed90_302218hardsigmoid_kernelERNS_18TensorIteratorBaseEENKUlvE_clEvENKUlvE2_clEvEUlN3c108BFloat16EE_EEvS5_RKT_EUliE_EEviT1_)
        /*026c*/ 	.word	0x00000000


	//----- nvinfo : EIATTR_REGCOUNT
	.align		4
.L_141:
        /*0270*/ 	.byte	0x04, 0x2f
        /*0272*/ 	.short	(.L_143 - .L_142)
	.align		4
.L_142:
        /*0274*/ 	.word	index@(_ZN2at6native27unrolled_elementwise_kernelIZZZNS0_68_GLOBAL__N__08176361_30_ActivationHardsigmoidKernel_cu_1520ed90_302218hardsigmoid_kernelERNS_18TensorIteratorBaseEENKUlvE_clEvENKUlvE2_clEvEUlN3c108BFloat16EE_St5arrayIPcLm2EELi4E23TrivialOffsetCalculatorILi1EjESE_NS0_6memory12LoadWithCastILi1EEENSF_13StoreWithCastILi1EEEEEviT_T0_T2_T3_T4_T5_)
        /*0278*/ 	.word	0x0000001c


	//----- nvinfo : EIATTR_FRAME_SIZE
	.align		4
.L_143:
        /*027c*/ 	.byte	0x04, 0x11
        /*027e*/ 	.short	(.L_145 - .L_144)
	.align		4
.L_144:
        /*0280*/ 	.word	index@(_ZN2at6native27unrolled_elementwise_kernelIZZZNS0_68_GLOBAL__N__08176361_30_ActivationHardsigmoidKernel_cu_1520ed90_302218hardsigmoid_kernelERNS_18TensorIteratorBaseEENKUlvE_clEvENKUlvE2_clEvEUlN3c108BFloat16EE_St5arrayIPcLm2EELi4E23TrivialOffsetCalculatorILi1EjESE_NS0_6memory12LoadWithCastILi1EEENSF_13StoreWithCastILi1EEEEEviT_T0_T2_T3_T4_T5_)
        /*0284*/ 	.word	0x00000000


	//----- nvinfo : EIATTR_REGCOUNT
	.align		4
.L_145:
        /*0288*/ 	.byte	0x04, 0x2f
        /*028a*/ 	.short	(.L_147 - .L_146)
	.align		4
.L_146:
        /*028c*/ 	.word	index@(_ZN2at6native18elementwise_kernelILi128ELi4EZNS0_15gpu_kernel_implIZZZNS0_68_GLOBAL__N__08176361_30_ActivationHardsigmoidKernel_cu_1520ed90_302218hardsigmoid_kernelERNS_18TensorIteratorBaseEENKUlvE_clEvENKUlvE2_clEvEUlN3c108BFloat16EE_EEvS5_RKT_EUliE_EEviT1_)
        /*0290*/ 	.word	0x0000001a


	//----- nvinfo : EIATTR_FRAME_SIZE
	.align		4
.L_147:
        /*0294*/ 	.byte	0x04, 0x11
        /*0296*/ 	.short	(.L_149 - .L_148)
	.align		4
.L_148:
        /*0298*/ 	.word	index@(_ZN2at6native18elementwise_kernelILi128ELi4EZNS0_15gpu_kernel_implIZZZNS0_68_GLOBAL__N__08176361_30_ActivationHardsigmoidKernel_cu_1520ed90_302218hardsigmoid_kernelERNS_18TensorIteratorBaseEENKUlvE_clEvENKUlvE2_clEvEUlN3c108BFloat16EE_EEvS5_RKT_EUliE_EEviT1_)
        /*029c*/ 	.word	0x00000000


	//----- nvinfo : EIATTR_REGCOUNT
	.align		4
.L_149:
        /*02a0*/ 	.byte	0x04, 0x2f
        /*02a2*/ 	.short	(.L_151 - .L_150)
	.align		4
.L_150:
        /*02a4*/ 	.word	index@(_ZN2at6native29vectorized_elementwise_kernelILi8EZZZNS0_68_GLOBAL__N__08176361_30_ActivationHardsigmoidKernel_cu_1520ed90_302227hardsigmoid_backward_kernelERNS_18TensorIteratorBaseEENKUlvE_clEvENKUlvE_clEvEUlddE_St5arrayIPcLm3EEEEviT0_T1_)
        /*02a8*/ 	.word	0x00000028


	//----- nvinfo : EIATTR_FRAME_SIZE
	.align		4
.L_151:
        /*02ac*/ 	.byte	0x04, 0x11
        /*02ae*/ 	.short	(.L_153 - .L_152)
	.align		4
.L_152:
        /*02b0*/ 	.word	index@(_ZN2at6native29vectorized_elementwise_kernelILi8EZZZNS0_68_GLOBAL__N__08176361_30_ActivationHardsigmoidKernel_cu_1520ed90_302227hardsigmoid_backward_kernelERNS_18TensorIteratorBaseEENKUlvE_clEvENKUlvE_clEvEUlddE_St5arrayIPcLm3EEEEviT0_T1_)
        /*02b4*/ 	.word	0x00000000


	//----- nvinfo : EIATTR_REGCOUNT
	.align		4
.L_153:
        /*02b8*/ 	.byte	0x04, 0x2f
        /*02ba*/ 	.short	(.L_155 - .L_154)
	.align		4
.L_154:
        /*02bc*/ 	.word	index@(_ZN2at6native29vectorized_elementwise_kernelILi4EZZZNS0_68_GLOBAL__N__08176361_30_ActivationHardsigmoidKernel_cu_1520ed90_302227hardsigmoid_backward_kernelERNS_18TensorIteratorBaseEENKUlvE_clEvENKUlvE_clEvEUlddE_St5arrayIPcLm3EEEEviT0_T1_)
        /*02c0*/ 	.word	0x00000028


	//----- nvinfo : EIATTR_FRAME_SIZE
	.align		4
.L_155:
        /*02c4*/ 	.byte	0x04, 0x11
        /*02c6*/ 	.short	(.L_157 - .L_156)
	.align		4
.L_156:
        /*02c8*/ 	.word	index@(_ZN2at6native29vectorized_elementwise_kernelILi4EZZZNS0_68_GLOBAL__N__08176361_30_ActivationHardsigmoidKernel_cu_1520ed90_302227hardsigmoid_backward_kernelERNS_18TensorIteratorBaseEENKUlvE_clEvENKUlvE_clEvEUlddE_St5arrayIPcLm3EEEEviT0_T1_)
        /*02cc*/ 	.word	0x00000000


	//----- nvinfo : EIATTR_REGCOUNT
	.align		4
.L_157:
        /*02d0*/ 	.byte	0x04, 0x2f
        /*02d2*/ 	.short	(.L_159 - .L_158)
	.align		4
.L_158:
        /*02d4*/ 	.word	index@(_ZN2at6native29vectorized_elementwise_kernelILi2EZZZNS0_68_GLOBAL__N__08176361_30_ActivationHardsigmoidKernel_cu_1520ed90_302227hardsigmoid_backward_kernelERNS_18TensorIteratorBaseEENKUlvE_clEvENKUlvE_clEvEUlddE_St5arrayIPcLm3EEEEviT0_T1_)
        /*02d8*/ 	.word	0x00000028


	//----- nvinfo : EIATTR_FRAME_SIZE
	.align		4
.L_159:
        /*02dc*/ 	.byte	0x04, 0x11
        /*02de*/ 	.short	(.L_161 - .L_160)
	.align		4
.L_160:
        /*02e0*/ 	.word	index@(_ZN2at6native29vectorized_elementwise_kernelILi2EZZZNS0_68_GLOBAL__N__08176361_30_ActivationHardsigmoidKernel_cu_1520ed90_302227hardsigmoid_backward_kernelERNS_18TensorIteratorBaseEENKUlvE_clEvENKUlvE_clEvEUlddE_St5arrayIPcLm3EEEEviT0_T1_)
        /*02e4*/ 	.word	0x00000000


	//----- nvinfo : EIATTR_REGCOUNT
	.align		4
.L_161:
        /*02e8*/ 	.byte	0x04, 0x2f
        /*02ea*/ 	.short	(.L_163 - .L_162)
	.align		4
.L_162:
        /*02ec*/ 	.word	index@(_ZN2at6native27unrolled_elementwise_kernelIZZZNS0_68_GLOBAL__N__08176361_30_ActivationHardsigmoidKernel_cu_1520ed90_302227hardsigmoid_backward_kernelERNS_18TensorIteratorBaseEENKUlvE_clEvENKUlvE_clEvEUlddE_St5arrayIPcLm3EELi4E23TrivialOffsetCalculatorILi2EjESB_ILi1EjENS0_6memory15LoadWithoutCastENSE_16StoreWithoutCastEEEviT_T0_T2_T3_T4_T5_)
        /*02f0*/ 	.word	0x00000020


	//----- nvinfo : EIATTR_FRAME_SIZE
	.align		4
.L_163:
        /*02f4*/ 	.byte	0x04, 0x11
        /*02f6*/ 	.short	(.L_165 - .L_164)
	.align		4
.L_164:
        /*02f8*/ 	.word	index@(_ZN2at6native27unrolled_elementwise_kernelIZZZNS0_68_GLOBAL__N__08176361_30_ActivationHardsigmoidKernel_cu_1520ed90_302227hardsigmoid_backward_kernelERNS_18TensorIteratorBaseEENKUlvE_clEvENKUlvE_clEvEUlddE_St5arrayIPcLm3EELi4E23TrivialOffsetCalculatorILi2EjESB_ILi1EjENS0_6memory15LoadWithoutCastENSE_16StoreWithoutCastEEEviT_T0_T2_T3_T4_T5_)
        /*02fc*/ 	.word	0x00000000


	//----- nvinfo : EIATTR_REGCOUNT
	.align		4
.L_165:
        /*0300*/ 	.byte	0x04, 0x2f
        /*0302*/ 	.short	(.L_167 - .L_166)
	.align		4
.L_166:
        /*0304*/ 	.word	index@(_ZN2at6native18elementwise_kernelILi128ELi2EZNS0_22gpu_kernel_impl_nocastIZZZNS0_68_GLOBAL__N__08176361_30_ActivationHardsigmoidKernel_cu_1520ed90_302227hardsigmoid_backward_kernelERNS_18TensorIteratorBaseEENKUlvE_clEvENKUlvE_clEvEUlddE_EEvS5_RKT_EUliE_EEviT1_)
        /*0308*/ 	.word	0x00000012


	//----- nvinfo : EIATTR_FRAME_SIZE
	.align		4
.L_167:
        /*030c*/ 	.byte	0x04, 0x11
        /*030e*/ 	.short	(.L_169 - .L_168)
	.align		4
.L_168:
        /*0310*/ 	.word	index@(_ZN2at6native18elementwise_kernelILi128ELi2EZNS0_22gpu_kernel_impl_nocastIZZZNS0_68_GLOBAL__N__08176361_30_ActivationHardsigmoidKernel_cu_1520ed90_302227hardsigmoid_backward_kernelERNS_18TensorIteratorBaseEENKUlvE_clEvENKUlvE_clEvEUlddE_EEvS5_RKT_EUliE_EEviT1_)
        /*0314*/ 	.word	0x00000000


	//----- nvinfo : EIATTR_REGCOUNT
	.align		4
.L_169:
        /*0318*/ 	.byte	0x04, 0x2f
        /*031a*/ 	.short	(.L_171 - .L_170)
	.align		4
.L_170:
        /*031c*/ 	.word	index@(_ZN2at6native27unrolled_elementwise_kernelIZZZNS0_68_GLOBAL__N__08176361_30_ActivationHardsigmoidKernel_cu_1520ed90_302227hardsigmoid_backward_kernelERNS_18TensorIteratorBaseEENKUlvE_clEvENKUlvE_clEvEUlddE_St5arrayIPcLm3EELi4E23TrivialOffsetCalculatorILi2EjESB_ILi1EjENS0_6memory12LoadWithCastILi2EEENSE_13StoreWithCastILi1EEEEEviT_T0_T2_T3_T4_T5_)
        /*0320*/ 	.word	0x00000028


	//----- nvinfo : EIATTR_FRAME_SIZE
	.align		4
.L_171:
        /*0324*/ 	.byte	0x04, 0x11
        /*0326*/ 	.short	(.L_173 - .L_172)
	.align		4
.L_172:
        /*0328*/ 	.word	index@(_ZN2at6native27unrolled_elementwise_kernelIZZZNS0_68_GLOBAL__N__08176361_30_ActivationHardsigmoidKernel_cu_1520ed90_302227hardsigmoid_backward_kernelERNS_18TensorIteratorBaseEENKUlvE_clEvENKUlvE_clEvEUlddE_St5arrayIPcLm3EELi4E23TrivialOffsetCalculatorILi2EjESB_ILi1EjENS0_6memory12LoadWithCastILi2EEENSE_13StoreWithCastILi1EEEEEviT_T0_T2_T3_T4_T5_)
        /*032c*/ 	.word	0x00000000


	//----- nvinfo : EIATTR_REGCOUNT
	.align		4
.L_173:
        /*0330*/ 	.byte	0x04, 0x2f
        /*0332*/ 	.short	(.L_175 - .L_174)
	.align		4
.L_174:
        /*0334*/ 	.word	index@(_ZN2at6native18elementwise_kernelILi128ELi4EZNS0_15gpu_kernel_implIZZZNS0_68_GLOBAL__N__08176361_30_ActivationHardsigmoidKernel_cu_1520ed90_302227hardsigmoid_backward_kernelERNS_18TensorIteratorBaseEENKUlvE_clEvENKUlvE_clEvEUlddE_EEvS5_RKT_EUliE_EEviT1_)
        /*0338*/ 	.word	0x0000001c


	//----- nvinfo : EIATTR_FRAME_SIZE
	.align		4
.L_175:
        /*033c*/ 	.byte	0x04, 0x11
        /*033e*/ 	.short	(.L_177 - .L_176)
	.align		4
.L_176:
        /*0340*/ 	.word	index@(_ZN2at6native18elementwise_kernelILi128ELi4EZNS0_15gpu_kernel_implIZZZNS0_68_GLOBAL__N__08176361_30_ActivationHardsigmoidKernel_cu_1520ed90_302227hardsigmoid_backward_kernelERNS_18TensorIteratorBaseEENKUlvE_clEvENKUlvE_clEvEUlddE_EEvS5_RKT_EUliE_EEviT1_)
        /*0344*/ 	.word	0x00000000


	//----- nvinfo : EIATTR_REGCOUNT
	.align		4
.L_177:
        /*0348*/ 	.byte	0x04, 0x2f
        /*034a*/ 	.short	(.L_179 - .L_178)
	.align		4
.L_178:
        /*034c*/ 	.word	index@(_ZN2at6native29vectorized_elementwise_kernelILi8EZZZNS0_68_GLOBAL__N__08176361_30_ActivationHardsigmoidKernel_cu_1520ed90_302227hardsigmoid_backward_kernelERNS_18TensorIteratorBaseEENKUlvE_clEvENKUlvE0_clEvEUlffE_St5arrayIPcLm3EEEEviT0_T1_)
        /*0350*/ 	.word	0x00000020


	//----- nvinfo : EIATTR_FRAME_SIZE
	.align		4
.L_179:
        /*0354*/ 	.byte	0x04, 0x11
        /*0356*/ 	.short	(.L_181 - .L_180)
	.align		4
.L_180:
        /*0358*/ 	.word	index@(_ZN2at6native29vectorized_elementwise_kernelILi8EZZZNS0_68_GLOBAL__N__08176361_30_ActivationHardsigmoidKernel_cu_1520ed90_302227hardsigmoid_backward_kernelERNS_18TensorIteratorBaseEENKUlvE_clEvENKUlvE0_clEvEUlffE_St5arrayIPcLm3EEEEviT0_T1_)
        /*035c*/ 	.word	0x00000000


	//----- nvinfo : EIATTR_REGCOUNT
	.align		4
.L_181:
        /*0360*/ 	.byte	0x04, 0x2f
        /*0362*/ 	.short	(.L_183 - .L_182)
	.align		4
.L_182:
        /*0364*/ 	.word	index@(_ZN2at6native29vectorized_elementwise_kernelILi4EZZZNS0_68_GLOBAL__N__08176361_30_ActivationHardsigmoidKernel_cu_1520ed90_302227hardsigmoid_backward_kernelERNS_18TensorIteratorBaseEENKUlvE_clEvENKUlvE0_clEvEUlffE_St5arrayIPcLm3EEEEviT0_T1_)
        /*0368*/ 	.word	0x00000020


	//----- nvinfo : EIATTR_FRAME_SIZE
	.align		4
.L_183:
        /*036c*/ 	.byte	0x04, 0x11
        /*036e*/ 	.short	(.L_185 - .L_184)
	.align		4
.L_184:
        /*0370*/ 	.word	index@(_ZN2at6native29vectorized_elementwise_kernelILi4EZZZNS0_68_GLOBAL__N__08176361_30_ActivationHardsigmoidKernel_cu_1520ed90_302227hardsigmoid_backward_kernelERNS_18TensorIteratorBaseEENKUlvE_clEvENKUlvE0_clEvEUlffE_St5arrayIPcLm3EEEEviT0_T1_)
        /*0374*/ 	.word	0x00000000


	//----- nvinfo : EIATTR_REGCOUNT
	.align		4
.L_185:
        /*0378*/ 	.byte	0x04, 0x2f
        /*037a*/ 	.short	(.L_187 - .L_186)
	.align		4
.L_186:
        /*037c*/ 	.word	index@(_ZN2at6native29vectorized_elementwise_kernelILi2EZZZNS0_68_GLOBAL__N__08176361_30_ActivationHardsigmoidKernel_cu_1520ed90_302227hardsigmoid_backward_kernelERNS_18TensorIteratorBaseEENKUlvE_clEvENKUlvE0_clEvEUlffE_St5arrayIPcLm3EEEEviT0_T1_)
        /*0380*/ 	.word	0x00000020


	//----- nvinfo : EIATTR_FRAME_SIZE
	.align		4
.L_187:
        /*0384*/ 	.byte	0x04, 0x11
        /*0386*/ 	.short	(.L_189 - .L_188)
	.align		4
.L_188:
        /*0388*/ 	.word	index@(_ZN2at6native29vectorized_elementwise_kernelILi2EZZZNS0_68_GLOBAL__N__08176361_30_ActivationHardsigmoidKernel_cu_1520ed90_302227hardsigmoid_backward_kernelERNS_18TensorIteratorBaseEENKUlvE_clEvENKUlvE0_clEvEUlffE_St5arrayIPcLm3EEEEviT0_T1_)
        /*038c*/ 	.word	0x00000000


	//----- nvinfo : EIATTR_REGCOUNT
	.align		4
.L_189:
        /*0390*/ 	.byte	0x04, 0x2f
        /*0392*/ 	.short	(.L_191 - .L_190)
	.align		4
.L_190:
        /*0394*/ 	.word	index@(_ZN2at6native27unrolled_elementwise_kernelIZZZNS0_68_GLOBAL__N__08176361_30_ActivationHardsigmoidKernel_cu_1520ed90_302227hardsigmoid_backward_kernelERNS_18TensorIteratorBaseEENKUlvE_clEvENKUlvE0_clEvEUlffE_St5arrayIPcLm3EELi4E23TrivialOffsetCalculatorILi2EjESB_ILi1EjENS0_6memory15LoadWithoutCastENSE_16StoreWithoutCastEEEviT_T0_T2_T3_T4_T5_)
        /*0398*/ 	.word	0x0000001c


	//----- nvinfo : EIATTR_FRAME_SIZE
	.align		4
.L_191:
        /*039c*/ 	.byte	0x04, 0x11
        /*039e*/ 	.short	(.L_193 - .L_192)
	.align		4
.L_192:
        /*03a0*/ 	.word	index@(_ZN2at6native27unrolled_elementwise_kernelIZZZNS0_68_GLOBAL__N__08176361_30_ActivationHardsigmoidKernel_cu_1520ed90_302227hardsigmoid_backward_kernelERNS_18TensorIteratorBaseEENKUlvE_clEvENKUlvE0_clEvEUlffE_St5arrayIPcLm3EELi4E23TrivialOffsetCalculatorILi2EjESB_ILi1EjENS0_6memory15LoadWithoutCastENSE_16StoreWithoutCastEEEviT_T0_T2_T3_T4_T5_)
        /*03a4*/ 	.word	0x00000000


	//----- nvinfo : EIATTR_REGCOUNT
	.align		4
.L_193:
        /*03a8*/ 	.byte	0x04, 0x2f
        /*03aa*/ 	.short	(.L_195 - .L_194)
	.align		4
.L_194:
        /*03ac*/ 	.word	index@(_ZN2at6native18elementwise_kernelILi128ELi2EZNS0_22gpu_kernel_impl_nocastIZZZNS0_68_GLOBAL__N__08176361_30_ActivationHardsigmoidKernel_cu_1520ed90_302227hardsigmoid_backward_kernelERNS_18TensorIteratorBaseEENKUlvE_clEvENKUlvE0_clEvEUlffE_EEvS5_RKT_EUliE_EEviT1_)
        /*03b0*/ 	.word	0x00000012


	//----- nvinfo : EIATTR_FRAME_SIZE
	.align		4
.L_195:
        /*03b4*/ 	.byte	0x04, 0x11
        /*03b6*/ 	.short	(.L_197 - .L_196)
	.align		4
.L_196:
        /*03b8*/ 	.word	index@(_ZN2at6native18elementwise_kernelILi128ELi2EZNS0_22gpu_kernel_impl_nocastIZZZNS0_68_GLOBAL__N__08176361_30_ActivationHardsigmoidKernel_cu_1520ed90_302227hardsigmoid_backward_kernelERNS_18TensorIteratorBaseEENKUlvE_clEvENKUlvE0_clEvEUlffE_EEvS5_RKT_EUliE_EEviT1_)
        /*03bc*/ 	.word	0x00000000


	//----- nvinfo : EIATTR_REGCOUNT
	.align		4
.L_197:
        /*03c0*/ 	.byte	0x04, 0x2f
        /*03c2*/ 	.short	(.L_199 - .L_198)
	.align		4
.L_198:
        /*03c4*/ 	.word	index@(_ZN2at6native27unrolled_elementwise_kernelIZZZNS0_68_GLOBAL__N__08176361_30_ActivationHardsigmoidKernel_cu_1520ed90_302227hardsigmoid_backward_kernelERNS_18TensorIteratorBaseEENKUlvE_clEvENKUlvE0_clEvEUlffE_St5arrayIPcLm3EELi4E23TrivialOffsetCalculatorILi2EjESB_ILi1EjENS0_6memory12LoadWithCastILi2EEENSE_13StoreWithCastILi1EEEEEviT_T0_T2_T3_T4_T5_)
        /*03c8*/ 	.word	0x0000001f


	//----- nvinfo : EIATTR_FRAME_SIZE
	.align		4
.L_199:
        /*03cc*/ 	.byte	0x04, 0x11
        /*03ce*/ 	.short	(.L_201 - .L_200)
	.align		4
.L_200:
        /*03d0*/ 	.word	index@(_ZN2at6native27unrolled_elementwise_kernelIZZZNS0_68_GLOBAL__N__08176361_30_ActivationHardsigmoidKernel_cu_1520ed90_302227hardsigmoid_backward_kernelERNS_18TensorIteratorBaseEENKUlvE_clEvENKUlvE0_clEvEUlffE_St5arrayIPcLm3EELi4E23TrivialOffsetCalculatorILi2EjESB_ILi1EjENS0_6memory12LoadWithCastILi2EEENSE_13StoreWithCastILi1EEEEEviT_T0_T2_T3_T4_T5_)
        /*03d4*/ 	.word	0x00000000


	//----- nvinfo : EIATTR_REGCOUNT
	.align		4
.L_201:
        /*03d8*/ 	.byte	0x04, 0x2f
        /*03da*/ 	.short	(.L_203 - .L_202)
	.align		4
.L_202:
        /*03dc*/ 	.word	index@(_ZN2at6native18elementwise_kernelILi128ELi4EZNS0_15gpu_kernel_implIZZZNS0_68_GLOBAL__N__08176361_30_ActivationHardsigmoidKernel_cu_1520ed90_302227hardsigmoid_backward_kernelERNS_18TensorIteratorBaseEENKUlvE_clEvENKUlvE0_clEvEUlffE_EEvS5_RKT_EUliE_EEviT1_)
        /*03e0*/ 	.word	0x0000001a


	//----- nvinfo : EIATTR_FRAME_SIZE
	.align		4
.L_203:
        /*03e4*/ 	.byte	0x04, 0x11
        /*03e6*/ 	.short	(.L_205 - .L_204)
	.align		4
.L_204:
        /*03e8*/ 	.word	index@(_ZN2at6native18elementwise_kernelILi128ELi4EZNS0_15gpu_kernel_implIZZZNS0_68_GLOBAL__N__08176361_30_ActivationHardsigmoidKernel_cu_1520ed90_302227hardsigmoid_backward_kernelERNS_18TensorIteratorBaseEENKUlvE_clEvENKUlvE0_clEvEUlffE_EEvS5_RKT_EUliE_EEviT1_)
        /*03ec*/ 	.word	0x00000000


	//----- nvinfo : EIATTR_REGCOUNT
	.align		4
.L_205:
        /*03f0*/ 	.byte	0x04, 0x2f
        /*03f2*/ 	.short	(.L_207 - .L_206)
	.align		4
.L_206:
        /*03f4*/ 	.word	index@(_ZN2at6native29vectorized_elementwise_kernelILi8EZZZNS0_68_GLOBAL__N__08176361_30_ActivationHardsigmoidKernel_cu_1520ed90_302227hardsigmoid_backward_kernelERNS_18TensorIteratorBaseEENKUlvE_clEvENKUlvE1_clEvEUlN3c104HalfES8_E_St5arrayIPcLm3EEEEviT0_T1_)
        /*03f8*/ 	.word	0x00000028


	//----- nvinfo : EIATTR_FRAME_SIZE
	.align		4
.L_207:
        /*03fc*/ 	.byte	0x04, 0x11
        /*03fe*/ 	.short	(.L_209 - .L_208)
	.align		4
.L_208:
        /*0400*/ 	.word	index@(_ZN2at6native29vectorized_elementwise_kernelILi8EZZZNS0_68_GLOBAL__N__08176361_30_ActivationHardsigmoidKernel_cu_1520ed90_302227hardsigmoid_backward_kernelERNS_18TensorIteratorBaseEENKUlvE_clEvENKUlvE1_clEvEUlN3c104HalfES8_E_St5arrayIPcLm3EEEEviT0_T1_)
        /*0404*/ 	.word	0x00000000


	//----- nvinfo : EIATTR_REGCOUNT
	.align		4
.L_209:
        /*0408*/ 	.byte	0x04, 0x2f
        /*040a*/ 	.short	(.L_211 - .L_210)
	.align		4
.L_210:
        /*040c*/ 	.word	index@(_ZN2at6native29vectorized_elementwise_kernelILi4EZZZNS0_68_GLOBAL__N__08176361_30_ActivationHardsigmoidKernel_cu_1520ed90_302227hardsigmoid_backward_kernelERNS_18TensorIteratorBaseEENKUlvE_clEvENKUlvE1_clEvEUlN3c104HalfES8_E_St5arrayIPcLm3EEEEviT0_T1_)
        /*0410*/ 	.word	0x00000028


	//----- nvinfo : EIATTR_FRAME_SIZE
	.align		4
.L_211:
        /*0414*/ 	.byte	0x04, 0x11
        /*0416*/ 	.short	(.L_213 - .L_212)
	.align		4
.L_212:
        /*0418*/ 	.word	index@(_ZN2at6native29vectorized_elementwise_kernelILi4EZZZNS0_68_GLOBAL__N__08176361_30_ActivationHardsigmoidKernel_cu_1520ed90_302227hardsigmoid_backward_kernelERNS_18TensorIteratorBaseEENKUlvE_clEvENKUlvE1_clEvEUlN3c104HalfES8_E_St5arrayIPcLm3EEEEviT0_T1_)
        /*041c*/ 	.word	0x00000000


	//----- nvinfo : EIATTR_REGCOUNT
	.align		4
.L_213:
        /*0420*/ 	.byte	0x04, 0x2f
        /*0422*/ 	.short	(.L_215 - .L_214)
	.align		4
.L_214:
        /*0424*/ 	.word	index@(_ZN2at6native29vectorized_elementwise_kernelILi2EZZZNS0_68_GLOBAL__N__08176361_30_ActivationHardsigmoidKernel_cu_1520ed90_302227hardsigmoid_backward_kernelERNS_18TensorIteratorBaseEENKUlvE_clEvENKUlvE1_clEvEUlN3c104HalfES8_E_St5arrayIPcLm3EEEEviT0_T1_)
        /*0428*/ 	.word	0x00000028


	//----- nvinfo : EIATTR_FRAME_SIZE
	.align		4
.L_215:
        /*042c*/ 	.byte	0x04, 0x11
        /*042e*/ 	.short	(.L_217 - .L_216)
	.align		4
.L_216:
        /*0430*/ 	.word	index@(_ZN2at6native29vectorized_elementwise_kernelILi2EZZZNS0_68_GLOBAL__N__08176361_30_ActivationHardsigmoidKernel_cu_1520ed90_302227hardsigmoid_backward_kernelERNS_18TensorIteratorBaseEENKUlvE_clEvENKUlvE1_clEvEUlN3c104HalfES8_E_St5arrayIPcLm3EEEEviT0_T1_)
        /*0434*/ 	.word	0x00000000


	//----- nvinfo : EIATTR_REGCOUNT
	.align		4
.L_217:
        /*0438*/ 	.byte	0x04, 0x2f
        /*043a*/ 	.short	(.L_219 - .L_218)
	.align		4
.L_218:
        /*043c*/ 	.word	index@(_ZN2at6native27unrolled_elementwise_kernelIZZZNS0_68_GLOBAL__N__08176361_30_ActivationHardsigmoidKernel_cu_1520ed90_302227hardsigmoid_backward_kernelERNS_18TensorIteratorBaseEENKUlvE_clEvENKUlvE1_clEvEUlN3c104HalfES8_E_St5arrayIPcLm3EELi4E23TrivialOffsetCalculatorILi2EjESD_ILi1EjENS0_6memory15LoadWithoutCastENSG_16StoreWithoutCastEEEviT_T0_T2_T3_T4_T5_)
        /*0440*/ 	.word	0x0000001c


	//----- nvinfo : EIATTR_FRAME_SIZE
	.align		4
.L_219:
        /*0444*/ 	.byte	0x04, 0x11
        /*0446*/ 	.short	(.L_221 - .L_220)
	.align		4
.L_220:
        /*0448*/ 	.word	index@(_ZN2at6native27unrolled_elementwise_kernelIZZZNS0_68_GLOBAL__N__08176361_30_ActivationHardsigmoidKernel_cu_1520ed90_302227hardsigmoid_backward_kernelERNS_18TensorIteratorBaseEENKUlvE_clEvENKUlvE1_clEvEUlN3c104HalfES8_E_St5arrayIPcLm3EELi4E23TrivialOffsetCalculatorILi2EjESD_ILi1EjENS0_6memory15LoadWithoutCastENSG_16StoreWithoutCastEEEviT_T0_T2_T3_T4_T5_)
        /*044c*/ 	.word	0x00000000


	//----- nvinfo : EIATTR_REGCOUNT
	.align		4
.L_221:
        /*0450*/ 	.byte	0x04, 0x2f
        /*0452*/ 	.short	(.L_223 - .L_222)
	.align		4
.L_222:
        /*0454*/ 	.word	index@(_ZN2at6native18elementwise_kernelILi128ELi4EZNS0_22gpu_kernel_impl_nocastIZZZNS0_68_GLOBAL__N__08176361_30_ActivationHardsigmoidKernel_cu_1520ed90_302227hardsigmoid_backward_kernelERNS_18TensorIteratorBaseEENKUlvE_clEvENKUlvE1_clEvEUlN3c104HalfES9_E_EEvS5_RKT_EUliE_EEviT1_)
        /*0458*/ 	.word	0x00000012


	//----- nvinfo : EIATTR_FRAME_SIZE
	.align		4
.L_223:
        /*045c*/ 	.byte	0x04, 0x11
        /*045e*/ 	.short	(.L_225 - .L_224)
	.align		4
.L_224:
        /*0460*/ 	.word	index@(_ZN2at6native18elementwise_kernelILi128ELi4EZNS0_22gpu_kernel_impl_nocastIZZZNS0_68_GLOBAL__N__08176361_30_ActivationHardsigmoidKernel_cu_1520ed90_302227hardsigmoid_backward_kernelERNS_18TensorIteratorBaseEENKUlvE_clEvENKUlvE1_clEvEUlN3c104HalfES9_E_EEvS5_RKT_EUliE_EEviT1_)
        /*0464*/ 	.word	0x00000000


	//----- nvinfo : EIATTR_REGCOUNT
	.align		4
.L_225:
        /*0468*/ 	.byte	0x04, 0x2f
        /*046a*/ 	.short	(.L_227 - .L_226)
	.align		4
.L_226:
        /*046c*/ 	.word	index@(_ZN2at6native27unrolled_elementwise_kernelIZZZNS0_68_GLOBAL__N__08176361_30_ActivationHardsigmoidKernel_cu_1520ed90_302227hardsigmoid_backward_kernelERNS_18TensorIteratorBaseEENKUlvE_clEvENKUlvE1_clEvEUlN3c104HalfES8_E_St5arrayIPcLm3EELi4E23TrivialOffsetCalculatorILi2EjESD_ILi1EjENS0_6memory12LoadWithCastILi2EEENSG_13StoreWithCastILi1EEEEEviT_T0_T2_T3_T4_T5_)
        /*0470*/ 	.word	0x0000001e


	//----- nvinfo : EIATTR_FRAME_SIZE
	.align		4
.L_227:
        /*0474*/ 	.byte	0x04, 0x11
        /*0476*/ 	.short	(.L_229 - .L_228)
	.align		4
.L_228:
        /*0478*/ 	.word	index@(_ZN2at6native27unrolled_elementwise_kernelIZZZNS0_68_GLOBAL__N__08176361_30_ActivationHardsigmoidKernel_cu_1520ed90_302227hardsigmoid_backward_kernelERNS_18TensorIteratorBaseEENKUlvE_clEvENKUlvE1_clEvEUlN3c104HalfES8_E_St5arrayIPcLm3EELi4E23TrivialOffsetCalculatorILi2EjESD_ILi1EjENS0_6memory12LoadWithCastILi2EEENSG_13StoreWithCastILi1EEEEEviT_T0_T2_T3_T4_T5_)
        /*047c*/ 	.word	0x00000000


	//----- nvinfo : EIATTR_REGCOUNT
	.align		4
.L_229:
        /*0480*/ 	.byte	0x04, 0x2f
        /*0482*/ 	.short	(.L_231 - .L_230)
	.align		4
.L_230:
        /*0484*/ 	.word	index@(_ZN2at6native18elementwise_kernelILi128ELi4EZNS0_15gpu_kernel_implIZZZNS0_68_GLOBAL__N__08176361_30_ActivationHardsigmoidKernel_cu_1520ed90_302227hardsigmoid_backward_kernelERNS_18TensorIteratorBaseEENKUlvE_clEvENKUlvE1_clEvEUlN3c104HalfES9_E_EEvS5_RKT_EUliE_EEviT1_)
        /*0488*/ 	.word	0x0000001a


	//----- nvinfo : EIATTR_FRAME_SIZE
	.align		4
.L_231:
        /*048c*/ 	.byte	0x04, 0x11
        /*048e*/ 	.short	(.L_233 - .L_232)
	.align		4
.L_232:
        /*0490*/ 	.word	index@(_ZN2at6native18elementwise_kernelILi128ELi4EZNS0_15gpu_kernel_implIZZZNS0_68_GLOBAL__N__08176361_30_ActivationHardsigmoidKernel_cu_1520ed90_302227hardsigmoid_backward_kernelERNS_18TensorIteratorBaseEENKUlvE_clEvENKUlvE1_clEvEUlN3c104HalfES9_E_EEvS5_RKT_EUliE_EEviT1_)
        /*0494*/ 	.word	0x00000000


	//----- nvinfo : EIATTR_REGCOUNT
	.align		4
.L_233:
        /*0498*/ 	.byte	0x04, 0x2f
        /*049a*/ 	.short	(.L_235 - .L_234)
	.align		4
.L_234:
        /*049c*/ 	.word	index@(_ZN2at6native29vectorized_elementwise_kernelILi8EZZZNS0_68_GLOBAL__N__08176361_30_ActivationHardsigmoidKernel_cu_1520ed90_302227hardsigmoid_backward_kernelERNS_18TensorIteratorBaseEENKUlvE_clEvENKUlvE2_clEvEUlN3c108BFloat16ES8_E_St5arrayIPcLm3EEEEviT0_T1_)
        /*04a0*/ 	.word	0x00000028


	//----- nvinfo : EIATTR_FRAME_SIZE
	.align		4
.L_235:
        /*04a4*/ 	.byte	0x04, 0x11
        /*04a6*/ 	.short	(.L_237 - .L_236)
	.align		4
.L_236:
        /*04a8*/ 	.word	index@(_ZN2at6native29vectorized_elementwise_kernelILi8EZZZNS0_68_GLOBAL__N__08176361_30_ActivationHardsigmoidKernel_cu_1520ed90_302227hardsigmoid_backward_kernelERNS_18TensorIteratorBaseEENKUlvE_clEvENKUlvE2_clEvEUlN3c108BFloat16ES8_E_St5arrayIPcLm3EEEEviT0_T1_)
        /*04ac*/ 	.word	0x00000000


	//----- nvinfo : EIATTR_REGCOUNT
	.align		4
.L_237:
        /*04b0*/ 	.byte	0x04, 0x2f
        /*04b2*/ 	.short	(.L_239 - .L_238)
	.align		4
.L_238:
        /*04b4*/ 	.word	index@(_ZN2at6native29vectorized_elementwise_kernelILi4EZZZNS0_68_GLOBAL__N__08176361_30_ActivationHardsigmoidKernel_cu_1520ed90_302227hardsigmoid_backward_kernelERNS_18TensorIteratorBaseEENKUlvE_clEvENKUlvE2_clEvEUlN3c108BFloat16ES8_E_St5arrayIPcLm3EEEEviT0_T1_)
        /*04b8*/ 	.word	0x00000028


	//----- nvinfo : EIATTR_FRAME_SIZE
	.align		4
.L_239:
        /*04bc*/ 	.byte	0x04, 0x11
        /*04be*/ 	.short	(.L_241 - .L_240)
	.align		4
.L_240:
        /*04c0*/ 	.word	index@(_ZN2at6native29vectorized_elementwise_kernelILi4EZZZNS0_68_GLOBAL__N__08176361_30_ActivationHardsigmoidKernel_cu_1520ed90_302227hardsigmoid_backward_kernelERNS_18TensorIteratorBaseEENKUlvE_clEvENKUlvE2_clEvEUlN3c108BFloat16ES8_E_St5arrayIPcLm3EEEEviT0_T1_)
        /*04c4*/ 	.word	0x00000000


	//----- nvinfo : EIATTR_REGCOUNT
	.align		4
.L_241:
        /*04c8*/ 	.byte	0x04, 0x2f
        /*04ca*/ 	.short	(.L_243 - .L_242)
	.align		4
.L_242:
        /*04cc*/ 	.word	index@(_ZN2at6native29vectorized_elementwise_kernelILi2EZZZNS0_68_GLOBAL__N__08176361_30_ActivationHardsigmoidKernel_cu_1520ed90_302227hardsigmoid_backward_kernelERNS_18TensorIteratorBaseEENKUlvE_clEvENKUlvE2_clEvEUlN3c108BFloat16ES8_E_St5arrayIPcLm3EEEEviT0_T1_)
        /*04d0*/ 	.word	0x00000028


	//----- nvinfo : EIATTR_FRAME_SIZE
	.align		4
.L_243:
        /*04d4*/ 	.byte	0x04, 0x11
        /*04d6*/ 	.short	(.L_245 - .L_244)
	.align		4
.L_244:
        /*04d8*/ 	.word	index@(_ZN2at6native29vectorized_elementwise_kernelILi2EZZZNS0_68_GLOBAL__N__08176361_30_ActivationHardsigmoidKernel_cu_1520ed90_302227hardsigmoid_backward_kernelERNS_18TensorIteratorBaseEENKUlvE_clEvENKUlvE2_clEvEUlN3c108BFloat16ES8_E_St5arrayIPcLm3EEEEviT0_T1_)
        /*04dc*/ 	.word	0x00000000


	//----- nvinfo : EIATTR_REGCOUNT
	.align		4
.L_245:
        /*04e0*/ 	.byte	0x04, 0x2f
        /*04e2*/ 	.short	(.L_247 - .L_246)
	.align		4
.L_246:
        /*04e4*/ 	.word	index@(_ZN2at6native27unrolled_elementwise_kernelIZZZNS0_68_GLOBAL__N__08176361_30_ActivationHardsigmoidKernel_cu_1520ed90_302227hardsigmoid_backward_kernelERNS_18TensorIteratorBaseEENKUlvE_clEvENKUlvE2_clEvEUlN3c108BFloat16ES8_E_St5arrayIPcLm3EELi4E23TrivialOffsetCalculatorILi2EjESD_ILi1EjENS0_6memory15LoadWithoutCastENSG_16StoreWithoutCastEEEviT_T0_T2_T3_T4_T5_)
        /*04e8*/ 	.word	0x0000001d


	//----- nvinfo : EIATTR_FRAME_SIZE
	.align		4
.L_247:
        /*04ec*/ 	.byte	0x04, 0x11
        /*04ee*/ 	.short	(.L_249 - .L_248)
	.align		4
.L_248:
        /*04f0*/ 	.word	index@(_ZN2at6native27unrolled_elementwise_kernelIZZZNS0_68_GLOBAL__N__08176361_30_ActivationHardsigmoidKernel_cu_1520ed90_302227hardsigmoid_backward_kernelERNS_18TensorIteratorBaseEENKUlvE_clEvENKUlvE2_clEvEUlN3c108BFloat16ES8_E_St5arrayIPcLm3EELi4E23TrivialOffsetCalculatorILi2EjESD_ILi1EjENS0_6memory15LoadWithoutCastENSG_16StoreWithoutCastEEEviT_T0_T2_T3_T4_T5_)
        /*04f4*/ 	.word	0x00000000


	//----- nvinfo : EIATTR_REGCOUNT
	.align		4
.L_249:
        /*04f8*/ 	.byte	0x04, 0x2f
        /*04fa*/ 	.short	(.L_251 - .L_250)
	.align		4
.L_250:
        /*04fc*/ 	.word	index@(_ZN2at6native18elementwise_kernelILi128ELi4EZNS0_22gpu_kernel_impl_nocastIZZZNS0_68_GLOBAL__N__08176361_30_ActivationHardsigmoidKernel_cu_1520ed90_302227hardsigmoid_backward_kernelERNS_18TensorIteratorBaseEENKUlvE_clEvENKUlvE2_clEvEUlN3c108BFloat16ES9_E_EEvS5_RKT_EUliE_EEviT1_)
        /*0500*/ 	.word	0x00000012


	//----- nvinfo : EIATTR_FRAME_SIZE
	.align		4
.L_251:
        /*0504*/ 	.byte	0x04, 0x11
        /*0506*/ 	.short	(.L_253 - .L_252)
	.align		4
.L_252:
        /*0508*/ 	.word	index@(_ZN2at6native18elementwise_kernelILi128ELi4EZNS0_22gpu_kernel_impl_nocastIZZZNS0_68_GLOBAL__N__08176361_30_ActivationHardsigmoidKernel_cu_1520ed90_302227hardsigmoid_backward_kernelERNS_18TensorIteratorBaseEENKUlvE_clEvENKUlvE2_clEvEUlN3c108BFloat16ES9_E_EEvS5_RKT_EUliE_EEviT1_)
        /*050c*/ 	.word	0x00000000


	//----- nvinfo : EIATTR_REGCOUNT
	.align		4
.L_253:
        /*0510*/ 	.byte	0x04, 0x2f
        /*0512*/ 	.short	(.L_255 - .L_254)
	.align		4
.L_254:
        /*0514*/ 	.word	index@(_ZN2at6native27unrolled_elementwise_kernelIZZZNS0_68_GLOBAL__N__08176361_30_ActivationHardsigmoidKernel_cu_1520ed90_302227hardsigmoid_backward_kernelERNS_18TensorIteratorBaseEENKUlvE_clEvENKUlvE2_clEvEUlN3c108BFloat16ES8_E_St5arrayIPcLm3EELi4E23TrivialOffsetCalculatorILi2EjESD_ILi1EjENS0_6memory12LoadWithCastILi2EEENSG_13StoreWithCastILi1EEEEEviT_T0_T2_T3_T4_T5_)
        /*0518*/ 	.word	0x0000001e


	//----- nvinfo : EIATTR_FRAME_SIZE
	.align		4
.L_255:
        /*051c*/ 	.byte	0x04, 0x11
        /*051e*/ 	.short	(.L_257 - .L_256)
	.align		4
.L_256:
        /*0520*/ 	.word	index@(_ZN2at6native27unrolled_elementwise_kernelIZZZNS0_68_GLOBAL__N__08176361_30_ActivationHardsigmoidKernel_cu_1520ed90_302227hardsigmoid_backward_kernelERNS_18TensorIteratorBaseEENKUlvE_clEvENKUlvE2_clEvEUlN3c108BFloat16ES8_E_St5arrayIPcLm3EELi4E23TrivialOffsetCalculatorILi2EjESD_ILi1EjENS0_6memory12LoadWithCastILi2EEENSG_13StoreWithCastILi1EEEEEviT_T0_T2_T3_T4_T5_)
        /*0524*/ 	.word	0x00000000


	//----- nvinfo : EIATTR_REGCOUNT
	.align		4
.L_257:
        /*0528*/ 	.byte	0x04, 0x2f
        /*052a*/ 	.short	(.L_259 - .L_258)
	.align		4
.L_258:
        /*052c*/ 	.word	index@(_ZN2at6native18elementwise_kernelILi128ELi4EZNS0_15gpu_kernel_implIZZZNS0_68_GLOBAL__N__08176361_30_ActivationHardsigmoidKernel_cu_1520ed90_302227hardsigmoid_backward_kernelERNS_18TensorIteratorBaseEENKUlvE_clEvENKUlvE2_clEvEUlN3c108BFloat16ES9_E_EEvS5_RKT_EUliE_EEviT1_)
        /*0530*/ 	.word	0x0000001a


	//----- nvinfo : EIATTR_FRAME_SIZE
	.align		4
.L_259:
        /*0534*/ 	.byte	0x04, 0x11
        /*0536*/ 	.short	(.L_261 - .L_260)
	.align		4
.L_260:
        /*0538*/ 	.word	index@(_ZN2at6native18elementwise_kernelILi128ELi4EZNS0_15gpu_kernel_implIZZZNS0_68_GLOBAL__N__08176361_30_ActivationHardsigmoidKernel_cu_1520ed90_302227hardsigmoid_backward_kernelERNS_18TensorIteratorBaseEENKUlvE_clEvENKUlvE2_clEvEUlN3c108BFloat16ES9_E_EEvS5_RKT_EUliE_EEviT1_)
        /*053c*/ 	.word	0x00000000


	//----- nvinfo : EIATTR_MIN_STACK_SIZE
	.align		4
.L_261:
        /*0540*/ 	.byte	0x04, 0x12
        /*0542*/ 	.short	(.L_263 - .L_262)
	.align		4
.L_262:
        /*0544*/ 	.word	index@(_ZN2at6native18elementwise_kernelILi128ELi4EZNS0_15gpu_kernel_implIZZZNS0_68_GLOBAL__N__08176361_30_ActivationHardsigmoidKernel_cu_1520ed90_302227hardsigmoid_backward_kernelERNS_18TensorIteratorBaseEENKUlvE_clEvENKUlvE2_clEvEUlN3c108BFloat16ES9_E_EEvS5_RKT_EUliE_EEviT1_)
        /*0548*/ 	.word	0x00000000


	//----- nvinfo : EIATTR_MIN_STACK_SIZE
	.align		4
.L_263:
        /*054c*/ 	.byte	0x04, 0x12
        /*054e*/ 	.short	(.L_265 - .L_264)
	.align		4
.L_264:
        /*0550*/ 	.word	index@(_ZN2at6native27unrolled_elementwise_kernelIZZZNS0_68_GLOBAL__N__08176361_30_ActivationHardsigmoidKernel_cu_1520ed90_302227hardsigmoid_backward_kernelERNS_18TensorIteratorBaseEENKUlvE_clEvENKUlvE2_clEvEUlN3c108BFloat16ES8_E_St5arrayIPcLm3EELi4E23TrivialOffsetCalculatorILi2EjESD_ILi1EjENS0_6memory12LoadWithCastILi2EEENSG_13StoreWithCastILi1EEEEEviT_T0_T2_T3_T4_T5_)
        /*0554*/ 	.word	0x00000000


	//----- nvinfo : EIATTR_MIN_STACK_SIZE
	.align		4
.L_265:
        /*0558*/ 	.byte	0x04, 0x12
        /*055a*/ 	.short	(.L_267 - .L_266)
	.align		4
.L_266:
        /*055c*/ 	.word	index@(_ZN2at6native18elementwise_kernelILi128ELi4EZNS0_22gpu_kernel_impl_nocastIZZZNS0_68_GLOBAL__N__08176361_30_ActivationHardsigmoidKernel_cu_1520ed90_302227hardsigmoid_backward_kernelERNS_18TensorIteratorBaseEENKUlvE_clEvENKUlvE2_clEvEUlN3c108BFloat16ES9_E_EEvS5_RKT_EUliE_EEviT1_)
        /*0560*/ 	.word	0x00000000


	//----- nvinfo : EIATTR_MIN_STACK_SIZE
	.align		4
.L_267:
        /*0564*/ 	.byte	0x04, 0x12
        /*0566*/ 	.short	(.L_269 - .L_268)
	.align		4
.L_268:
        /*0568*/ 	.word	index@(_ZN2at6native27unrolled_elementwise_kernelIZZZNS0_68_GLOBAL__N__08176361_30_ActivationHardsigmoidKernel_cu_1520ed90_302227hardsigmoid_backward_kernelERNS_18TensorIteratorBaseEENKUlvE_clEvENKUlvE2_clEvEUlN3c108BFloat16ES8_E_St5arrayIPcLm3EELi4E23TrivialOffsetCalculatorILi2EjESD_ILi1EjENS0_6memory15LoadWithoutCastENSG_16StoreWithoutCastEEEviT_T0_T2_T3_T4_T5_)
        /*056c*/ 	.word	0x00000000


	//----- nvinfo : EIATTR_MIN_STACK_SIZE
	.align		4
.L_269:
        /*0570*/ 	.byte	0x04, 0x12
        /*0572*/ 	.short	(.L_271 - .L_270)
	.align		4
.L_270:
        /*0574*/ 	.word	index@(_ZN2at6native29vectorized_elementwise_kernelILi2EZZZNS0_68_GLOBAL__N__08176361_30_ActivationHardsigmoidKernel_cu_1520ed90_302227hardsigmoid_backward_kernelERNS_18TensorIteratorBaseEENKUlvE_clEvENKUlvE2_clEvEUlN3c108BFloat16ES8_E_St5arrayIPcLm3EEEEviT0_T1_)
        /*0578*/ 	.word	0x00000000


	//----- nvinfo : EIATTR_MIN_STACK_SIZE
	.align		4
.L_271:
        /*057c*/ 	.byte	0x04, 0x12
        /*057e*/ 	.short	(.L_273 - .L_272)
	.align		4
.L_272:
        /*0580*/ 	.word	index@(_ZN2at6native29vectorized_elementwise_kernelILi4EZZZNS0_68_GLOBAL__N__08176361_30_ActivationHardsigmoidKernel_cu_1520ed90_302227hardsigmoid_backward_kernelERNS_18TensorIteratorBaseEENKUlvE_clEvENKUlvE2_clEvEUlN3c108BFloat16ES8_E_St5arrayIPcLm3EEEEviT0_T1_)
        /*0584*/ 	.word	0x00000000


	//----- nvinfo : EIATTR_MIN_STACK_SIZE
	.align		4
.L_273:
        /*0588*/ 	.byte	0x04, 0x12
        /*058a*/ 	.short	(.L_275 - .L_274)
	.align		4
.L_274:
        /*058c*/ 	.word	index@(_ZN2at6native29vectorized_elementwise_kernelILi8EZZZNS0_68_GLOBAL__N__08176361_30_ActivationHardsigmoidKernel_cu_1520ed90_302227hardsigmoid_backward_kernelERNS_18TensorIteratorBaseEENKUlvE_clEvENKUlvE2_clEvEUlN3c108BFloat16ES8_E_St5arrayIPcLm3EEEEviT0_T1_)
        /*0590*/ 	.word	0x00000000


	//----- nvinfo : EIATTR_MIN_STACK_SIZE
	.align		4
.L_275:
        /*0594*/ 	.byte	0x04, 0x12
        /*0596*/ 	.short	(.L_277 - .L_276)
	.align		4
.L_276:
        /*0598*/ 	.word	index@(_ZN2at6native18elementwise_kernelILi128ELi4EZNS0_15gpu_kernel_implIZZZNS0_68_GLOBAL__N__08176361_30_ActivationHardsigmoidKernel_cu_1520ed90_302227hardsigmoid_backward_kernelERNS_18TensorIteratorBaseEENKUlvE_clEvENKUlvE1_clEvEUlN3c104HalfES9_E_EEvS5_RKT_EUliE_EEviT1_)
        /*059c*/ 	.word	0x00000000


	//----- nvinfo : EIATTR_MIN_STACK_SIZE
	.align		4
.L_277:
        /*05a0*/ 	.byte	0x04, 0x12
        /*05a2*/ 	.short	(.L_279 - .L_278)
	.align		4
.L_278:
        /*05a4*/ 	.word	index@(_ZN2at6native27unrolled_elementwise_kernelIZZZNS0_68_GLOBAL__N__08176361_30_ActivationHardsigmoidKernel_cu_1520ed90_302227hardsigmoid_backward_kernelERNS_18TensorIteratorBaseEENKUlvE_clEvENKUlvE1_clEvEUlN3c104HalfES8_E_St5arrayIPcLm3EELi4E23TrivialOffsetCalculatorILi2EjESD_ILi1EjENS0_6memory12LoadWithCastILi2EEENSG_13StoreWithCastILi1EEEEEviT_T0_T2_T3_T4_T5_)
        /*05a8*/ 	.word	0x00000000


	//----- nvinfo : EIATTR_MIN_STACK_SIZE
	.align		4
.L_279:
        /*05ac*/ 	.byte	0x04, 0x12
        /*05ae*/ 	.short	(.L_281 - .L_280)
	.align		4
.L_280:
        /*05b0*/ 	.word	index@(_ZN2at6native18elementwise_kernelILi128ELi4EZNS0_22gpu_kernel_impl_nocastIZZZNS0_68_GLOBAL__N__08176361_30_ActivationHardsigmoidKernel_cu_1520ed90_302227hardsigmoid_backward_kernelERNS_18TensorIteratorBaseEENKUlvE_clEvENKUlvE1_clEvEUlN3c104HalfES9_E_EEvS5_RKT_EUliE_EEviT1_)
        /*05b4*/ 	.word	0x00000000


	//----- nvinfo : EIATTR_MIN_STACK_SIZE
	.align		4
.L_281:
        /*05b8*/ 	.byte	0x04, 0x12
        /*05ba*/ 	.short	(.L_283 - .L_282)
	.align		4
.L_282:
        /*05bc*/ 	.word	index@(_ZN2at6native27unrolled_elementwise_kernelIZZZNS0_68_GLOBAL__N__08176361_30_ActivationHardsigmoidKernel_cu_1520ed90_302227hardsigmoid_backward_kernelERNS_18TensorIteratorBaseEENKUlvE_clEvENKUlvE1_clEvEUlN3c104HalfES8_E_St5arrayIPcLm3EELi4E23TrivialOffsetCalculatorILi2EjESD_ILi1EjENS0_6memory15LoadWithoutCastENSG_16StoreWithoutCastEEEviT_T0_T2_T3_T4_T5_)
        /*05c0*/ 	.word	0x00000000


	//----- nvinfo : EIATTR_MIN_STACK_SIZE
	.align		4
.L_283:
        /*05c4*/ 	.byte	0x04, 0x12
        /*05c6*/ 	.short	(.L_285 - .L_284)
	.align		4
.L_284:
        /*05c8*/ 	.word	index@(_ZN2at6native29vectorized_elementwise_kernelILi2EZZZNS0_68_GLOBAL__N__08176361_30_ActivationHardsigmoidKernel_cu_1520ed90_302227hardsigmoid_backward_kernelERNS_18TensorIteratorBaseEENKUlvE_clEvENKUlvE1_clEvEUlN3c104HalfES8_E_St5arrayIPcLm3EEEEviT0_T1_)
        /*05cc*/ 	.word	0x00000000


	//----- nvinfo : EIATTR_MIN_STACK_SIZE
	.align		4
.L_285:
        /*05d0*/ 	.byte	0x04, 0x12
        /*05d2*/ 	.short	(.L_287 - .L_286)
	.align		4
.L_286:
        /*05d4*/ 	.word	index@(_ZN2at6native29vectorized_elementwise_kernelILi4EZZZNS0_68_GLOBAL__N__08176361_30_ActivationHardsigmoidKernel_cu_1520ed90_302227hardsigmoid_backward_kernelERNS_18TensorIteratorBaseEENKUlvE_clEvENKUlvE1_clEvEUlN3c104HalfES8_E_St5arrayIPcLm3EEEEviT0_T1_)
        /*05d8*/ 	.word	0x00000000


	//----- nvinfo : EIATTR_MIN_STACK_SIZE
	.align		4
.L_287:
        /*05dc*/ 	.byte	0x04, 0x12
        /*05de*/ 	.short	(.L_289 - .L_288)
	.align		4
.L_288:
        /*05e0*/ 	.word	index@(_ZN2at6native29vectorized_elementwise_kernelILi8EZZZNS0_68_GLOBAL__N__08176361_30_ActivationHardsigmoidKernel_cu_1520ed90_302227hardsigmoid_backward_kernelERNS_18TensorIteratorBaseEENKUlvE_clEvENKUlvE1_clEvEUlN3c104HalfES8_E_St5arrayIPcLm3EEEEviT0_T1_)
        /*05e4*/ 	.word	0x00000000


	//----- nvinfo : EIATTR_MIN_STACK_SIZE
	.align		4
.L_289:
        /*05e8*/ 	.byte	0x04, 0x12
        /*05ea*/ 	.short	(.L_291 - .L_290)
	.align		4
.L_290:
        /*05ec*/ 	.word	index@(_ZN2at6native18elementwise_kernelILi128ELi4EZNS0_15gpu_kernel_implIZZZNS0_68_GLOBAL__N__08176361_30_ActivationHardsigmoidKernel_cu_1520ed90_302227hardsigmoid_backward_kernelERNS_18TensorIteratorBaseEENKUlvE_clEvENKUlvE0_clEvEUlffE_EEvS5_RKT_EUliE_EEviT1_)
        /*05f0*/ 	.word	0x00000000


	//----- nvinfo : EIATTR_MIN_STACK_SIZE
	.align		4
.L_291:
        /*05f4*/ 	.byte	0x04, 0x12
        /*05f6*/ 	.short	(.L_293 - .L_292)
	.align		4
.L_292:
        /*05f8*/ 	.word	index@(_ZN2at6native27unrolled_elementwise_kernelIZZZNS0_68_GLOBAL__N__08176361_30_ActivationHardsigmoidKernel_cu_1520ed90_302227hardsigmoid_backward_kernelERNS_18TensorIteratorBaseEENKUlvE_clEvENKUlvE0_clEvEUlffE_St5arrayIPcLm3EELi4E23TrivialOffsetCalculatorILi2EjESB_ILi1EjENS0_6memory12LoadWithCastILi2EEENSE_13StoreWithCastILi1EEEEEviT_T0_T2_T3_T4_T5_)
        /*05fc*/ 	.word	0x00000000


	//----- nvinfo : EIATTR_MIN_STACK_SIZE
	.align		4
.L_293:
        /*0600*/ 	.byte	0x04, 0x12
        /*0602*/ 	.short	(.L_295 - .L_294)
	.align		4
.L_294:
        /*0604*/ 	.word	index@(_ZN2at6native18elementwise_kernelILi128ELi2EZNS0_22gpu_kernel_impl_nocastIZZZNS0_68_GLOBAL__N__08176361_30_ActivationHardsigmoidKernel_cu_1520ed90_302227hardsigmoid_backward_kernelERNS_18TensorIteratorBaseEENKUlvE_clEvENKUlvE0_clEvEUlffE_EEvS5_RKT_EUliE_EEviT1_)
        /*0608*/ 	.word	0x00000000


	//----- nvinfo : EIATTR_MIN_STACK_SIZE
	.align		4
.L_295:
        /*060c*/ 	.byte	0x04, 0x12
        /*060e*/ 	.short	(.L_297 - .L_296)
	.align		4
.L_296:
        /*0610*/ 	.word	index@(_ZN2at6native27unrolled_elementwise_kernelIZZZNS0_68_GLOBAL__N__08176361_30_ActivationHardsigmoidKernel_cu_1520ed90_302227hardsigmoid_backward_kernelERNS_18TensorIteratorBaseEENKUlvE_clEvENKUlvE0_clEvEUlffE_St5arrayIPcLm3EELi4E23TrivialOffsetCalculatorILi2EjESB_ILi1EjENS0_6memory15LoadWithoutCastENSE_16StoreWithoutCastEEEviT_T0_T2_T3_T4_T5_)
        /*0614*/ 	.word	0x00000000


	//----- nvinfo : EIATTR_MIN_STACK_SIZE
	.align		4
.L_297:
        /*0618*/ 	.byte	0x04, 0x12
        /*061a*/ 	.short	(.L_299 - .L_298)
	.align		4
.L_298:
        /*061c*/ 	.word	index@(_ZN2at6native29vectorized_elementwise_kernelILi2EZZZNS0_68_GLOBAL__N__08176361_30_ActivationHardsigmoidKernel_cu_1520ed90_302227hardsigmoid_backward_kernelERNS_18TensorIteratorBaseEENKUlvE_clEvENKUlvE0_clEvEUlffE_St5arrayIPcLm3EEEEviT0_T1_)
        /*0620*/ 	.word	0x00000000


	//----- nvinfo : EIATTR_MIN_STACK_SIZE
	.align		4
.L_299:
        /*0624*/ 	.byte	0x04, 0x12
        /*0626*/ 	.short	(.L_301 - .L_300)
	.align		4
.L_300:
        /*0628*/ 	.word	index@(_ZN2at6native29vectorized_elementwise_kernelILi4EZZZNS0_68_GLOBAL__N__08176361_30_ActivationHardsigmoidKernel_cu_1520ed90_302227hardsigmoid_backward_kernelERNS_18TensorIteratorBaseEENKUlvE_clEvENKUlvE0_clEvEUlffE_St5arrayIPcLm3EEEEviT0_T1_)
        /*062c*/ 	.word	0x00000000


	//----- nvinfo : EIATTR_MIN_STACK_SIZE
	.align		4
.L_301:
        /*0630*/ 	.byte	0x04, 0x12
        /*0632*/ 	.short	(.L_303 - .L_302)
	.align		4
.L_302:
        /*0634*/ 	.word	index@(_ZN2at6native29vectorized_elementwise_kernelILi8EZZZNS0_68_GLOBAL__N__08176361_30_ActivationHardsigmoidKernel_cu_1520ed90_302227hardsigmoid_backward_kernelERNS_18TensorIteratorBaseEENKUlvE_clEvENKUlvE0_clEvEUlffE_St5arrayIPcLm3EEEEviT0_T1_)
        /*0638*/ 	.word	0x00000000


	//----- nvinfo : EIATTR_MIN_STACK_SIZE
	.align		4
.L_303:
        /*063c*/ 	.byte	0x04, 0x12
        /*063e*/ 	.short	(.L_305 - .L_304)
	.align		4
.L_304:
        /*0640*/ 	.word	index@(_ZN2at6native18elementwise_kernelILi128ELi4EZNS0_15gpu_kernel_implIZZZNS0_68_GLOBAL__N__08176361_30_ActivationHardsigmoidKernel_cu_1520ed90_302227hardsigmoid_backward_kernelERNS_18TensorIteratorBaseEENKUlvE_clEvENKUlvE_clEvEUlddE_EEvS5_RKT_EUliE_EEviT1_)
        /*0644*/ 	.word	0x00000000


	//----- nvinfo : EIATTR_MIN_STACK_SIZE
	.align		4
.L_305:
        /*0648*/ 	.byte	0x04, 0x12
        /*064a*/ 	.short	(.L_307 - .L_306)
	.align		4
.L_306:
        /*064c*/ 	.word	index@(_ZN2at6native27unrolled_elementwise_kernelIZZZNS0_68_GLOBAL__N__08176361_30_ActivationHardsigmoidKernel_cu_1520ed90_302227hardsigmoid_backward_kernelERNS_18TensorIteratorBaseEENKUlvE_clEvENKUlvE_clEvEUlddE_St5arrayIPcLm3EELi4E23TrivialOffsetCalculatorILi2EjESB_ILi1EjENS0_6memory12LoadWithCastILi2EEENSE_13StoreWithCastILi1EEEEEviT_T0_T2_T3_T4_T5_)
        /*0650*/ 	.word	0x00000000


	//----- nvinfo : EIATTR_MIN_STACK_SIZE
	.align		4
.L_307:
        /*0654*/ 	.byte	0x04, 0x12
        /*0656*/ 	.short	(.L_309 - .L_308)
	.align		4
.L_308:
        /*0658*/ 	.word	index@(_ZN2at6native18elementwise_kernelILi128ELi2EZNS0_22gpu_kernel_impl_nocastIZZZNS0_68_GLOBAL__N__08176361_30_ActivationHardsigmoidKernel_cu_1520ed90_302227hardsigmoid_backward_kernelERNS_18TensorIteratorBaseEENKUlvE_clEvENKUlvE_clEvEUlddE_EEvS5_RKT_EUliE_EEviT1_)
        /*065c*/ 	.word	0x00000000


	//----- nvinfo : EIATTR_MIN_STACK_SIZE
	.align		4
.L_309:
        /*0660*/ 	.byte	0x04, 0x12
        /*0662*/ 	.short	(.L_311 - .L_310)
	.align		4
.L_310:
        /*0664*/ 	.word	index@(_ZN2at6native27unrolled_elementwise_kernelIZZZNS0_68_GLOBAL__N__08176361_30_ActivationHardsigmoidKernel_cu_1520ed90_302227hardsigmoid_backward_kernelERNS_18TensorIteratorBaseEENKUlvE_clEvENKUlvE_clEvEUlddE_St5arrayIPcLm3EELi4E23TrivialOffsetCalculatorILi2EjESB_ILi1EjENS0_6memory15LoadWithoutCastENSE_16StoreWithoutCastEEEviT_T0_T2_T3_T4_T5_)
        /*0668*/ 	.word	0x00000000


	//----- nvinfo : EIATTR_MIN_STACK_SIZE
	.align		4
.L_311:
        /*066c*/ 	.byte	0x04, 0x12
        /*066e*/ 	.short	(.L_313 - .L_312)
	.align		4
.L_312:
        /*0670*/ 	.word	index@(_ZN2at6native29vectorized_elementwise_kernelILi2EZZZNS0_68_GLOBAL__N__08176361_30_ActivationHardsigmoidKernel_cu_1520ed90_302227hardsigmoid_backward_kernelERNS_18TensorIteratorBaseEENKUlvE_clEvENKUlvE_clEvEUlddE_St5arrayIPcLm3EEEEviT0_T1_)
        /*0674*/ 	.word	0x00000000


	//----- nvinfo : EIATTR_MIN_STACK_SIZE
	.align		4
.L_313:
        /*0678*/ 	.byte	0x04, 0x12
        /*067a*/ 	.short	(.L_315 - .L_314)
	.align		4
.L_314:
        /*067c*/ 	.word	index@(_ZN2at6native29vectorized_elementwise_kernelILi4EZZZNS0_68_GLOBAL__N__08176361_30_ActivationHardsigmoidKernel_cu_1520ed90_302227hardsigmoid_backward_kernelERNS_18TensorIteratorBaseEENKUlvE_clEvENKUlvE_clEvEUlddE_St5arrayIPcLm3EEEEviT0_T1_)
        /*0680*/ 	.word	0x00000000


	//----- nvinfo : EIATTR_MIN_STACK_SIZE
	.align		4
.L_315:
        /*0684*/ 	.byte	0x04, 0x12
        /*0686*/ 	.short	(.L_317 - .L_316)
	.align		4
.L_316:
        /*0688*/ 	.word	index@(_ZN2at6native29vectorized_elementwise_kernelILi8EZZZNS0_68_GLOBAL__N__08176361_30_ActivationHardsigmoidKernel_cu_1520ed90_302227hardsigmoid_backward_kernelERNS_18TensorIteratorBaseEENKUlvE_clEvENKUlvE_clEvEUlddE_St5arrayIPcLm3EEEEviT0_T1_)
        /*068c*/ 	.word	0x00000000


	//----- nvinfo : EIATTR_MIN_STACK_SIZE
	.align		4
.L_317:
        /*0690*/ 	.byte	0x04, 0x12
        /*0692*/ 	.short	(.L_319 - .L_318)
	.align		4
.L_318:
        /*0694*/ 	.word	index@(_ZN2at6native18elementwise_kernelILi128ELi4EZNS0_15gpu_kernel_implIZZZNS0_68_GLOBAL__N__08176361_30_ActivationHardsigmoidKernel_cu_1520ed90_302218hardsigmoid_kernelERNS_18TensorIteratorBaseEENKUlvE_clEvENKUlvE2_clEvEUlN3c108BFloat16EE_EEvS5_RKT_EUliE_EEviT1_)
        /*0698*/ 	.word	0x00000000


	//----- nvinfo : EIATTR_MIN_STACK_SIZE
	.align		4
.L_319:
        /*069c*/ 	.byte	0x04, 0x12
        /*069e*/ 	.short	(.L_321 - .L_320)
	.align		4
.L_320:
        /*06a0*/ 	.word	index@(_ZN2at6native27unrolled_elementwise_kernelIZZZNS0_68_GLOBAL__N__08176361_30_ActivationHardsigmoidKernel_cu_1520ed90_302218hardsigmoid_kernelERNS_18TensorIteratorBaseEENKUlvE_clEvENKUlvE2_clEvEUlN3c108BFloat16EE_St5arrayIPcLm2EELi4E23TrivialOffsetCalculatorILi1EjESE_NS0_6memory12LoadWithCastILi1EEENSF_13StoreWithCastILi1EEEEEviT_T0_T2_T3_T4_T5_)
        /*06a4*/ 	.word	0x00000000


	//----- nvinfo : EIATTR_MIN_STACK_SIZE
	.align		4
.L_321:
        /*06a8*/ 	.byte	0x04, 0x12
        /*06aa*/ 	.short	(.L_323 - .L_322)
	.align		4
.L_322:
        /*06ac*/ 	.word	index@(_ZN2at6native18elementwise_kernelILi128ELi4EZNS0_22gpu_kernel_impl_nocastIZZZNS0_68_GLOBAL__N__08176361_30_ActivationHardsigmoidKernel_cu_1520ed90_302218hardsigmoid_kernelERNS_18TensorIteratorBaseEENKUlvE_clEvENKUlvE2_clEvEUlN3c108BFloat16EE_EEvS5_RKT_EUliE_EEviT1_)
        /*06b0*/ 	.word	0x00000000


	//----- nvinfo : EIATTR_MIN_STACK_SIZE
	.align		4
.L_323:
        /*06b4*/ 	.byte	0x04, 0x12
        /*06b6*/ 	.short	(.L_325 - .L_324)
	.align		4
.L_324:
        /*06b8*/ 	.word	index@(_ZN2at6native27unrolled_elementwise_kernelIZZZNS0_68_GLOBAL__N__08176361_30_ActivationHardsigmoidKernel_cu_1520ed90_302218hardsigmoid_kernelERNS_18TensorIteratorBaseEENKUlvE_clEvENKUlvE2_clEvEUlN3c108BFloat16EE_St5arrayIPcLm2EELi4E23TrivialOffsetCalculatorILi1EjESE_NS0_6memory15LoadWithoutCastENSF_16StoreWithoutCastEEEviT_T0_T2_T3_T4_T5_)
        /*06bc*/ 	.word	0x00000000


	//----- nvinfo : EIATTR_MIN_STACK_SIZE
	.align		4
.L_325:
        /*06c0*/ 	.byte	0x04, 0x12
        /*06c2*/ 	.short	(.L_327 - .L_326)
	.align		4
.L_326:
        /*06c4*/ 	.word	index@(_ZN2at6native29vectorized_elementwise_kernelILi2EZZZNS0_68_GLOBAL__N__08176361_30_ActivationHardsigmoidKernel_cu_1520ed90_302218hardsigmoid_kernelERNS_18TensorIteratorBaseEENKUlvE_clEvENKUlvE2_clEvEUlN3c108BFloat16EE_St5arrayIPcLm2EEEEviT0_T1_)
        /*06c8*/ 	.word	0x00000000


	//----- nvinfo : EIATTR_MIN_STACK_SIZE
	.align		4
.L_327:
        /*06cc*/ 	.byte	0x04, 0x12
        /*06ce*/ 	.short	(.L_329 - .L_328)
	.align		4
.L_328:
        /*06d0*/ 	.word	index@(_ZN2at6native29vectorized_elementwise_kernelILi4EZZZNS0_68_GLOBAL__N__08176361_30_ActivationHardsigmoidKernel_cu_1520ed90_302218hardsigmoid_kernelERNS_18TensorIteratorBaseEENKUlvE_clEvENKUlvE2_clEvEUlN3c108BFloat16EE_St5arrayIPcLm2EEEEviT0_T1_)
        /*06d4*/ 	.word	0x00000000


	//----- nvinfo : EIATTR_MIN_STACK_SIZE
	.align		4
.L_329:
        /*06d8*/ 	.byte	0x04, 0x12
        /*06da*/ 	.short	(.L_331 - .L_330)
	.align		4
.L_330:
        /*06dc*/ 	.word	index@(_ZN2at6native29vectorized_elementwise_kernelILi8EZZZNS0_68_GLOBAL__N__08176361_30_ActivationHardsigmoidKernel_cu_1520ed90_302218hardsigmoid_kernelERNS_18TensorIteratorBaseEENKUlvE_clEvENKUlvE2_clEvEUlN3c108BFloat16EE_St5arrayIPcLm2EEEEviT0_T1_)
        /*06e0*/ 	.word	0x00000000


	//----- nvinfo : EIATTR_MIN_STACK_SIZE
	.align		4
.L_331:
        /*06e4*/ 	.byte	0x04, 0x12
        /*06e6*/ 	.short	(.L_333 - .L_332)
	.align		4
.L_332:
        /*06e8*/ 	.word	index@(_ZN2at6native18elementwise_kernelILi128ELi4EZNS0_15gpu_kernel_implIZZZNS0_68_GLOBAL__N__08176361_30_ActivationHardsigmoidKernel_cu_1520ed90_302218hardsigmoid_kernelERNS_18TensorIteratorBaseEENKUlvE_clEvENKUlvE1_clEvEUlN3c104HalfEE_EEvS5_RKT_EUliE_EEviT1_)
        /*06ec*/ 	.word	0x00000000


	//----- nvinfo : EIATTR_MIN_STACK_SIZE
	.align		4
.L_333:
        /*06f0*/ 	.byte	0x04, 0x12
        /*06f2*/ 	.short	(.L_335 - .L_334)
	.align		4
.L_334:
        /*06f4*/ 	.word	index@(_ZN2at6native27unrolled_elementwise_kernelIZZZNS0_68_GLOBAL__N__08176361_30_ActivationHardsigmoidKernel_cu_1520ed90_302218hardsigmoid_kernelERNS_18TensorIteratorBaseEENKUlvE_clEvENKUlvE1_clEvEUlN3c104HalfEE_St5arrayIPcLm2EELi4E23TrivialOffsetCalculatorILi1EjESE_NS0_6memory12LoadWithCastILi1EEENSF_13StoreWithCastILi1EEEEEviT_T0_T2_T3_T4_T5_)
        /*06f8*/ 	.word	0x00000000


	//----- nvinfo : EIATTR_MIN_STACK_SIZE
	.align		4
.L_335:
        /*06fc*/ 	.byte	0x04, 0x12
        /*06fe*/ 	.short	(.L_337 - .L_336)
	.align		4
.L_336:
        /*0700*/ 	.word	index@(_ZN2at6native18elementwise_kernelILi128ELi4EZNS0_22gpu_kernel_impl_nocastIZZZNS0_68_GLOBAL__N__08176361_30_ActivationHardsigmoidKernel_cu_1520ed90_302218hardsigmoid_kernelERNS_18TensorIteratorBaseEENKUlvE_clEvENKUlvE1_clEvEUlN3c104HalfEE_EEvS5_RKT_EUliE_EEviT1_)
        /*0704*/ 	.word	0x00000000


	//----- nvinfo : EIATTR_MIN_STACK_SIZE
	.align		4
.L_337:
        /*0708*/ 	.byte	0x04, 0x12
        /*070a*/ 	.short	(.L_339 - .L_338)
	.align		4
.L_338:
        /*070c*/ 	.word	index@(_ZN2at6native27unrolled_elementwise_kernelIZZZNS0_68_GLOBAL__N__08176361_30_ActivationHardsigmoidKernel_cu_1520ed90_302218hardsigmoid_kernelERNS_18TensorIteratorBaseEENKUlvE_clEvENKUlvE1_clEvEUlN3c104HalfEE_St5arrayIPcLm2EELi4E23TrivialOffsetCalculatorILi1EjESE_NS0_6memory15LoadWithoutCastENSF_16StoreWithoutCastEEEviT_T0_T2_T3_T4_T5_)
        /*0710*/ 	.word	0x00000000


	//----- nvinfo : EIATTR_MIN_STACK_SIZE
	.align		4
.L_339:
        /*0714*/ 	.byte	0x04, 0x12
        /*0716*/ 	.short	(.L_341 - .L_340)
	.align		4
.L_340:
        /*0718*/ 	.word	index@(_ZN2at6native29vectorized_elementwise_kernelILi2EZZZNS0_68_GLOBAL__N__08176361_30_ActivationHardsigmoidKernel_cu_1520ed90_302218hardsigmoid_kernelERNS_18TensorIteratorBaseEENKUlvE_clEvENKUlvE1_clEvEUlN3c104HalfEE_St5arrayIPcLm2EEEEviT0_T1_)
        /*071c*/ 	.word	0x00000000


	//----- nvinfo : EIATTR_MIN_STACK_SIZE
	.align		4
.L_341:
        /*0720*/ 	.byte	0x04, 0x12
        /*0722*/ 	.short	(.L_343 - .L_342)
	.align		4
.L_342:
        /*0724*/ 	.word	index@(_ZN2at6native29vectorized_elementwise_kernelILi4EZZZNS0_68_GLOBAL__N__08176361_30_ActivationHardsigmoidKernel_cu_1520ed90_302218hardsigmoid_kernelERNS_18TensorIteratorBaseEENKUlvE_clEvENKUlvE1_clEvEUlN3c104HalfEE_St5arrayIPcLm2EEEEviT0_T1_)
        /*0728*/ 	.word	0x00000000


	//----- nvinfo : EIATTR_MIN_STACK_SIZE
	.align		4
.L_343:
        /*072c*/ 	.byte	0x04, 0x12
        /*072e*/ 	.short	(.L_345 - .L_344)
	.align		4
.L_344:
        /*0730*/ 	.word	index@(_ZN2at6native29vectorized_elementwise_kernelILi8EZZZNS0_68_GLOBAL__N__08176361_30_ActivationHardsigmoidKernel_cu_1520ed90_302218hardsigmoid_kernelERNS_18TensorIteratorBaseEENKUlvE_clEvENKUlvE1_clEvEUlN3c104HalfEE_St5arrayIPcLm2EEEEviT0_T1_)
        /*0734*/ 	.word	0x00000000


	//----- nvinfo : EIATTR_MIN_STACK_SIZE
	.align		4
.L_345:
        /*0738*/ 	.byte	0x04, 0x12
        /*073a*/ 	.short	(.L_347 - .L_346)
	.align		4
.L_346:
        /*073c*/ 	.word	index@(_ZN2at6native18elementwise_kernelILi128ELi4EZNS0_15gpu_kernel_implIZZZNS0_68_GLOBAL__N__08176361_30_ActivationHardsigmoidKernel_cu_1520ed90_302218hardsigmoid_kernelERNS_18TensorIteratorBaseEENKUlvE_clEvENKUlvE0_clEvEUlfE_EEvS5_RKT_EUliE_EEviT1_)
        /*0740*/ 	.word	0x00000000


	//----- nvinfo : EIATTR_MIN_STACK_SIZE
	.align		4
.L_347:
        /*0744*/ 	.byte	0x04, 0x12
        /*0746*/ 	.short	(.L_349 - .L_348)
	.align		4
.L_348:
        /*0748*/ 	.word	index@(_ZN2at6native27unrolled_elementwise_kernelIZZZNS0_68_GLOBAL__N__08176361_30_ActivationHardsigmoidKernel_cu_1520ed90_302218hardsigmoid_kernelERNS_18TensorIteratorBaseEENKUlvE_clEvENKUlvE0_clEvEUlfE_St5arrayIPcLm2EELi4E23TrivialOffsetCalculatorILi1EjESC_NS0_6memory12LoadWithCastILi1EEENSD_13StoreWithCastILi1EEEEEviT_T0_T2_T3_T4_T5_)
        /*074c*/ 	.word	0x00000000


	//----- nvinfo : EIATTR_MIN_STACK_SIZE
	.align		4
.L_349:
        /*0750*/ 	.byte	0x04, 0x12
        /*0752*/ 	.short	(.L_351 - .L_350)
	.align		4
.L_350:
        /*0754*/ 	.word	index@(_ZN2at6native18elementwise_kernelILi128ELi2EZNS0_22gpu_kernel_impl_nocastIZZZNS0_68_GLOBAL__N__08176361_30_ActivationHardsigmoidKernel_cu_1520ed90_302218hardsigmoid_kernelERNS_18TensorIteratorBaseEENKUlvE_clEvENKUlvE0_clEvEUlfE_EEvS5_RKT_EUliE_EEviT1_)
        /*0758*/ 	.word	0x00000000


	//----- nvinfo : EIATTR_MIN_STACK_SIZE
	.align		4
.L_351:
        /*075c*/ 	.byte	0x04, 0x12
        /*075e*/ 	.short	(.L_353 - .L_352)
	.align		4
.L_352:
        /*0760*/ 	.word	index@(_ZN2at6native27unrolled_elementwise_kernelIZZZNS0_68_GLOBAL__N__08176361_30_ActivationHardsigmoidKernel_cu_1520ed90_302218hardsigmoid_kernelERNS_18TensorIteratorBaseEENKUlvE_clEvENKUlvE0_clEvEUlfE_St5arrayIPcLm2EELi4E23TrivialOffsetCalculatorILi1EjESC_NS0_6memory15LoadWithoutCastENSD_16StoreWithoutCastEEEviT_T0_T2_T3_T4_T5_)
        /*0764*/ 	.word	0x00000000


	//----- nvinfo : EIATTR_MIN_STACK_SIZE
	.align		4
.L_353:
        /*0768*/ 	.byte	0x04, 0x12
        /*076a*/ 	.short	(.L_355 - .L_354)
	.align		4
.L_354:
        /*076c*/ 	.word	index@(_ZN2at6native29vectorized_elementwise_kernelILi2EZZZNS0_68_GLOBAL__N__08176361_30_ActivationHardsigmoidKernel_cu_1520ed90_302218hardsigmoid_kernelERNS_18TensorIteratorBaseEENKUlvE_clEvENKUlvE0_clEvEUlfE_St5arrayIPcLm2EEEEviT0_T1_)
        /*0770*/ 	.word	0x00000000


	//----- nvinfo : EIATTR_MIN_STACK_SIZE
	.align		4
.L_355:
        /*0774*/ 	.byte	0x04, 0x12
        /*0776*/ 	.short	(.L_357 - .L_356)
	.align		4
.L_356:
        /*0778*/ 	.word	index@(_ZN2at6native29vectorized_elementwise_kernelILi4EZZZNS0_68_GLOBAL__N__08176361_30_ActivationHardsigmoidKernel_cu_1520ed90_302218hardsigmoid_kernelERNS_18TensorIteratorBaseEENKUlvE_clEvENKUlvE0_clEvEUlfE_St5arrayIPcLm2EEEEviT0_T1_)
        /*077c*/ 	.word	0x00000000


	//----- nvinfo : EIATTR_MIN_STACK_SIZE
	.align		4
.L_357:
        /*0780*/ 	.byte	0x04, 0x12
        /*0782*/ 	.short	(.L_359 - .L_358)
	.align		4
.L_358:
        /*0784*/ 	.word	index@(_ZN2at6native29vectorized_elementwise_kernelILi8EZZZNS0_68_GLOBAL__N__08176361_30_ActivationHardsigmoidKernel_cu_1520ed90_302218hardsigmoid_kernelERNS_18TensorIteratorBaseEENKUlvE_clEvENKUlvE0_clEvEUlfE_St5arrayIPcLm2EEEEviT0_T1_)
        /*0788*/ 	.word	0x00000000


	//----- nvinfo : EIATTR_MIN_STACK_SIZE
	.align		4
.L_359:
        /*078c*/ 	.byte	0x04, 0x12
        /*078e*/ 	.short	(.L_361 - .L_360)
	.align		4
.L_360:
        /*0790*/ 	.word	index@(_ZN2at6native18elementwise_kernelILi128ELi4EZNS0_15gpu_kernel_implIZZZNS0_68_GLOBAL__N__08176361_30_ActivationHardsigmoidKernel_cu_1520ed90_302218hardsigmoid_kernelERNS_18TensorIteratorBaseEENKUlvE_clEvENKUlvE_clEvEUldE_EEvS5_RKT_EUliE_EEviT1_)
        /*0794*/ 	.word	0x00000000


	//----- nvinfo : EIATTR_MIN_STACK_SIZE
	.align		4
.L_361:
        /*0798*/ 	.byte	0x04, 0x12
        /*079a*/ 	.short	(.L_363 - .L_362)
	.align		4
.L_362:
        /*079c*/ 	.word	index@(_ZN2at6native27unrolled_elementwise_kernelIZZZNS0_68_GLOBAL__N__08176361_30_ActivationHardsigmoidKernel_cu_1520ed90_302218hardsigmoid_kernelERNS_18TensorIteratorBaseEENKUlvE_clEvENKUlvE_clEvEUldE_St5arrayIPcLm2EELi4E23TrivialOffsetCalculatorILi1EjESC_NS0_6memory12LoadWithCastILi1EEENSD_13StoreWithCastILi1EEEEEviT_T0_T2_T3_T4_T5_)
        /*07a0*/ 	.word	0x00000000


	//----- nvinfo : EIATTR_MIN_STACK_SIZE
	.align		4
.L_363:
        /*07a4*/ 	.byte	0x04, 0x12
        /*07a6*/ 	.short	(.L_365 - .L_364)
	.align		4
.L_364:
        /*07a8*/ 	.word	index@(_ZN2at6native18elementwise_kernelILi128ELi2EZNS0_22gpu_kernel_impl_nocastIZZZNS0_68_GLOBAL__N__08176361_30_ActivationHardsigmoidKernel_cu_1520ed90_302218hardsigmoid_kernelERNS_18TensorIteratorBaseEENKUlvE_clEvENKUlvE_clEvEUldE_EEvS5_RKT_EUliE_EEviT1_)
        /*07ac*/ 	.word	0x00000000


	//----- nvinfo : EIATTR_MIN_STACK_SIZE
	.align		4
.L_365:
        /*07b0*/ 	.byte	0x04, 0x12
        /*07b2*/ 	.short	(.L_367 - .L_366)
	.align		4
.L_366:
        /*07b4*/ 	.word	index@(_ZN2at6native27unrolled_elementwise_kernelIZZZNS0_68_GLOBAL__N__08176361_30_ActivationHardsigmoidKernel_cu_1520ed90_302218hardsigmoid_kernelERNS_18TensorIteratorBaseEENKUlvE_clEvENKUlvE_clEvEUldE_St5arrayIPcLm2EELi4E23TrivialOffsetCalculatorILi1EjESC_NS0_6memory15LoadWithoutCastENSD_16StoreWithoutCastEEEviT_T0_T2_T3_T4_T5_)
        /*07b8*/ 	.word	0x00000000


	//----- nvinfo : EIATTR_MIN_STACK_SIZE
	.align		4
.L_367:
        /*07bc*/ 	.byte	0x04, 0x12
        /*07be*/ 	.short	(.L_369 - .L_368)
	.align		4
.L_368:
        /*07c0*/ 	.word	index@(_ZN2at6native29vectorized_elementwise_kernelILi2EZZZNS0_68_GLOBAL__N__08176361_30_ActivationHardsigmoidKernel_cu_1520ed90_302218hardsigmoid_kernelERNS_18TensorIteratorBaseEENKUlvE_clEvENKUlvE_clEvEUldE_St5arrayIPcLm2EEEEviT0_T1_)
        /*07c4*/ 	.word	0x00000000


	//----- nvinfo : EIATTR_MIN_STACK_SIZE
	.align		4
.L_369:
        /*07c8*/ 	.byte	0x04, 0x12
        /*07ca*/ 	.short	(.L_371 - .L_370)
	.align		4
.L_370:
        /*07cc*/ 	.word	index@(_ZN2at6native29vectorized_elementwise_kernelILi4EZZZNS0_68_GLOBAL__N__08176361_30_ActivationHardsigmoidKernel_cu_1520ed90_302218hardsigmoid_kernelERNS_18TensorIteratorBaseEENKUlvE_clEvENKUlvE_clEvEUldE_St5arrayIPcLm2EEEEviT0_T1_)
        /*07d0*/ 	.word	0x00000000


	//----- nvinfo : EIATTR_MIN_STACK_SIZE
	.align		4
.L_371:
        /*07d4*/ 	.byte	0x04, 0x12
        /*07d6*/ 	.short	(.L_373 - .L_372)
	.align		4
.L_372:
        /*07d8*/ 	.word	index@(_ZN2at6native29vectorized_elementwise_kernelILi8EZZZNS0_68_GLOBAL__N__08176361_30_ActivationHardsigmoidKernel_cu_1520ed90_302218hardsigmoid_kernelERNS_18TensorIteratorBaseEENKUlvE_clEvENKUlvE_clEvEUldE_St5arrayIPcLm2EEEEviT0_T1_)
        /*07dc*/ 	.word	0x00000000
.L_373:


//--------------------- .nv.compat                --------------------------
	.section	.nv.compat,"",@"SHT_CUDA_COMPAT_INFO"
	.align	4
        /*0000*/ 	.byte	0x02, 0x09, 0x01, 0x00, 0x02, 0x02, 0x01, 0x00, 0x02, 0x05, 0x05, 0x00, 0x03, 0x07, 0x01, 0x01
        /*0010*/ 	.byte	0x02, 0x03, 0x00, 0x00, 0x02, 0x06, 0x01, 0x00, 0x04, 0x0b, 0x08, 0x00, 0x00, 0x00, 0x00, 0x00
        /*0020*/ 	.byte	0x00, 0x00, 0x00, 0x00


//--------------------- .nv.info._ZN2at6native18elementwise_kernelILi128ELi4EZNS0_15gpu_kernel_implIZZZNS0_68_GLOBAL__N__08176361_30_ActivationHardsigmoidKernel_cu_1520ed90_302227hardsigmoid_backward_kernelERNS_18TensorIteratorBaseEENKUlvE_clEvENKUlvE2_clEvEUlN3c108BFloat16ES9_E_EEvS5_RKT_EUliE_EEviT1_ --------------------------
	.section	.nv.info._ZN2at6native18elementwise_kernelILi128ELi4EZNS0_15gpu_kernel_implIZZZNS0_68_GLOBAL__N__08176361_30_ActivationHardsigmoidKernel_cu_1520ed90_302227hardsigmoid_backward_kernelERNS_18TensorIteratorBaseEENKUlvE_clEvENKUlvE2_clEvEUlN3c108BFloat16ES9_E_EEvS5_RKT_EUliE_EEviT1_,"",@"SHT_CUDA_INFO"
	.sectionflags	@""
	.align	4


	//----- nvinfo : EIATTR_CUDA_API_VERSION
	.align		4
        /*0000*/ 	.byte	0x04, 0x37
        /*0002*/ 	.short	(.L_375 - .L_374)
.L_374:
        /*0004*/ 	.word	0x00000082


	//----- nvinfo : EIATTR_KPARAM_INFO
	.align		4
.L_375:
        /*0008*/ 	.byte	0x04, 0x17
        /*000a*/ 	.short	(.L_377 - .L_376)
.L_376:
        /*000c*/ 	.word	0x00000000
        /*0010*/ 	.short	0x0001
        /*0012*/ 	.short	0x0008
        /*0014*/ 	.byte	0x00, 0xf0, 0x81, 0x0a


	//----- nvinfo : EIATTR_KPARAM_INFO
	.align		4
.L_377:
        /*0018*/ 	.byte	0x04, 0x17
        /*001a*/ 	.short	(.L_379 - .L_378)
.L_378:
        /*001c*/ 	.word	0x00000000
        /*0020*/ 	.short	0x0000
        /*0022*/ 	.short	0x0000
        /*0024*/ 	.byte	0x00, 0xf0, 0x11, 0x00


	//----- nvinfo : EIATTR_SPARSE_MMA_MASK
	.align		4
.L_379:
        /*0028*/ 	.byte	0x03, 0x50
        /*002a*/ 	.short	0x0000


	//----- nvinfo : EIATTR_MAXREG_COUNT
	.align		4
        /*002c*/ 	.byte	0x03, 0x1b
        /*002e*/ 	.short	0x0080


	//----- nvinfo : EIATTR_EXTERNS
	.align		4
        /*0030*/ 	.byte	0x04, 0x0f
        /*0032*/ 	.short	(.L_381 - .L_380)


	//   ....[0]....
	.align		4
.L_380:
        /*0034*/ 	.word	index@(__assertfail)


	//----- nvinfo : EIATTR_MERCURY_ISA_VERSION
	.align		4
.L_381:
        /*0038*/ 	.byte	0x03, 0x5f
        /*003a*/ 	.short	0x0101


	//----- nvinfo : EIATTR_SYSCALL_OFFSETS
	.align		4
        /*003c*/ 	.byte	0x04, 0x46
        /*003e*/ 	.short	(.L_383 - .L_382)


	//   ....[0]....
.L_382:
        /*0040*/ 	.word	0x000026f0


	//   ....[1]....
        /*0044*/ 	.word	0x000036c0


	//   ....[2]....
        /*0048*/ 	.word	0x000046a0


	//   ....[3]....
        /*004c*/ 	.word	0x00006de0


	//   ....[4]....
        /*0050*/ 	.word	0x00007db0


	//   ....[5]....
        /*0054*/ 	.word	0x00008d90


	//   ....[6]....
        /*0058*/ 	.word	0x0000b4c0


	//   ....[7]....
        /*005c*/ 	.word	0x0000c490


	//   ....[8]....
        /*0060*/ 	.word	0x0000d470


	//   ....[9]....
        /*0064*/ 	.word	0x0000fb90


	//   ....[10]....
        /*0068*/ 	.word	0x00010b60


	//   ....[11]....
        /*006c*/ 	.word	0x00011b40


	//----- nvinfo : EIATTR_EXIT_INSTR_OFFSETS
	.align		4
.L_383:
        /*0070*/ 	.byte	0x04, 0x1c
        /*0072*/ 	.short	(.L_385 - .L_384)


	//   ....[0]....
.L_384:
        /*0074*/ 	.word	0x0000d540


	//   ....[1]....
        /*0078*/ 	.word	0x00010d70


	//   ....[2]....
        /*007c*/ 	.word	0x00010db0


	//   ....[3]....
        /*0080*/ 	.word	0x00010e50


	//   ....[4]....
        /*0084*/ 	.word	0x00010e90


	//   ....[5]....
        /*0088*/ 	.word	0x00010ed0


	//   ....[6]....
        /*008c*/ 	.word	0x00010f60


	//   ....[7]....
        /*0090*/ 	.word	0x00010fa0


	//   ....[8]....
        /*0094*/ 	.word	0x00011040


	//   ....[9]....
        /*0098*/ 	.word	0x00011090


	//   ....[10]....
        /*009c*/ 	.word	0x000110e0


	//   ....[11]....
        /*00a0*/ 	.word	0x000111b0


	//   ....[12]....
        /*00a4*/ 	.word	0x00011210


	//   ....[13]....
        /*00a8*/ 	.word	0x000113a0


	//   ....[14]....
        /*00ac*/ 	.word	0x00011500


	//   ....[15]....
        /*00b0*/ 	.word	0x00011520


	//   ....[16]....
        /*00b4*/ 	.word	0x000115e0


	//   ....[17]....
        /*00b8*/ 	.word	0x00011760


	//   ....[18]....
        /*00bc*/ 	.word	0x000118e0


	//   ....[19]....
        /*00c0*/ 	.word	0x00011a40


	//   ....[20]....
        /*00c4*/ 	.word	0x00011b50


	//   ....[21]....
        /*00c8*/ 	.word	0x00011b90


	//   ....[22]....
        /*00cc*/ 	.word	0x00011bd0


	//----- nvinfo : EIATTR_MAX_THREADS
	.align		4
.L_385:
        /*00d0*/ 	.byte	0x04, 0x05
        /*00d2*/ 	.short	(.L_387 - .L_386)
.L_386:
        /*00d4*/ 	.word	0x00000080
        /*00d8*/ 	.word	0x00000001
        /*00dc*/ 	.word	0x00000001


	//----- nvinfo : EIATTR_CRS_STACK_SIZE
	.align		4
.L_387:
        /*00e0*/ 	.byte	0x04, 0x1e
        /*00e2*/ 	.short	(.L_389 - .L_388)
.L_388:
        /*00e4*/ 	.word	0x00000000


	//----- nvinfo : EIATTR_CBANK_PARAM_SIZE
	.align		4
.L_389:
        /*00e8*/ 	.byte	0x03, 0x19
        /*00ea*/ 	.short	0x02a8


	//----- nvinfo : EIATTR_PARAM_CBANK
	.align		4
        /*00ec*/ 	.byte	0x04, 0x0a
        /*00ee*/ 	.short	(.L_391 - .L_390)
	.align		4
.L_390:
        /*00f0*/ 	.word	index@(.nv.constant0._ZN2at6native18elementwise_kernelILi128ELi4EZNS0_15gpu_kernel_implIZZZNS0_68_GLOBAL__N__08176361_30_ActivationHardsigmoidKernel_cu_1520ed90_302227hardsigmoid_backward_kernelERNS_18TensorIteratorBaseEENKUlvE_clEvENKUlvE2_clEvEUlN3c108BFloat16ES9_E_EEvS5_RKT_EUliE_EEviT1_)
        /*00f4*/ 	.short	0x0210
        /*00f6*/ 	.short	0x02a8


	//----- nvinfo : EIATTR_SW_WAR
	.align		4
.L_391:
        /*00f8*/ 	.byte	0x04, 0x36
        /*00fa*/ 	.short	(.L_393 - .L_392)
.L_392:
        /*00fc*/ 	.word	0x00000008
.L_393:


//--------------------- .nv.info._ZN2at6native27unrolled_elementwise_kernelIZZZNS0_68_GLOBAL__N__08176361_30_ActivationHardsigmoidKernel_cu_1520ed90_302227hardsigmoid_backward_kernelERNS_18TensorIteratorBaseEENKUlvE_clEvENKUlvE2_clEvEUlN3c108BFloat16ES8_E_St5arrayIPcLm3EELi4E23TrivialOffsetCalculatorILi2EjESD_ILi1EjENS0_6memory12LoadWithCastILi2EEENSG_13StoreWithCastILi1EEEEEviT_T0_T2_T3_T4_T5_ --------------------------
	.section	.nv.info._ZN2at6native27unrolled_elementwise_kernelIZZZNS0_68_GLOBAL__N__08176361_30_ActivationHardsigmoidKernel_cu_1520ed90_302227hardsigmoid_backward_kernelERNS_18TensorIteratorBaseEENKUlvE_clEvENKUlvE2_clEvEUlN3c108BFloat16ES8_E_St5arrayIPcLm3EELi4E23TrivialOffsetCalculatorILi2EjESD_ILi1EjENS0_6memory12LoadWithCastILi2EEENSG_13StoreWithCastILi1EEEEEviT_T0_T2_T3_T4_T5_,"",@"SHT_CUDA_INFO"
	.sectionflags	@""
	.align	4


	//----- nvinfo : EIATTR_CUDA_API_VERSION
	.align		4
        /*0000*/ 	.byte	0x04, 0x37
        /*0002*/ 	.short	(.L_395 - .L_394)
.L_394:
        /*0004*/ 	.word	0x00000082


	//----- nvinfo : EIATTR_KPARAM_INFO
	.align		4
.L_395:
        /*0008*/ 	.byte	0x04, 0x17
        /*000a*/ 	.short	(.L_397 - .L_396)
.L_396:
        /*000c*/ 	.word	0x00000000
        /*0010*/ 	.short	0x0006
        /*0012*/ 	.short	0x0048
        /*0014*/ 	.byte	0x00, 0xf0, 0x21, 0x00


	//----- nvinfo : EIATTR_KPARAM_INFO
	.align		4
.L_397:
        /*0018*/ 	.byte	0x04, 0x17
        /*001a*/ 	.short	(.L_399 - .L_398)
.L_398:
        /*001c*/ 	.word	0x00000000
        /*0020*/ 	.short	0x0005
        /*0022*/ 	.short	0x003c
        /*0024*/ 	.byte	0x00, 0xf0, 0x31, 0x00


	//----- nvinfo : EIATTR_KPARAM_INFO
	.align		4
.L_399:
        /*0028*/ 	.byte	0x04, 0x17
        /*002a*/ 	.short	(.L_401 - .L_400)
.L_400:
        /*002c*/ 	.word	0x00000000
        /*0030*/ 	.short	0x0004
        /*0032*/ 	.short	0x0039
        /*0034*/ 	.byte	0x00, 0xf0, 0x05, 0x00


	//----- nvinfo : EIATTR_KPARAM_INFO
	.align		4
.L_401:
        /*0038*/ 	.byte	0x04, 0x17
        /*003a*/ 	.short	(.L_403 - .L_402)
.L_402:
        /*003c*/ 	.word	0x00000000
        /*0040*/ 	.short	0x0003
        /*0042*/ 	.short	0x0038
        /*0044*/ 	.byte	0x00, 0xf0, 0x05, 0x00


	//----- nvinfo : EIATTR_KPARAM_INFO
	.align		4
.L_403:
        /*0048*/ 	.byte	0x04, 0x17
        /*004a*/ 	.short	(.L_405 - .L_404)
.L_404:
        /*004c*/ 	.word	0x00000000
        /*0050*/ 	.short	0x0002
        /*0052*/ 	.short	0x0020
        /*0054*/ 	.byte	0x00, 0xf0, 0x61, 0x00


	//----- nvinfo : EIATTR_KPARAM_INFO
	.align		4
.L_405:
        /*0058*/ 	.byte	0x04, 0x17
        /*005a*/ 	.short	(.L_407 - .L_406)
.L_406:
        /*005c*/ 	.word	0x00000000
        /*0060*/ 	.short	0x0001
        /*0062*/ 	.short	0x0008
        /*0064*/ 	.byte	0x00, 0xf0, 0x61, 0x00


	//----- nvinfo : EIATTR_KPARAM_INFO
	.align		4
.L_407:
        /*0068*/ 	.byte	0x04, 0x17
        /*006a*/ 	.short	(.L_409 - .L_408)
.L_408:
        /*006c*/ 	.word	0x00000000
        /*0070*/ 	.short	0x0000
        /*0072*/ 	.short	0x0000
        /*0074*/ 	.byte	0x00, 0xf0, 0x11, 0x00


	//----- nvinfo : EIATTR_SPARSE_MMA_MASK
	.align		4
.L_409:
        /*0078*/ 	.byte	0x03, 0x50
        /*007a*/ 	.short	0x0000


	//----- nvinfo : EIATTR_MAXREG_COUNT
	.align		4
        /*007c*/ 	.byte	0x03, 0x1b
        /*007e*/ 	.short	0x00ff


	//----- nvinfo : EIATTR_EXTERNS
	.align		4
        /*0080*/ 	.byte	0x04, 0x0f
        /*0082*/ 	.short	(.L_411 - .L_410)


	//   ....[0]....
	.align		4
.L_410:
        /*0084*/ 	.word	index@(__assertfail)


	//----- nvinfo : EIATTR_MERCURY_ISA_VERSION
	.align		4
.L_411:
        /*0088*/ 	.byte	0x03, 0x5f
        /*008a*/ 	.short	0x0101


	//----- nvinfo : EIATTR_SYSCALL_OFFSETS
	.align		4
        /*008c*/ 	.byte	0x04, 0x46
        /*008e*/ 	.short	(.L_413 - .L_412)


	//   ....[0]....
.L_412:
        /*0090*/ 	.word	0x000010f0


	//   ....[1]....
        /*0094*/ 	.word	0x000021b0


	//   ....[2]....
        /*0098*/ 	.word	0x000032f0


	//   ....[3]....
        /*009c*/ 	.word	0x000043b0


	//   ....[4]....
        /*00a0*/ 	.word	0x00005500


	//   ....[5]....
        /*00a4*/ 	.word	0x000065d0


	//   ....[6]....
        /*00a8*/ 	.word	0x00007700


	//   ....[7]....
        /*00ac*/ 	.word	0x000086e0


	//   ....[8]....
        /*00b0*/ 	.word	0x00009a80


	//   ....[9]....
        /*00b4*/ 	.word	0x0000aaa0


	//   ....[10]....
        /*00b8*/ 	.word	0x0000ba80


	//   ....[11]....
        /*00bc*/ 	.word	0x0000ca60


	//----- nvinfo : EIATTR_EXIT_INSTR_OFFSETS
	.align		4
.L_413:
        /*00c0*/ 	.byte	0x04, 0x1c
        /*00c2*/ 	.short	(.L_415 - .L_414)


	//   ....[0]....
.L_414:
        /*00c4*/ 	.word	0x0000bb40


	//   ....[1]....
        /*00c8*/ 	.word	0x0000bc90


	//   ....[2]....
        /*00cc*/ 	.word	0x0000bcd0


	//   ....[3]....
        /*00d0*/ 	.word	0x0000bd70


	//   ....[4]....
        /*00d4*/ 	.word	0x0000bdb0


	//   ....[5]....
        /*00d8*/ 	.word	0x0000bdf0


	//   ....[6]....
        /*00dc*/ 	.word	0x0000be80


	//   ....[7]....
        /*00e0*/ 	.word	0x0000bec0


	//   ....[8]....
        /*00e4*/ 	.word	0x0000bf60


	//   ....[9]....
        /*00e8*/ 	.word	0x0000bfb0


	//   ....[10]....
        /*00ec*/ 	.word	0x0000c000


	//   ....[11]....
        /*00f0*/ 	.word	0x0000c0d0


	//   ....[12]....
        /*00f4*/ 	.word	0x0000c130


	//   ....[13]....
        /*00f8*/ 	.word	0x0000c2c0


	//   ....[14]....
        /*00fc*/ 	.word	0x0000c420


	//   ....[15]....
        /*0100*/ 	.word	0x0000c440


	//   ....[16]....
        /*0104*/ 	.word	0x0000c500


	//   ....[17]....
        /*0108*/ 	.word	0x0000c680


	//   ....[18]....
        /*010c*/ 	.word	0x0000c800


	//   ....[19]....
        /*0110*/ 	.word	0x0000c960


	//   ....[20]....
        /*0114*/ 	.word	0x0000ca70


	//   ....[21]....
        /*0118*/ 	.word	0x0000cab0


	//   ....[22]....
        /*011c*/ 	.word	0x0000caf0


	//----- nvinfo : EIATTR_MAX_THREADS
	.align		4
.L_415:
        /*0120*/ 	.byte	0x04, 0x05
        /*0122*/ 	.short	(.L_417 - .L_416)
.L_416:
        /*0124*/ 	.word	0x00000080
        /*0128*/ 	.word	0x00000001
        /*012c*/ 	.word	0x00000001


	//----- nvinfo : EIATTR_CRS_STACK_SIZE
	.align		4
.L_417:
        /*0130*/ 	.byte	0x04, 0x1e
        /*0132*/ 	.short	(.L_419 - .L_418)
.L_418:
        /*0134*/ 	.word	0x00000000


	//----- nvinfo : EIATTR_CBANK_PARAM_SIZE
	.align		4
.L_419:
        /*0138*/ 	.byte	0x03, 0x19
        /*013a*/ 	.short	0x0050


	//----- nvinfo : EIATTR_PARAM_CBANK
	.align		4
        /*013c*/ 	.byte	0x04, 0x0a
        /*013e*/ 	.short	(.L_421 - .L_420)
	.align		4
.L_420:
        /*0140*/ 	.word	index@(.nv.constant0._ZN2at6native27unrolled_elementwise_kernelIZZZNS0_68_GLOBAL__N__08176361_30_ActivationHardsigmoidKernel_cu_1520ed90_302227hardsigmoid_backward_kernelERNS_18TensorIteratorBaseEENKUlvE_clEvENKUlvE2_clEvEUlN3c108BFloat16ES8_E_St5arrayIPcLm3EELi4E23TrivialOffsetCalculatorILi2EjESD_ILi1EjENS0_6memory12LoadWithCastILi2EEENSG_13StoreWithCastILi1EEEEEviT_T0_T2_T3_T4_T5_)
        /*0144*/ 	.short	0x0210
        /*0146*/ 	.short	0x0050


	//----- nvinfo : EIATTR_SW_WAR
	.align		4
.L_421:
        /*0148*/ 	.byte	0x04, 0x36
        /*014a*/ 	.short	(.L_423 - .L_422)
.L_422:
        /*014c*/ 	.word	0x00000008
.L_423:


//--------------------- .nv.info._ZN2at6native18elementwise_kernelILi128ELi4EZNS0_22gpu_kernel_impl_nocastIZZZNS0_68_GLOBAL__N__08176361_30_ActivationHardsigmoidKernel_cu_1520ed90_302227hardsigmoid_backward_kernelERNS_18TensorIteratorBaseEENKUlvE_clEvENKUlvE2_clEvEUlN3c108BFloat16ES9_E_EEvS5_RKT_EUliE_EEviT1_ --------------------------
	.section	.nv.info._ZN2at6native18elementwise_kernelILi128ELi4EZNS0_22gpu_kernel_impl_nocastIZZZNS0_68_GLOBAL__N__08176361_30_ActivationHardsigmoidKernel_cu_1520ed90_302227hardsigmoid_backward_kernelERNS_18TensorIteratorBaseEENKUlvE_clEvENKUlvE2_clEvEUlN3c108BFloat16ES9_E_EEvS5_RKT_EUliE_EEviT1_,"",@"SHT_CUDA_INFO"
	.sectionflags	@""
	.align	4


	//----- nvinfo : EIATTR_CUDA_API_VERSION
	.align		4
        /*0000*/ 	.byte	0x04, 0x37
        /*0002*/ 	.short	(.L_425 - .L_424)
.L_424:
        /*0004*/ 	.word	0x00000082


	//----- nvinfo : EIATTR_KPARAM_INFO
	.align		4
.L_425:
        /*0008*/ 	.byte	0x04, 0x17
        /*000a*/ 	.short	(.L_427 - .L_426)
.L_426:
        /*000c*/ 	.word	0x00000000
        /*0010*/ 	.short	0x0001
        /*0012*/ 	.short	0x0008
        /*0014*/ 	.byte	0x00, 0xf0, 0x61, 0x0a


	//----- nvinfo : EIATTR_KPARAM_INFO
	.align		4
.L_427:
        /*0018*/ 	.byte	0x04, 0x17
        /*001a*/ 	.short	(.L_429 - .L_428)
.L_428:
        /*001c*/ 	.word	0x00000000
        /*0020*/ 	.short	0x0000
        /*0022*/ 	.short	0x0000
        /*0024*/ 	.byte	0x00, 0xf0, 0x11, 0x00


	//----- nvinfo : EIATTR_SPARSE_MMA_MASK
	.align		4
.L_429:
        /*0028*/ 	.byte	0x03, 0x50
        /*002a*/ 	.short	0x0000


	//----- nvinfo : EIATTR_MAXREG_COUNT
	.align		4
        /*002c*/ 	.byte	0x03, 0x1b
        /*002e*/ 	.short	0x0080


	//----- nvinfo : EIATTR_MERCURY_ISA_VERSION
	.align		4
        /*0030*/ 	.byte	0x03, 0x5f
        /*0032*/ 	.short	0x0101


	//----- nvinfo : EIATTR_EXIT_INSTR_OFFSETS
	.align		4
        /*0034*/ 	.byte	0x04, 0x1c
        /*0036*/ 	.short	(.L_431 - .L_430)


	//   ....[0]....
.L_430:
        /*0038*/ 	.word	0x00004740


	//   ....[1]....
        /*003c*/ 	.word	0x00005ea0


	//----- nvinfo : EIATTR_MAX_THREADS
	.align		4
.L_431:
        /*0040*/ 	.byte	0x04, 0x05
        /*0042*/ 	.short	(.L_433 - .L_432)
.L_432:
        /*0044*/ 	.word	0x00000080
        /*0048*/ 	.word	0x00000001
        /*004c*/ 	.word	0x00000001


	//----- nvinfo : EIATTR_CRS_STACK_SIZE
	.align		4
.L_433:
        /*0050*/ 	.byte	0x04, 0x1e
        /*0052*/ 	.short	(.L_435 - .L_434)
.L_434:
        /*0054*/ 	.word	0x00000000


	//----- nvinfo : EIATTR_CBANK_PARAM_SIZE
	.align		4
.L_435:
        /*0058*/ 	.byte	0x03, 0x19
        /*005a*/ 	.short	0x02a0


	//----- nvinfo : EIATTR_PARAM_CBANK
	.align		4
        /*005c*/ 	.byte	0x04, 0x0a
        /*005e*/ 	.short	(.L_437 - .L_436)
	.align		4
.L_436:
        /*0060*/ 	.word	index@(.nv.constant0._ZN2at6native18elementwise_kernelILi128ELi4EZNS0_22gpu_kernel_impl_nocastIZZZNS0_68_GLOBAL__N__08176361_30_ActivationHardsigmoidKernel_cu_1520ed90_302227hardsigmoid_backward_kernelERNS_18TensorIteratorBaseEENKUlvE_clEvENKUlvE2_clEvEUlN3c108BFloat16ES9_E_EEvS5_RKT_EUliE_EEviT1_)
        /*0064*/ 	.short	0x0210
        /*0066*/ 	.short	0x02a0


	//----- nvinfo : EIATTR_SW_WAR
	.align		4
.L_437:
        /*0068*/ 	.byte	0x04, 0x36
        /*006a*/ 	.short	(.L_439 - .L_438)
.L_438:
        /*006c*/ 	.word	0x00000008
.L_439:


//--------------------- .nv.info._ZN2at6native27unrolled_elementwise_kernelIZZZNS0_68_GLOBAL__N__08176361_30_ActivationHardsigmoidKernel_cu_1520ed90_302227hardsigmoid_backward_kernelERNS_18TensorIteratorBaseEENKUlvE_clEvENKUlvE2_clEvEUlN3c108BFloat16ES8_E_St5arrayIPcLm3EELi4E23TrivialOffsetCalculatorILi2EjESD_ILi1EjENS0_6memory15LoadWithoutCastENSG_16StoreWithoutCastEEEviT_T0_T2_T3_T4_T5_ --------------------------
	.section	.nv.info._ZN2at6native27unrolled_elementwise_kernelIZZZNS0_68_GLOBAL__N__08176361_30_ActivationHardsigmoidKernel_cu_1520ed90_302227hardsigmoid_backward_kernelERNS_18TensorIteratorBaseEENKUlvE_clEvENKUlvE2_clEvEUlN3c108BFloat16ES8_E_St5arrayIPcLm3EELi4E23TrivialOffsetCalculatorILi2EjESD_ILi1EjENS0_6memory15LoadWithoutCastENSG_16StoreWithoutCastEEEviT_T0_T2_T3_T4_T5_,"",@"SHT_CUDA_INFO"
	.sectionflags	@""
	.align	4


	//----- nvinfo : EIATTR_CUDA_API_VERSION
	.align		4
        /*0000*/ 	.byte	0x04, 0x37
        /*0002*/ 	.short	(.L_441 - .L_440)
.L_440:
        /*0004*/ 	.word	0x00000082


	//----- nvinfo : EIATTR_KPARAM_INFO
	.align		4
.L_441:
        /*0008*/ 	.byte	0x04, 0x17
        /*000a*/ 	.short	(.L_443 - .L_442)
.L_442:
        /*000c*/ 	.word	0x00000000
        /*0010*/ 	.short	0x0006
        /*0012*/ 	.short	0x003b
        /*0014*/ 	.byte	0x00, 0xf0, 0x05, 0x00


	//----- nvinfo : EIATTR_KPARAM_INFO
	.align		4
.L_443:
        /*0018*/ 	.byte	0x04, 0x17
        /*001a*/ 	.short	(.L_445 - .L_444)
.L_444:
        /*001c*/ 	.word	0x00000000
        /*0020*/ 	.short	0x0005
        /*0022*/ 	.short	0x003a
        /*0024*/ 	.byte	0x00, 0xf0, 0x05, 0x00


	//----- nvinfo : EIATTR_KPARAM_INFO
	.align		4
.L_445:
        /*0028*/ 	.byte	0x04, 0x17
        /*002a*/ 	.short	(.L_447 - .L_446)
.L_446:
        /*002c*/ 	.word	0x00000000
        /*0030*/ 	.short	0x0004
        /*0032*/ 	.short	0x0039
        /*0034*/ 	.byte	0x00, 0xf0, 0x05, 0x00


	//----- nvinfo : EIATTR_KPARAM_INFO
	.align		4
.L_447:
        /*0038*/ 	.byte	0x04, 0x17
        /*003a*/ 	.short	(.L_449 - .L_448)
.L_448:
        /*003c*/ 	.word	0x00000000
        /*0040*/ 	.short	0x0003
        /*0042*/ 	.short	0x0038
        /*0044*/ 	.byte	0x00, 0xf0, 0x05, 0x00


	//----- nvinfo : EIATTR_KPARAM_INFO
	.align		4
.L_449:
        /*0048*/ 	.byte	0x04, 0x17
        /*004a*/ 	.short	(.L_451 - .L_450)
.L_450:
        /*004c*/ 	.word	0x00000000
        /*0050*/ 	.short	0x0002
        /*0052*/ 	.short	0x0020
        /*0054*/ 	.byte	0x00, 0xf0, 0x61, 0x00


	//----- nvinfo : EIATTR_KPARAM_INFO
	.align		4
.L_451:
        /*0058*/ 	.byte	0x04, 0x17
        /*005a*/ 	.short	(.L_453 - .L_452)
.L_452:
        /*005c*/ 	.word	0x00000000
        /*0060*/ 	.short	0x0001
        /*0062*/ 	.short	0x0008
        /*0064*/ 	.byte	0x00, 0xf0, 0x61, 0x00


	//----- nvinfo : EIATTR_KPARAM_INFO
	.align		4
.L_453:
        /*0068*/ 	.byte	0x04, 0x17
        /*006a*/ 	.short	(.L_455 - .L_454)
.L_454:
        /*006c*/ 	.word	0x00000000
        /*0070*/ 	.short	0x0000
        /*0072*/ 	.short	0x0000
        /*0074*/ 	.byte	0x00, 0xf0, 0x11, 0x00


	//----- nvinfo : EIATTR_SPARSE_MMA_MASK
	.align		4
.L_455:
        /*0078*/ 	.byte	0x03, 0x50
        /*007a*/ 	.short	0x0000


	//----- nvinfo : EIATTR_MAXREG_COUNT
	.align		4
        /*007c*/ 	.byte	0x03, 0x1b
        /*007e*/ 	.short	0x00ff


	//----- nvinfo : EIATTR_MERCURY_ISA_VERSION
	.align		4
        /*0080*/ 	.byte	0x03, 0x5f
        /*0082*/ 	.short	0x0101


	//----- nvinfo : EIATTR_EXIT_INSTR_OFFSETS
	.align		4
        /*0084*/ 	.byte	0x04, 0x1c
        /*0086*/ 	.short	(.L_457 - .L_456)


	//   ....[0]....
.L_456:
        /*0088*/ 	.word	0x00000650


	//   ....[1]....
        /*008c*/ 	.word	0x00000720


	//----- nvinfo : EIATTR_MAX_THREADS
	.align		4
.L_457:
        /*0090*/ 	.byte	0x04, 0x05
        /*0092*/ 	.short	(.L_459 - .L_458)
.L_458:
        /*0094*/ 	.word	0x00000080
        /*0098*/ 	.word	0x00000001
        /*009c*/ 	.word	0x00000001


	//----- nvinfo : EIATTR_CRS_STACK_SIZE
	.align		4
.L_459:
        /*00a0*/ 	.byte	0x04, 0x1e
        /*00a2*/ 	.short	(.L_461 - .L_460)
.L_460:
        /*00a4*/ 	.word	0x00000000


	//----- nvinfo : EIATTR_CBANK_PARAM_SIZE
	.align		4
.L_461:
        /*00a8*/ 	.byte	0x03, 0x19
        /*00aa*/ 	.short	0x003c


	//----- nvinfo : EIATTR_PARAM_CBANK
	.align		4
        /*00ac*/ 	.byte	0x04, 0x0a
        /*00ae*/ 	.short	(.L_463 - .L_462)
	.align		4
.L_462:
        /*00b0*/ 	.word	index@(.nv.constant0._ZN2at6native27unrolled_elementwise_kernelIZZZNS0_68_GLOBAL__N__08176361_30_ActivationHardsigmoidKernel_cu_1520ed90_302227hardsigmoid_backward_kernelERNS_18TensorIteratorBaseEENKUlvE_clEvENKUlvE2_clEvEUlN3c108BFloat16ES8_E_St5arrayIPcLm3EELi4E23TrivialOffsetCalculatorILi2EjESD_ILi1EjENS0_6memory15LoadWithoutCastENSG_16StoreWithoutCastEEEviT_T0_T2_T3_T4_T5_)
        /*00b4*/ 	.short	0x0210
        /*00b6*/ 	.short	0x003c


	//----- nvinfo : EIATTR_SW_WAR
	.align		4
.L_463:
        /*00b8*/ 	.byte	0x04, 0x36
        /*00ba*/ 	.short	(.L_465 - .L_464)
.L_464:
        /*00bc*/ 	.word	0x00000008
.L_465:


//--------------------- .nv.info._ZN2at6native29vectorized_elementwise_kernelILi2EZZZNS0_68_GLOBAL__N__08176361_30_ActivationHardsigmoidKernel_cu_1520ed90_302227hardsigmoid_backward_kernelERNS_18TensorIteratorBaseEENKUlvE_clEvENKUlvE2_clEvEUlN3c108BFloat16ES8_E_St5arrayIPcLm3EEEEviT0_T1_ --------------------------
	.section	.nv.info._ZN2at6native29vectorized_elementwise_kernelILi2EZZZNS0_68_GLOBAL__N__08176361_30_ActivationHardsigmoidKernel_cu_1520ed90_302227hardsigmoid_backward_kernelERNS_18TensorIteratorBaseEENKUlvE_clEvENKUlvE2_clEvEUlN3c108BFloat16ES8_E_St5arrayIPcLm3EEEEviT0_T1_,"",@"SHT_CUDA_INFO"
	.sectionflags	@""
	.align	4


	//----- nvinfo : EIATTR_CUDA_API_VERSION
	.align		4
        /*0000*/ 	.byte	0x04, 0x37
        /*0002*/ 	.short	(.L_467 - .L_466)
.L_466:
        /*0004*/ 	.word	0x00000082


	//----- nvinfo : EIATTR_KPARAM_INFO
	.align		4
.L_467:
        /*0008*/ 	.byte	0x04, 0x17
        /*000a*/ 	.short	(.L_469 - .L_468)
.L_468:
        /*000c*/ 	.word	0x00000000
        /*0010*/ 	.short	0x0002
        /*0012*/ 	.short	0x0020
        /*0014*/ 	.byte	0x00, 0xf0, 0x61, 0x00


	//----- nvinfo : EIATTR_KPARAM_INFO
	.align		4
.L_469:
        /*0018*/ 	.byte	0x04, 0x17
        /*001a*/ 	.short	(.L_471 - .L_470)
.L_470:
        /*001c*/ 	.word	0x00000000
        /*0020*/ 	.short	0x0001
        /*0022*/ 	.short	0x0008
        /*0024*/ 	.byte	0x00, 0xf0, 0x61, 0x00


	//----- nvinfo : EIATTR_KPARAM_INFO
	.align		4
.L_471:
        /*0028*/ 	.byte	0x04, 0x17
        /*002a*/ 	.short	(.L_473 - .L_472)
.L_472:
        /*002c*/ 	.word	0x00000000
        /*0030*/ 	.short	0x0000
        /*0032*/ 	.short	0x0000
        /*0034*/ 	.byte	0x00, 0xf0, 0x11, 0x00


	//----- nvinfo : EIATTR_SPARSE_MMA_MASK
	.align		4
.L_473:
        /*0038*/ 	.byte	0x03, 0x50
        /*003a*/ 	.short	0x0000


	//----- nvinfo : EIATTR_MAXREG_COUNT
	.align		4
        /*003c*/ 	.byte	0x03, 0x1b
        /*003e*/ 	.short	0x00ff


	//----- nvinfo : EIATTR_MERCURY_ISA_VERSION
	.align		4
        /*0040*/ 	.byte	0x03, 0x5f
        /*0042*/ 	.short	0x0101


	//----- nvinfo : EIATTR_EXIT_INSTR_OFFSETS
	.align		4
        /*0044*/ 	.byte	0x04, 0x1c
        /*0046*/ 	.short	(.L_475 - .L_474)


	//   ....[0]....
.L_474:
        /*0048*/ 	.word	0x00000620


	//   ....[1]....
        /*004c*/ 	.word	0x000013f0


	//   ....[2]....
        /*0050*/ 	.word	0x00001440


	//----- nvinfo : EIATTR_MAX_THREADS
	.align		4
.L_475:
        /*0054*/ 	.byte	0x04, 0x05
        /*0056*/ 	.short	(.L_477 - .L_476)
.L_476:
        /*0058*/ 	.word	0x00000080
        /*005c*/ 	.word	0x00000001
        /*0060*/ 	.word	0x00000001


	//----- nvinfo : EIATTR_CRS_STACK_SIZE
	.align		4
.L_477:
        /*0064*/ 	.byte	0x04, 0x1e
        /*0066*/ 	.short	(.L_479 - .L_478)
.L_478:
        /*0068*/ 	.word	0x00000000


	//----- nvinfo : EIATTR_CBANK_PARAM_SIZE
	.align		4
.L_479:
        /*006c*/ 	.byte	0x03, 0x19
        /*006e*/ 	.short	0x0038


	//----- nvinfo : EIATTR_PARAM_CBANK
	.align		4
        /*0070*/ 	.byte	0x04, 0x0a
        /*0072*/ 	.short	(.L_481 - .L_480)
	.align		4
.L_480:
        /*0074*/ 	.word	index@(.nv.constant0._ZN2at6native29vectorized_elementwise_kernelILi2EZZZNS0_68_GLOBAL__N__08176361_30_ActivationHardsigmoidKernel_cu_1520ed90_302227hardsigmoid_backward_kernelERNS_18TensorIteratorBaseEENKUlvE_clEvENKUlvE2_clEvEUlN3c108BFloat16ES8_E_St5arrayIPcLm3EEEEviT0_T1_)
        /*0078*/ 	.short	0x0210
        /*007a*/ 	.short	0x0038


	//----- nvinfo : EIATTR_SW_WAR
	.align		4
.L_481:
        /*007c*/ 	.byte	0x04, 0x36
        /*007e*/ 	.short	(.L_483 - .L_482)
.L_482:
        /*0080*/ 	.word	0x00000008
.L_483:


//--------------------- .nv.info._ZN2at6native29vectorized_elementwise_kernelILi4EZZZNS0_68_GLOBAL__N__08176361_30_ActivationHardsigmoidKernel_cu_1520ed90_302227hardsigmoid_backward_kernelERNS_18TensorIteratorBaseEENKUlvE_clEvENKUlvE2_clEvEUlN3c108BFloat16ES8_E_St5arrayIPcLm3EEEEviT0_T1_ --------------------------
	.section	.nv.info._ZN2at6native29vectorized_elementwise_kernelILi4EZZZNS0_68_GLOBAL__N__08176361_30_ActivationHardsigmoidKernel_cu_1520ed90_302227hardsigmoid_backward_kernelERNS_18TensorIteratorBaseEENKUlvE_clEvENKUlvE2_clEvEUlN3c108BFloat16ES8_E_St5arrayIPcLm3EEEEviT0_T1_,"",@"SHT_CUDA_INFO"
	.sectionflags	@""
	.align	4


	//----- nvinfo : EIATTR_CUDA_API_VERSION
	.align		4
        /*0000*/ 	.byte	0x04, 0x37
        /*0002*/ 	.short	(.L_485 - .L_484)
.L_484:
        /*0004*/ 	.word	0x00000082


	//----- nvinfo : EIATTR_KPARAM_INFO
	.align		4
.L_485:
        /*0008*/ 	.byte	0x04, 0x17
        /*000a*/ 	.short	(.L_487 - .L_486)
.L_486:
        /*000c*/ 	.word	0x00000000
        /*0010*/ 	.short	0x0002
        /*0012*/ 	.short	0x0020
        /*0014*/ 	.byte	0x00, 0xf0, 0x61, 0x00


	//----- nvinfo : EIATTR_KPARAM_INFO
	.align		4
.L_487:
        /*0018*/ 	.byte	0x04, 0x17
        /*001a*/ 	.short	(.L_489 - .L_488)
.L_488:
        /*001c*/ 	.word	0x00000000
        /*0020*/ 	.short	0x0001
        /*0022*/ 	.short	0x0008
        /*0024*/ 	.byte	0x00, 0xf0, 0x61, 0x00


	//----- nvinfo : EIATTR_KPARAM_INFO
	.align		4
.L_489:
        /*0028*/ 	.byte	0x04, 0x17
        /*002a*/ 	.short	(.L_491 - .L_490)
.L_490:
        /*002c*/ 	.word	0x00000000
        /*0030*/ 	.short	0x0000
        /*0032*/ 	.short	0x0000
        /*0034*/ 	.byte	0x00, 0xf0, 0x11, 0x00


	//----- nvinfo : EIATTR_SPARSE_MMA_MASK
	.align		4
.L_491:
        /*0038*/ 	.byte	0x03, 0x50
        /*003a*/ 	.short	0x0000


	//----- nvinfo : EIATTR_MAXREG_COUNT
	.align		4
        /*003c*/ 	.byte	0x03, 0x1b
        /*003e*/ 	.short	0x00ff


	//----- nvinfo : EIATTR_MERCURY_ISA_VERSION
	.align		4
        /*0040*/ 	.byte	0x03, 0x5f
        /*0042*/ 	.short	0x0101


	//----- nvinfo : EIATTR_EXIT_INSTR_OFFSETS
	.align		4
        /*0044*/ 	.byte	0x04, 0x1c
        /*0046*/ 	.short	(.L_493 - .L_492)


	//   ....[0]....
.L_492:
        /*0048*/ 	.word	0x000005c0


	//   ....[1]....
        /*004c*/ 	.word	0x00001390


	//   ....[2]....
        /*0050*/ 	.word	0x000013e0


	//----- nvinfo : EIATTR_MAX_THREADS
	.align		4
.L_493:
        /*0054*/ 	.byte	0x04, 0x05
        /*0056*/ 	.short	(.L_495 - .L_494)
.L_494:
        /*0058*/ 	.word	0x00000080
        /*005c*/ 	.word	0x00000001
        /*0060*/ 	.word	0x00000001


	//----- nvinfo : EIATTR_CRS_STACK_SIZE
	.align		4
.L_495:
        /*0064*/ 	.byte	0x04, 0x1e
        /*0066*/ 	.short	(.L_497 - .L_496)
.L_496:
        /*0068*/ 	.word	0x00000000


	//----- nvinfo : EIATTR_CBANK_PARAM_SIZE
	.align		4
.L_497:
        /*006c*/ 	.byte	0x03, 0x19
        /*006e*/ 	.short	0x0038


	//----- nvinfo : EIATTR_PARAM_CBANK
	.align		4
        /*0070*/ 	.byte	0x04, 0x0a
        /*0072*/ 	.short	(.L_499 - .L_498)
	.align		4
.L_498:
        /*0074*/ 	.word	index@(.nv.constant0._ZN2at6native29vectorized_elementwise_kernelILi4EZZZNS0_68_GLOBAL__N__08176361_30_ActivationHardsigmoidKernel_cu_1520ed90_302227hardsigmoid_backward_kernelERNS_18TensorIteratorBaseEENKUlvE_clEvENKUlvE2_clEvEUlN3c108BFloat16ES8_E_St5arrayIPcLm3EEEEviT0_T1_)
        /*0078*/ 	.short	0x0210
        /*007a*/ 	.short	0x0038


	//----- nvinfo : EIATTR_SW_WAR
	.align		4
.L_499:
        /*007c*/ 	.byte	0x04, 0x36
        /*007e*/ 	.short	(.L_501 - .L_500)
.L_500:
        /*0080*/ 	.word	0x00000008
.L_501:


//--------------------- .nv.info._ZN2at6native29vectorized_elementwise_kernelILi8EZZZNS0_68_GLOBAL__N__08176361_30_ActivationHardsigmoidKernel_cu_1520ed90_302227hardsigmoid_backward_kernelERNS_18TensorIteratorBaseEENKUlvE_clEvENKUlvE2_clEvEUlN3c108BFloat16ES8_E_St5arrayIPcLm3EEEEviT0_T1_ --------------------------
	.section	.nv.info._ZN2at6native29vectorized_elementwise_kernelILi8EZZZNS0_68_GLOBAL__N__08176361_30_ActivationHardsigmoidKernel_cu_1520ed90_302227hardsigmoid_backward_kernelERNS_18TensorIteratorBaseEENKUlvE_clEvENKUlvE2_clEvEUlN3c108BFloat16ES8_E_St5arrayIPcLm3EEEEviT0_T1_,"",@"SHT_CUDA_INFO"
	.sectionflags	@""
	.align	4


	//----- nvinfo : EIATTR_CUDA_API_VERSION
	.align		4
        /*0000*/ 	.byte	0x04, 0x37
        /*0002*/ 	.short	(.L_503 - .L_502)
.L_502:
        /*0004*/ 	.word	0x00000082


	//----- nvinfo : EIATTR_KPARAM_INFO
	.align		4
.L_503:
        /*0008*/ 	.byte	0x04, 0x17
        /*000a*/ 	.short	(.L_505 - .L_504)
.L_504:
        /*000c*/ 	.word	0x00000000
        /*0010*/ 	.short	0x0002
        /*0012*/ 	.short	0x0020
        /*0014*/ 	.byte	0x00, 0xf0, 0x61, 0x00


	//----- nvinfo : EIATTR_KPARAM_INFO
	.align		4
.L_505:
        /*0018*/ 	.byte	0x04, 0x17
        /*001a*/ 	.short	(.L_507 - .L_506)
.L_506:
        /*001c*/ 	.word	0x00000000
        /*0020*/ 	.short	0x0001
        /*0022*/ 	.short	0x0008
        /*0024*/ 	.byte	0x00, 0xf0, 0x61, 0x00


	//----- nvinfo : EIATTR_KPARAM_INFO
	.align		4
.L_507:
        /*0028*/ 	.byte	0x04, 0x17
        /*002a*/ 	.short	(.L_509 - .L_508)
.L_508:
        /*002c*/ 	.word	0x00000000
        /*0030*/ 	.short	0x0000
        /*0032*/ 	.short	0x0000
        /*0034*/ 	.byte	0x00, 0xf0, 0x11, 0x00


	//----- nvinfo : EIATTR_SPARSE_MMA_MASK
	.align		4
.L_509:
        /*0038*/ 	.byte	0x03, 0x50
        /*003a*/ 	.short	0x0000


	//----- nvinfo : EIATTR_MAXREG_COUNT
	.align		4
        /*003c*/ 	.byte	0x03, 0x1b
        /*003e*/ 	.short	0x00ff


	//----- nvinfo : EIATTR_MERCURY_ISA_VERSION
	.align		4
        /*0040*/ 	.byte	0x03, 0x5f
        /*0042*/ 	.short	0x0101


	//----- nvinfo : EIATTR_EXIT_INSTR_OFFSETS
	.align		4
        /*0044*/ 	.byte	0x04, 0x1c
        /*0046*/ 	.short	(.L_511 - .L_510)


	//   ....[0]....
.L_510:
        /*0048*/ 	.word	0x00000590


	//   ....[1]....
        /*004c*/ 	.word	0x00001360


	//   ....[2]....
        /*0050*/ 	.word	0x000013b0


	//----- nvinfo : EIATTR_MAX_THREADS
	.align		4
.L_511:
        /*0054*/ 	.byte	0x04, 0x05
        /*0056*/ 	.short	(.L_513 - .L_512)
.L_512:
        /*0058*/ 	.word	0x00000080
        /*005c*/ 	.word	0x00000001
        /*0060*/ 	.word	0x00000001


	//----- nvinfo : EIATTR_CRS_STACK_SIZE
	.align		4
.L_513:
        /*0064*/ 	.byte	0x04, 0x1e
        /*0066*/ 	.short	(.L_515 - .L_514)
.L_514:
        /*0068*/ 	.word	0x00000000


	//----- nvinfo : EIATTR_CBANK_PARAM_SIZE
	.align		4
.L_515:
        /*006c*/ 	.byte	0x03, 0x19
        /*006e*/ 	.short	0x0038


	//----- nvinfo : EIATTR_PARAM_CBANK
	.align		4
        /*0070*/ 	.byte	0x04, 0x0a
        /*0072*/ 	.short	(.L_517 - .L_516)
	.align		4
.L_516:
        /*0074*/ 	.word	index@(.nv.constant0._ZN2at6native29vectorized_elementwise_kernelILi8EZZZNS0_68_GLOBAL__N__08176361_30_ActivationHardsigmoidKernel_cu_1520ed90_302227hardsigmoid_backward_kernelERNS_18TensorIteratorBaseEENKUlvE_clEvENKUlvE2_clEvEUlN3c108BFloat16ES8_E_St5arrayIPcLm3EEEEviT0_T1_)
        /*0078*/ 	.short	0x0210
        /*007a*/ 	.short	0x0038


	//----- nvinfo : EIATTR_SW_WAR
	.align		4
.L_517:
        /*007c*/ 	.byte	0x04, 0x36
        /*007e*/ 	.short	(.L_519 - .L_518)
.L_518:
        /*0080*/ 	.word	0x00000008
.L_519:


//--------------------- .nv.info._ZN2at6native18elementwise_kernelILi128ELi4EZNS0_15gpu_kernel_implIZZZNS0_68_GLOBAL__N__08176361_30_ActivationHardsigmoidKernel_cu_1520ed90_302227hardsigmoid_backward_kernelERNS_18TensorIteratorBaseEENKUlvE_clEvENKUlvE1_clEvEUlN3c104HalfES9_E_EEvS5_RKT_EUliE_EEviT1_ --------------------------
	.section	.nv.info._ZN2at6native18elementwise_kernelILi128ELi4EZNS0_15gpu_kernel_implIZZZNS0_68_GLOBAL__N__08176361_30_ActivationHardsigmoidKernel_cu_1520ed90_302227hardsigmoid_backward_kernelERNS_18TensorIteratorBaseEENKUlvE_clEvENKUlvE1_clEvEUlN3c104HalfES9_E_EEvS5_RKT_EUliE_EEviT1_,"",@"SHT_CUDA_INFO"
	.sectionflags	@""
	.align	4


	//----- nvinfo : EIATTR_CUDA_API_VERSION
	.align		4
        /*0000*/ 	.byte	0x04, 0x37
        /*0002*/ 	.short	(.L_521 - .L_520)
.L_520:
        /*0004*/ 	.word	0x00000082


	//----- nvinfo : EIATTR_KPARAM_INFO
	.align		4
.L_521:
        /*0008*/ 	.byte	0x04, 0x17
        /*000a*/ 	.short	(.L_523 - .L_522)
.L_522:
        /*000c*/ 	.word	0x00000000
        /*0010*/ 	.short	0x0001
        /*0012*/ 	.short	0x0008
        /*0014*/ 	.byte	0x00, 0xf0, 0x81, 0x0a


	//----- nvinfo : EIATTR_KPARAM_INFO
	.align		4
.L_523:
        /*0018*/ 	.byte	0x04, 0x17
        /*001a*/ 	.short	(.L_525 - .L_524)
.L_524:
        /*001c*/ 	.word	0x00000000
        /*0020*/ 	.short	0x0000
        /*0022*/ 	.short	0x0000
        /*0024*/ 	.byte	0x00, 0xf0, 0x11, 0x00


	//----- nvinfo : EIATTR_SPARSE_MMA_MASK
	.align		4
.L_525:
        /*0028*/ 	.byte	0x03, 0x50
        /*002a*/ 	.short	0x0000


	//----- nvinfo : EIATTR_MAXREG_COUNT
	.align		4
        /*002c*/ 	.byte	0x03, 0x1b
        /*002e*/ 	.short	0x0080


	//----- nvinfo : EIATTR_EXTERNS
	.align		4
        /*0030*/ 	.byte	0x04, 0x0f
        /*0032*/ 	.short	(.L_527 - .L_526)


	//   ....[0]....
	.align		4
.L_526:
        /*0034*/ 	.word	index@(__assertfail)


	//----- nvinfo : EIATTR_MERCURY_ISA_VERSION
	.align		4
.L_527:
        /*0038*/ 	.byte	0x03, 0x5f
        /*003a*/ 	.short	0x0101


	//----- nvinfo : EIATTR_SYSCALL_OFFSETS
	.align		4
        /*003c*/ 	.byte	0x04, 0x46
        /*003e*/ 	.short	(.L_529 - .L_528)


	//   ....[0]....
.L_528:
        /*0040*/ 	.word	0x000026c0


	//   ....[1]....
        /*0044*/ 	.word	0x00003670


	//   ....[2]....
        /*0048*/ 	.word	0x00004660


	//   ....[3]....
        /*004c*/ 	.word	0x00006d70


	//   ....[4]....
        /*0050*/ 	.word	0x00007d20


	//   ....[5]....
        /*0054*/ 	.word	0x00008d10


	//   ....[6]....
        /*0058*/ 	.word	0x0000b410


	//   ....[7]....
        /*005c*/ 	.word	0x0000c3c0


	//   ....[8]....
        /*0060*/ 	.word	0x0000d3b0


	//   ....[9]....
        /*0064*/ 	.word	0x0000faa0


	//   ....[10]....
        /*0068*/ 	.word	0x00010a50


	//   ....[11]....
        /*006c*/ 	.word	0x00011a40


	//----- nvinfo : EIATTR_EXIT_INSTR_OFFSETS
	.align		4
.L_529:
        /*0070*/ 	.byte	0x04, 0x1c
        /*0072*/ 	.short	(.L_531 - .L_530)


	//   ....[0]....
.L_530:
        /*0074*/ 	.word	0x0000d480


	//   ....[1]....
        /*0078*/ 	.word	0x00010c70


	//   ....[2]....
        /*007c*/ 	.word	0x00010cb0


	//   ....[3]....
        /*0080*/ 	.word	0x00010d50


	//   ....[4]....
        /*0084*/ 	.word	0x00010d90


	//   ....[5]....
        /*0088*/ 	.word	0x00010dd0


	//   ....[6]....
        /*008c*/ 	.word	0x00010e60


	//   ....[7]....
        /*0090*/ 	.word	0x00010e80


	//   ....[8]....
        /*0094*/ 	.word	0x00010f20


	//   ....[9]....
        /*0098*/ 	.word	0x00010f70


	//   ....[10]....
        /*009c*/ 	.word	0x00010fc0


	//   ....[11]....
        /*00a0*/ 	.word	0x00011090


	//   ....[12]....
        /*00a4*/ 	.word	0x000110f0


	//   ....[13]....
        /*00a8*/ 	.word	0x00011280


	//   ....[14]....
        /*00ac*/ 	.word	0x000113e0


	//   ....[15]....
        /*00b0*/ 	.word	0x00011420


	//   ....[16]....
        /*00b4*/ 	.word	0x000114e0


	//   ....[17]....
        /*00b8*/ 	.word	0x00011660


	//   ....[18]....
        /*00bc*/ 	.word	0x000117e0


	//   ....[19]....
        /*00c0*/ 	.word	0x00011940


	//   ....[20]....
        /*00c4*/ 	.word	0x00011a50


	//   ....[21]....
        /*00c8*/ 	.word	0x00011a90


	//   ....[22]....
        /*00cc*/ 	.word	0x00011ad0


	//----- nvinfo : EIATTR_MAX_THREADS
	.align		4
.L_531:
        /*00d0*/ 	.byte	0x04, 0x05
        /*00d2*/ 	.short	(.L_533 - .L_532)
.L_532:
        /*00d4*/ 	.word	0x00000080
        /*00d8*/ 	.word	0x00000001
        /*00dc*/ 	.word	0x00000001


	//----- nvinfo : EIATTR_CRS_STACK_SIZE
	.align		4
.L_533:
        /*00e0*/ 	.byte	0x04, 0x1e
        /*00e2*/ 	.short	(.L_535 - .L_534)
.L_534:
        /*00e4*/ 	.word	0x00000000


	//----- nvinfo : EIATTR_CBANK_PARAM_SIZE
	.align		4
.L_535:
        /*00e8*/ 	.byte	0x03, 0x19
        /*00ea*/ 	.short	0x02a8


	//----- nvinfo : EIATTR_PARAM_CBANK
	.align		4
        /*00ec*/ 	.byte	0x04, 0x0a
        /*00ee*/ 	.short	(.L_537 - .L_536)
	.align		4
.L_536:
        /*00f0*/ 	.word	index@(.nv.constant0._ZN2at6native18elementwise_kernelILi128ELi4EZNS0_15gpu_kernel_implIZZZNS0_68_GLOBAL__N__08176361_30_ActivationHardsigmoidKernel_cu_1520ed90_302227hardsigmoid_backward_kernelERNS_18TensorIteratorBaseEENKUlvE_clEvENKUlvE1_clEvEUlN3c104HalfES9_E_EEvS5_RKT_EUliE_EEviT1_)
        /*00f4*/ 	.short	0x0210
        /*00f6*/ 	.short	0x02a8


	//----- nvinfo : EIATTR_SW_WAR
	.align		4
.L_537:
        /*00f8*/ 	.byte	0x04, 0x36
        /*00fa*/ 	.short	(.L_539 - .L_538)
.L_538:
        /*00fc*/ 	.word	0x00000008
.L_539:


//--------------------- .nv.info._ZN2at6native27unrolled_elementwise_kernelIZZZNS0_68_GLOBAL__N__08176361_30_ActivationHardsigmoidKernel_cu_1520ed90_302227hardsigmoid_backward_kernelERNS_18TensorIteratorBaseEENKUlvE_clEvENKUlvE1_clEvEUlN3c104HalfES8_E_St5arrayIPcLm3EELi4E23TrivialOffsetCalculatorILi2EjESD_ILi1EjENS0_6memory12LoadWithCastILi2EEENSG_13StoreWithCastILi1EEEEEviT_T0_T2_T3_T4_T5_ --------------------------
	.section	.nv.info._ZN2at6native27unrolled_elementwise_kernelIZZZNS0_68_GLOBAL__N__08176361_30_ActivationHardsigmoidKernel_cu_1520ed90_302227hardsigmoid_backward_kernelERNS_18TensorIteratorBaseEENKUlvE_clEvENKUlvE1_clEvEUlN3c104HalfES8_E_St5arrayIPcLm3EELi4E23TrivialOffsetCalculatorILi2EjESD_ILi1EjENS0_6memory12LoadWithCastILi2EEENSG_13StoreWithCastILi1EEEEEviT_T0_T2_T3_T4_T5_,"",@"SHT_CUDA_INFO"
	.sectionflags	@""
	.align	4


	//----- nvinfo : EIATTR_CUDA_API_VERSION
	.align		4
        /*0000*/ 	.byte	0x04, 0x37
        /*0002*/ 	.short	(.L_541 - .L_540)
.L_540:
        /*0004*/ 	.word	0x00000082


	//----- nvinfo : EIATTR_KPARAM_INFO
	.align		4
.L_541:
        /*0008*/ 	.byte	0x04, 0x17
        /*000a*/ 	.short	(.L_543 - .L_542)
.L_542:
        /*000c*/ 	.word	0x00000000
        /*0010*/ 	.short	0x0006
        /*0012*/ 	.short	0x0048
        /*0014*/ 	.byte	0x00, 0xf0, 0x21, 0x00


	//----- nvinfo : EIATTR_KPARAM_INFO
	.align		4
.L_543:
        /*0018*/ 	.byte	0x04, 0x17
        /*001a*/ 	.short	(.L_545 - .L_544)
.L_544:
        /*001c*/ 	.word	0x00000000
        /*0020*/ 	.short	0x0005
        /*0022*/ 	.short	0x003c
        /*0024*/ 	.byte	0x00, 0xf0, 0x31, 0x00


	//----- nvinfo : EIATTR_KPARAM_INFO
	.align		4
.L_545:
        /*0028*/ 	.byte	0x04, 0x17
        /*002a*/ 	.short	(.L_547 - .L_546)
.L_546:
        /*002c*/ 	.word	0x00000000
        /*0030*/ 	.short	0x0004
        /*0032*/ 	.short	0x0039
        /*0034*/ 	.byte	0x00, 0xf0, 0x05, 0x00


	//----- nvinfo : EIATTR_KPARAM_INFO
	.align		4
.L_547:
        /*0038*/ 	.byte	0x04, 0x17
        /*003a*/ 	.short	(.L_549 - .L_548)
.L_548:
        /*003c*/ 	.word	0x00000000
        /*0040*/ 	.short	0x0003
        /*0042*/ 	.short	0x0038
        /*0044*/ 	.byte	0x00, 0xf0, 0x05, 0x00


	//----- nvinfo : EIATTR_KPARAM_INFO
	.align		4
.L_549:
        /*0048*/ 	.byte	0x04, 0x17
        /*004a*/ 	.short	(.L_551 - .L_550)
.L_550:
        /*004c*/ 	.word	0x00000000
        /*0050*/ 	.short	0x0002
        /*0052*/ 	.short	0x0020
        /*0054*/ 	.byte	0x00, 0xf0, 0x61, 0x00


	//----- nvinfo : EIATTR_KPARAM_INFO
	.align		4
.L_551:
        /*0058*/ 	.byte	0x04, 0x17
        /*005a*/ 	.short	(.L_553 - .L_552)
.L_552:
        /*005c*/ 	.word	0x00000000
        /*0060*/ 	.short	0x0001
        /*0062*/ 	.short	0x0008
        /*0064*/ 	.byte	0x00, 0xf0, 0x61, 0x00


	//----- nvinfo : EIATTR_KPARAM_INFO
	.align		4
.L_553:
        /*0068*/ 	.byte	0x04, 0x17
        /*006a*/ 	.short	(.L_555 - .L_554)
.L_554:
        /*006c*/ 	.word	0x00000000
        /*0070*/ 	.short	0x0000
        /*0072*/ 	.short	0x0000
        /*0074*/ 	.byte	0x00, 0xf0, 0x11, 0x00


	//----- nvinfo : EIATTR_SPARSE_MMA_MASK
	.align		4
.L_555:
        /*0078*/ 	.byte	0x03, 0x50
        /*007a*/ 	.short	0x0000


	//----- nvinfo : EIATTR_MAXREG_COUNT
	.align		4
        /*007c*/ 	.byte	0x03, 0x1b
        /*007e*/ 	.short	0x00ff


	//----- nvinfo : EIATTR_EXTERNS
	.align		4
        /*0080*/ 	.byte	0x04, 0x0f
        /*0082*/ 	.short	(.L_557 - .L_556)


	//   ....[0]....
	.align		4
.L_556:
        /*0084*/ 	.word	index@(__assertfail)


	//----- nvinfo : EIATTR_MERCURY_ISA_VERSION
	.align		4
.L_557:
        /*0088*/ 	.byte	0x03, 0x5f
        /*008a*/ 	.short	0x0101


	//----- nvinfo : EIATTR_SYSCALL_OFFSETS
	.align		4
        /*008c*/ 	.byte	0x04, 0x46
        /*008e*/ 	.short	(.L_559 - .L_558)


	//   ....[0]....
.L_558:
        /*0090*/ 	.word	0x000010c0


	//   ....[1]....
        /*0094*/ 	.word	0x00002150


	//   ....[2]....
        /*0098*/ 	.word	0x00003260


	//   ....[3]....
        /*009c*/ 	.word	0x000042f0


	//   ....[4]....
        /*00a0*/ 	.word	0x00005400


	//   ....[5]....
        /*00a4*/ 	.word	0x000064a0


	//   ....[6]....
        /*00a8*/ 	.word	0x000075a0


	//   ....[7]....
        /*00ac*/ 	.word	0x00008560


	//   ....[8]....
        /*00b0*/ 	.word	0x00009900


	//   ....[9]....
        /*00b4*/ 	.word	0x0000a920


	//   ....[10]....
        /*00b8*/ 	.word	0x0000b900


	//   ....[11]....
        /*00bc*/ 	.word	0x0000c8e0


	//----- nvinfo : EIATTR_EXIT_INSTR_OFFSETS
	.align		4
.L_559:
        /*00c0*/ 	.byte	0x04, 0x1c
        /*00c2*/ 	.short	(.L_561 - .L_560)


	//   ....[0]....
.L_560:
        /*00c4*/ 	.word	0x0000b9c0


	//   ....[1]....
        /*00c8*/ 	.word	0x0000bb10


	//   ....[2]....
        /*00cc*/ 	.word	0x0000bb50


	//   ....[3]....
        /*00d0*/ 	.word	0x0000bbf0


	//   ....[4]....
        /*00d4*/ 	.word	0x0000bc30


	//   ....[5]....
        /*00d8*/ 	.word	0x0000bc70


	//   ....[6]....
        /*00dc*/ 	.word	0x0000bd00


	//   ....[7]....
        /*00e0*/ 	.word	0x0000bd20


	//   ....[8]....
        /*00e4*/ 	.word	0x0000bdc0


	//   ....[9]....
        /*00e8*/ 	.word	0x0000be10


	//   ....[10]....
        /*00ec*/ 	.word	0x0000be60


	//   ....[11]....
        /*00f0*/ 	.word	0x0000bf30


	//   ....[12]....
        /*00f4*/ 	.word	0x0000bf90


	//   ....[13]....
        /*00f8*/ 	.word	0x0000c120


	//   ....[14]....
        /*00fc*/ 	.word	0x0000c280


	//   ....[15]....
        /*0100*/ 	.word	0x0000c2c0


	//   ....[16]....
        /*0104*/ 	.word	0x0000c380


	//   ....[17]....
        /*0108*/ 	.word	0x0000c500


	//   ....[18]....
        /*010c*/ 	.word	0x0000c680


	//   ....[19]....
        /*0110*/ 	.word	0x0000c7e0


	//   ....[20]....
        /*0114*/ 	.word	0x0000c8f0


	//   ....[21]....
        /*0118*/ 	.word	0x0000c930


	//   ....[22]....
        /*011c*/ 	.word	0x0000c970


	//----- nvinfo : EIATTR_MAX_THREADS
	.align		4
.L_561:
        /*0120*/ 	.byte	0x04, 0x05
        /*0122*/ 	.short	(.L_563 - .L_562)
.L_562:
        /*0124*/ 	.word	0x00000080
        /*0128*/ 	.word	0x00000001
        /*012c*/ 	.word	0x00000001


	//----- nvinfo : EIATTR_CRS_STACK_SIZE
	.align		4
.L_563:
        /*0130*/ 	.byte	0x04, 0x1e
        /*0132*/ 	.short	(.L_565 - .L_564)
.L_564:
        /*0134*/ 	.word	0x00000000


	//----- nvinfo : EIATTR_CBANK_PARAM_SIZE
	.align		4
.L_565:
        /*0138*/ 	.byte	0x03, 0x19
        /*013a*/ 	.short	0x0050


	//----- nvinfo : EIATTR_PARAM_CBANK
	.align		4
        /*013c*/ 	.byte	0x04, 0x0a
        /*013e*/ 	.short	(.L_567 - .L_566)
	.align		4
.L_566:
        /*0140*/ 	.word	index@(.nv.constant0._ZN2at6native27unrolled_elementwise_kernelIZZZNS0_68_GLOBAL__N__08176361_30_ActivationHardsigmoidKernel_cu_1520ed90_302227hardsigmoid_backward_kernelERNS_18TensorIteratorBaseEENKUlvE_clEvENKUlvE1_clEvEUlN3c104HalfES8_E_St5arrayIPcLm3EELi4E23TrivialOffsetCalculatorILi2EjESD_ILi1EjENS0_6memory12LoadWithCastILi2EEENSG_13StoreWithCastILi1EEEEEviT_T0_T2_T3_T4_T5_)
        /*0144*/ 	.short	0x0210
        /*0146*/ 	.short	0x0050


	//----- nvinfo : EIATTR_SW_WAR
	.align		4
.L_567:
        /*0148*/ 	.byte	0x04, 0x36
        /*014a*/ 	.short	(.L_569 - .L_568)
.L_568:
        /*014c*/ 	.word	0x00000008
.L_569:


//--------------------- .nv.info._ZN2at6native18elementwise_kernelILi128ELi4EZNS0_22gpu_kernel_impl_nocastIZZZNS0_68_GLOBAL__N__08176361_30_ActivationHardsigmoidKernel_cu_1520ed90_302227hardsigmoid_backward_kernelERNS_18TensorIteratorBaseEENKUlvE_clEvENKUlvE1_clEvEUlN3c104HalfES9_E_EEvS5_RKT_EUliE_EEviT1_ --------------------------
	.section	.nv.info._ZN2at6native18elementwise_kernelILi128ELi4EZNS0_22gpu_kernel_impl_nocastIZZZNS0_68_GLOBAL__N__08176361_30_ActivationHardsigmoidKernel_cu_1520ed90_302227hardsigmoid_backward_kernelERNS_18TensorIteratorBaseEENKUlvE_clEvENKUlvE1_clEvEUlN3c104HalfES9_E_EEvS5_RKT_EUliE_EEviT1_,"",@"SHT_CUDA_INFO"
	.sectionflags	@""
	.align	4


	//----- nvinfo : EIATTR_CUDA_API_VERSION
	.align		4
        /*0000*/ 	.byte	0x04, 0x37
        /*0002*/ 	.short	(.L_571 - .L_570)
.L_570:
        /*0004*/ 	.word	0x00000082


	//----- nvinfo : EIATTR_KPARAM_INFO
	.align		4
.L_571:
        /*0008*/ 	.byte	0x04, 0x17
        /*000a*/ 	.short	(.L_573 - .L_572)
.L_572:
        /*000c*/ 	.word	0x00000000
        /*0010*/ 	.short	0x0001
        /*0012*/ 	.short	0x0008
        /*0014*/ 	.byte	0x00, 0xf0, 0x61, 0x0a


	//----- nvinfo : EIATTR_KPARAM_INFO
	.align		4
.L_573:
        /*0018*/ 	.byte	0x04, 0x17
        /*001a*/ 	.short	(.L_575 - .L_574)
.L_574:
        /*001c*/ 	.word	0x00000000
        /*0020*/ 	.short	0x0000
        /*0022*/ 	.short	0x0000
        /*0024*/ 	.byte	0x00, 0xf0, 0x11, 0x00


	//----- nvinfo : EIATTR_SPARSE_MMA_MASK
	.align		4
.L_575:
        /*0028*/ 	.byte	0x03, 0x50
        /*002a*/ 	.short	0x0000


	//----- nvinfo : EIATTR_MAXREG_COUNT
	.align		4
        /*002c*/ 	.byte	0x03, 0x1b
        /*002e*/ 	.short	0x0080


	//----- nvinfo : EIATTR_MERCURY_ISA_VERSION
	.align		4
        /*0030*/ 	.byte	0x03, 0x5f
        /*0032*/ 	.short	0x0101


	//----- nvinfo : EIATTR_EXIT_INSTR_OFFSETS
	.align		4
        /*0034*/ 	.byte	0x04, 0x1c
        /*0036*/ 	.short	(.L_577 - .L_576)


	//   ....[0]....
.L_576:
        /*0038*/ 	.word	0x00004740


	//   ....[1]....
        /*003c*/ 	.word	0x00005ea0


	//----- nvinfo : EIATTR_MAX_THREADS
	.align		4
.L_577:
        /*0040*/ 	.byte	0x04, 0x05
        /*0042*/ 	.short	(.L_579 - .L_578)
.L_578:
        /*0044*/ 	.word	0x00000080
        /*0048*/ 	.word	0x00000001
        /*004c*/ 	.word	0x00000001


	//----- nvinfo : EIATTR_CRS_STACK_SIZE
	.align		4
.L_579:
        /*0050*/ 	.byte	0x04, 0x1e
        /*0052*/ 	.short	(.L_581 - .L_580)
.L_580:
        /*0054*/ 	.word	0x00000000


	//----- nvinfo : EIATTR_CBANK_PARAM_SIZE
	.align		4
.L_581:
        /*0058*/ 	.byte	0x03, 0x19
        /*005a*/ 	.short	0x02a0


	//----- nvinfo : EIATTR_PARAM_CBANK
	.align		4
        /*005c*/ 	.byte	0x04, 0x0a
        /*005e*/ 	.short	(.L_583 - .L_582)
	.align		4
.L_582:
        /*0060*/ 	.word	index@(.nv.constant0._ZN2at6native18elementwise_kernelILi128ELi4EZNS0_22gpu_kernel_impl_nocastIZZZNS0_68_GLOBAL__N__08176361_30_ActivationHardsigmoidKernel_cu_1520ed90_302227hardsigmoid_backward_kernelERNS_18TensorIteratorBaseEENKUlvE_clEvENKUlvE1_clEvEUlN3c104HalfES9_E_EEvS5_RKT_EUliE_EEviT1_)
        /*0064*/ 	.short	0x0210
        /*0066*/ 	.short	0x02a0


	//----- nvinfo : EIATTR_SW_WAR
	.align		4
.L_583:
        /*0068*/ 	.byte	0x04, 0x36
        /*006a*/ 	.short	(.L_585 - .L_584)
.L_584:
        /*006c*/ 	.word	0x00000008
.L_585:


//--------------------- .nv.info._ZN2at6native27unrolled_elementwise_kernelIZZZNS0_68_GLOBAL__N__08176361_30_ActivationHardsigmoidKernel_cu_1520ed90_302227hardsigmoid_backward_kernelERNS_18TensorIteratorBaseEENKUlvE_clEvENKUlvE1_clEvEUlN3c104HalfES8_E_St5arrayIPcLm3EELi4E23TrivialOffsetCalculatorILi2EjESD_ILi1EjENS0_6memory15LoadWithoutCastENSG_16StoreWithoutCastEEEviT_T0_T2_T3_T4_T5_ --------------------------
	.section	.nv.info._ZN2at6native27unrolled_elementwise_kernelIZZZNS0_68_GLOBAL__N__08176361_30_ActivationHardsigmoidKernel_cu_1520ed90_302227hardsigmoid_backward_kernelERNS_18TensorIteratorBaseEENKUlvE_clEvENKUlvE1_clEvEUlN3c104HalfES8_E_St5arrayIPcLm3EELi4E23TrivialOffsetCalculatorILi2EjESD_ILi1EjENS0_6memory15LoadWithoutCastENSG_16StoreWithoutCastEEEviT_T0_T2_T3_T4_T5_,"",@"SHT_CUDA_INFO"
	.sectionflags	@""
	.align	4


	//----- nvinfo : EIATTR_CUDA_API_VERSION
	.align		4
        /*0000*/ 	.byte	0x04, 0x37
        /*0002*/ 	.short	(.L_587 - .L_586)
.L_586:
        /*0004*/ 	.word	0x00000082


	//----- nvinfo : EIATTR_KPARAM_INFO
	.align		4
.L_587:
        /*0008*/ 	.byte	0x04, 0x17
        /*000a*/ 	.short	(.L_589 - .L_588)
.L_588:
        /*000c*/ 	.word	0x00000000
        /*0010*/ 	.short	0x0006
        /*0012*/ 	.short	0x003b
        /*0014*/ 	.byte	0x00, 0xf0, 0x05, 0x00


	//----- nvinfo : EIATTR_KPARAM_INFO
	.align		4
.L_589:
        /*0018*/ 	.byte	0x04, 0x17
        /*001a*/ 	.short	(.L_591 - .L_590)
.L_590:
        /*001c*/ 	.word	0x00000000
        /*0020*/ 	.short	0x0005
        /*0022*/ 	.short	0x003a
        /*0024*/ 	.byte	0x00, 0xf0, 0x05, 0x00


	//----- nvinfo : EIATTR_KPARAM_INFO
	.align		4
.L_591:
        /*0028*/ 	.byte	0x04, 0x17
        /*002a*/ 	.short	(.L_593 - .L_592)
.L_592:
        /*002c*/ 	.word	0x00000000
        /*0030*/ 	.short	0x0004
        /*0032*/ 	.short	0x0039
        /*0034*/ 	.byte	0x00, 0xf0, 0x05, 0x00


	//----- nvinfo : EIATTR_KPARAM_INFO
	.align		4
.L_593:
        /*0038*/ 	.byte	0x04, 0x17
        /*003a*/ 	.short	(.L_595 - .L_594)
.L_594:
        /*003c*/ 	.word	0x00000000
        /*0040*/ 	.short	0x0003
        /*0042*/ 	.short	0x0038
        /*0044*/ 	.byte	0x00, 0xf0, 0x05, 0x00


	//----- nvinfo : EIATTR_KPARAM_INFO
	.align		4
.L_595:
        /*0048*/ 	.byte	0x04, 0x17
        /*004a*/ 	.short	(.L_597 - .L_596)
.L_596:
        /*004c*/ 	.word	0x00000000
        /*0050*/ 	.short	0x0002
        /*0052*/ 	.short	0x0020
        /*0054*/ 	.byte	0x00, 0xf0, 0x61, 0x00


	//----- nvinfo : EIATTR_KPARAM_INFO
	.align		4
.L_597:
        /*0058*/ 	.byte	0x04, 0x17
        /*005a*/ 	.short	(.L_599 - .L_598)
.L_598:
        /*005c*/ 	.word	0x00000000
        /*0060*/ 	.short	0x0001
        /*0062*/ 	.short	0x0008
        /*0064*/ 	.byte	0x00, 0xf0, 0x61, 0x00


	//----- nvinfo : EIATTR_KPARAM_INFO
	.align		4
.L_599:
        /*0068*/ 	.byte	0x04, 0x17
        /*006a*/ 	.short	(.L_601 - .L_600)
.L_600:
        /*006c*/ 	.word	0x00000000
        /*0070*/ 	.short	0x0000
        /*0072*/ 	.short	0x0000
        /*0074*/ 	.byte	0x00, 0xf0, 0x11, 0x00


	//----- nvinfo : EIATTR_SPARSE_MMA_MASK
	.align		4
.L_601:
        /*0078*/ 	.byte	0x03, 0x50
        /*007a*/ 	.short	0x0000


	//----- nvinfo : EIATTR_MAXREG_COUNT
	.align		4
        /*007c*/ 	.byte	0x03, 0x1b
        /*007e*/ 	.short	0x00ff


	//----- nvinfo : EIATTR_MERCURY_ISA_VERSION
	.align		4
        /*0080*/ 	.byte	0x03, 0x5f
        /*0082*/ 	.short	0x0101


	//----- nvinfo : EIATTR_EXIT_INSTR_OFFSETS
	.align		4
        /*0084*/ 	.byte	0x04, 0x1c
        /*0086*/ 	.short	(.L_603 - .L_602)


	//   ....[0]....
.L_602:
        /*0088*/ 	.word	0x00000660


	//   ....[1]....
        /*008c*/ 	.word	0x00000720


	//----- nvinfo : EIATTR_MAX_THREADS
	.align		4
.L_603:
        /*0090*/ 	.byte	0x04, 0x05
        /*0092*/ 	.short	(.L_605 - .L_604)
.L_604:
        /*0094*/ 	.word	0x00000080
        /*0098*/ 	.word	0x00000001
        /*009c*/ 	.word	0x00000001


	//----- nvinfo : EIATTR_CRS_STACK_SIZE
	.align		4
.L_605:
        /*00a0*/ 	.byte	0x04, 0x1e
        /*00a2*/ 	.short	(.L_607 - .L_606)
.L_606:
        /*00a4*/ 	.word	0x00000000


	//----- nvinfo : EIATTR_CBANK_PARAM_SIZE
	.align		4
.L_607:
        /*00a8*/ 	.byte	0x03, 0x19
        /*00aa*/ 	.short	0x003c


	//----- nvinfo : EIATTR_PARAM_CBANK
	.align		4
        /*00ac*/ 	.byte	0x04, 0x0a
        /*00ae*/ 	.short	(.L_609 - .L_608)
	.align		4
.L_608:
        /*00b0*/ 	.word	index@(.nv.constant0._ZN2at6native27unrolled_elementwise_kernelIZZZNS0_68_GLOBAL__N__08176361_30_ActivationHardsigmoidKernel_cu_1520ed90_302227hardsigmoid_backward_kernelERNS_18TensorIteratorBaseEENKUlvE_clEvENKUlvE1_clEvEUlN3c104HalfES8_E_St5arrayIPcLm3EELi4E23TrivialOffsetCalculatorILi2EjESD_ILi1EjENS0_6memory15LoadWithoutCastENSG_16StoreWithoutCastEEEviT_T0_T2_T3_T4_T5_)
        /*00b4*/ 	.short	0x0210
        /*00b6*/ 	.short	0x003c


	//----- nvinfo : EIATTR_SW_WAR
	.align		4
.L_609:
        /*00b8*/ 	.byte	0x04, 0x36
        /*00ba*/ 	.short	(.L_611 - .L_610)
.L_610:
        /*00bc*/ 	.word	0x00000008
.L_611:


//--------------------- .nv.info._ZN2at6native29vectorized_elementwise_kernelILi2EZZZNS0_68_GLOBAL__N__08176361_30_ActivationHardsigmoidKernel_cu_1520ed90_302227hardsigmoid_backward_kernelERNS_18TensorIteratorBaseEENKUlvE_clEvENKUlvE1_clEvEUlN3c104HalfES8_E_St5arrayIPcLm3EEEEviT0_T1_ --------------------------
	.section	.nv.info._ZN2at6native29vectorized_elementwise_kernelILi2EZZZNS0_68_GLOBAL__N__08176361_30_ActivationHardsigmoidKernel_cu_1520ed90_302227hardsigmoid_backward_kernelERNS_18TensorIteratorBaseEENKUlvE_clEvENKUlvE1_clEvEUlN3c104HalfES8_E_St5arrayIPcLm3EEEEviT0_T1_,"",@"SHT_CUDA_INFO"
	.sectionflags	@""
	.align	4


	//----- nvinfo : EIATTR_CUDA_API_VERSION
	.align		4
        /*0000*/ 	.byte	0x04, 0x37
        /*0002*/ 	.short	(.L_613 - .L_612)
.L_612:
        /*0004*/ 	.word	0x00000082


	//----- nvinfo : EIATTR_KPARAM_INFO
	.align		4
.L_613:
        /*0008*/ 	.byte	0x04, 0x17
        /*000a*/ 	.short	(.L_615 - .L_614)
.L_614:
        /*000c*/ 	.word	0x00000000
        /*0010*/ 	.short	0x0002
        /*0012*/ 	.short	0x0020
        /*0014*/ 	.byte	0x00, 0xf0, 0x61, 0x00


	//----- nvinfo : EIATTR_KPARAM_INFO
	.align		4
.L_615:
        /*0018*/ 	.byte	0x04, 0x17
        /*001a*/ 	.short	(.L_617 - .L_616)
.L_616:
        /*001c*/ 	.word	0x00000000
        /*0020*/ 	.short	0x0001
        /*0022*/ 	.short	0x0008
        /*0024*/ 	.byte	0x00, 0xf0, 0x61, 0x00


	//----- nvinfo : EIATTR_KPARAM_INFO
	.align		4
.L_617:
        /*0028*/ 	.byte	0x04, 0x17
        /*002a*/ 	.short	(.L_619 - .L_618)
.L_618:
        /*002c*/ 	.word	0x00000000
        /*0030*/ 	.short	0x0000
        /*0032*/ 	.short	0x0000
        /*0034*/ 	.byte	0x00, 0xf0, 0x11, 0x00


	//----- nvinfo : EIATTR_SPARSE_MMA_MASK
	.align		4
.L_619:
        /*0038*/ 	.byte	0x03, 0x50
        /*003a*/ 	.short	0x0000


	//----- nvinfo : EIATTR_MAXREG_COUNT
	.align		4
        /*003c*/ 	.byte	0x03, 0x1b
        /*003e*/ 	.short	0x00ff


	//----- nvinfo : EIATTR_MERCURY_ISA_VERSION
	.align		4
        /*0040*/ 	.byte	0x03, 0x5f
        /*0042*/ 	.short	0x0101


	//----- nvinfo : EIATTR_EXIT_INSTR_OFFSETS
	.align		4
        /*0044*/ 	.byte	0x04, 0x1c
        /*0046*/ 	.short	(.L_621 - .L_620)


	//   ....[0]....
.L_620:
        /*0048*/ 	.word	0x000005a0


	//   ....[1]....
        /*004c*/ 	.word	0x00001370


	//   ....[2]....
        /*0050*/ 	.word	0x000013c0


	//----- nvinfo : EIATTR_MAX_THREADS
	.align		4
.L_621:
        /*0054*/ 	.byte	0x04, 0x05
        /*0056*/ 	.short	(.L_623 - .L_622)
.L_622:
        /*0058*/ 	.word	0x00000080
        /*005c*/ 	.word	0x00000001
        /*0060*/ 	.word	0x00000001


	//----- nvinfo : EIATTR_CRS_STACK_SIZE
	.align		4
.L_623:
        /*0064*/ 	.byte	0x04, 0x1e
        /*0066*/ 	.short	(.L_625 - .L_624)
.L_624:
        /*0068*/ 	.word	0x00000000


	//----- nvinfo : EIATTR_CBANK_PARAM_SIZE
	.align		4
.L_625:
        /*006c*/ 	.byte	0x03, 0x19
        /*006e*/ 	.short	0x0038


	//----- nvinfo : EIATTR_PARAM_CBANK
	.align		4
        /*0070*/ 	.byte	0x04, 0x0a
        /*0072*/ 	.short	(.L_627 - .L_626)
	.align		4
.L_626:
        /*0074*/ 	.word	index@(.nv.constant0._ZN2at6native29vectorized_elementwise_kernelILi2EZZZNS0_68_GLOBAL__N__08176361_30_ActivationHardsigmoidKernel_cu_1520ed90_302227hardsigmoid_backward_kernelERNS_18TensorIteratorBaseEENKUlvE_clEvENKUlvE1_clEvEUlN3c104HalfES8_E_St5arrayIPcLm3EEEEviT0_T1_)
        /*0078*/ 	.short	0x0210
        /*007a*/ 	.short	0x0038


	//----- nvinfo : EIATTR_SW_WAR
	.align		4
.L_627:
        /*007c*/ 	.byte	0x04, 0x36
        /*007e*/ 	.short	(.L_629 - .L_628)
.L_628:
        /*0080*/ 	.word	0x00000008
.L_629:


//--------------------- .nv.info._ZN2at6native29vectorized_elementwise_kernelILi4EZZZNS0_68_GLOBAL__N__08176361_30_ActivationHardsigmoidKernel_cu_1520ed90_302227hardsigmoid_backward_kernelERNS_18TensorIteratorBaseEENKUlvE_clEvENKUlvE1_clEvEUlN3c104HalfES8_E_St5arrayIPcLm3EEEEviT0_T1_ --------------------------
	.section	.nv.info._ZN2at6native29vectorized_elementwise_kernelILi4EZZZNS0_68_GLOBAL__N__08176361_30_ActivationHardsigmoidKernel_cu_1520ed90_302227hardsigmoid_backward_kernelERNS_18TensorIteratorBaseEENKUlvE_clEvENKUlvE1_clEvEUlN3c104HalfES8_E_St5arrayIPcLm3EEEEviT0_T1_,"",@"SHT_CUDA_INFO"
	.sectionflags	@""
	.align	4


	//----- nvinfo : EIATTR_CUDA_API_VERSION
	.align		4
        /*0000*/ 	.byte	0x04, 0x37
        /*0002*/ 	.short	(.L_631 - .L_630)
.L_630:
        /*0004*/ 	.word	0x00000082


	//----- nvinfo : EIATTR_KPARAM_INFO
	.align		4
.L_631:
        /*0008*/ 	.byte	0x04, 0x17
        /*000a*/ 	.short	(.L_633 - .L_632)
.L_632:
        /*000c*/ 	.word	0x00000000
        /*0010*/ 	.short	0x0002
        /*0012*/ 	.short	0x0020
        /*0014*/ 	.byte	0x00, 0xf0, 0x61, 0x00


	//----- nvinfo : EIATTR_KPARAM_INFO
	.align		4
.L_633:
        /*0018*/ 	.byte	0x04, 0x17
        /*001a*/ 	.short	(.L_635 - .L_634)
.L_634:
        /*001c*/ 	.word	0x00000000
        /*0020*/ 	.short	0x0001
        /*0022*/ 	.short	0x0008
        /*0024*/ 	.byte	0x00, 0xf0, 0x61, 0x00


	//----- nvinfo : EIATTR_KPARAM_INFO
	.align		4
.L_635:
        /*0028*/ 	.byte	0x04, 0x17
        /*002a*/ 	.short	(.L_637 - .L_636)
.L_636:
        /*002c*/ 	.word	0x00000000
        /*0030*/ 	.short	0x0000
        /*0032*/ 	.short	0x0000
        /*0034*/ 	.byte	0x00, 0xf0, 0x11, 0x00


	//----- nvinfo : EIATTR_SPARSE_MMA_MASK
	.align		4
.L_637:
        /*0038*/ 	.byte	0x03, 0x50
        /*003a*/ 	.short	0x0000


	//----- nvinfo : EIATTR_MAXREG_COUNT
	.align		4
        /*003c*/ 	.byte	0x03, 0x1b
        /*003e*/ 	.short	0x00ff


	//----- nvinfo : EIATTR_MERCURY_ISA_VERSION
	.align		4
        /*0040*/ 	.byte	0x03, 0x5f
        /*0042*/ 	.short	0x0101


	//----- nvinfo : EIATTR_EXIT_INSTR_OFFSETS
	.align		4
        /*0044*/ 	.byte	0x04, 0x1c
        /*0046*/ 	.short	(.L_639 - .L_638)


	//   ....[0]....
.L_638:
        /*0048*/ 	.word	0x00000540


	//   ....[1]....
        /*004c*/ 	.word	0x00001310


	//   ....[2]....
        /*0050*/ 	.word	0x00001360


	//----- nvinfo : EIATTR_MAX_THREADS
	.align		4
.L_639:
        /*0054*/ 	.byte	0x04, 0x05
        /*0056*/ 	.short	(.L_641 - .L_640)
.L_640:
        /*0058*/ 	.word	0x00000080
        /*005c*/ 	.word	0x00000001
        /*0060*/ 	.word	0x00000001


	//----- nvinfo : EIATTR_CRS_STACK_SIZE
	.align		4
.L_641:
        /*0064*/ 	.byte	0x04, 0x1e
        /*0066*/ 	.short	(.L_643 - .L_642)
.L_642:
        /*0068*/ 	.word	0x00000000


	//----- nvinfo : EIATTR_CBANK_PARAM_SIZE
	.align		4
.L_643:
        /*006c*/ 	.byte	0x03, 0x19
        /*006e*/ 	.short	0x0038


	//----- nvinfo : EIATTR_PARAM_CBANK
	.align		4
        /*0070*/ 	.byte	0x04, 0x0a
        /*0072*/ 	.short	(.L_645 - .L_644)
	.align		4
.L_644:
        /*0074*/ 	.word	index@(.nv.constant0._ZN2at6native29vectorized_elementwise_kernelILi4EZZZNS0_68_GLOBAL__N__08176361_30_ActivationHardsigmoidKernel_cu_1520ed90_302227hardsigmoid_backward_kernelERNS_18TensorIteratorBaseEENKUlvE_clEvENKUlvE1_clEvEUlN3c104HalfES8_E_St5arrayIPcLm3EEEEviT0_T1_)
        /*0078*/ 	.short	0x0210
        /*007a*/ 	.short	0x0038


	//----- nvinfo : EIATTR_SW_WAR
	.align		4
.L_645:
        /*007c*/ 	.byte	0x04, 0x36
        /*007e*/ 	.short	(.L_647 - .L_646)
.L_646:
        /*0080*/ 	.word	0x00000008
.L_647:


//--------------------- .nv.info._ZN2at6native29vectorized_elementwise_kernelILi8EZZZNS0_68_GLOBAL__N__08176361_30_ActivationHardsigmoidKernel_cu_1520ed90_302227hardsigmoid_backward_kernelERNS_18TensorIteratorBaseEENKUlvE_clEvENKUlvE1_clEvEUlN3c104HalfES8_E_St5arrayIPcLm3EEEEviT0_T1_ --------------------------
	.section	.nv.info._ZN2at6native29vectorized_elementwise_kernelILi8EZZZNS0_68_GLOBAL__N__08176361_30_ActivationHardsigmoidKernel_cu_1520ed90_302227hardsigmoid_backward_kernelERNS_18TensorIteratorBaseEENKUlvE_clEvENKUlvE1_clEvEUlN3c104HalfES8_E_St5arrayIPcLm3EEEEviT0_T1_,"",@"SHT_CUDA_INFO"
	.sectionflags	@""
	.align	4


	//----- nvinfo : EIATTR_CUDA_API_VERSION
	.align		4
        /*0000*/ 	.byte	0x04, 0x37
        /*0002*/ 	.short	(.L_649 - .L_648)
.L_648:
        /*0004*/ 	.word	0x00000082


	//----- nvinfo : EIATTR_KPARAM_INFO
	.align		4
.L_649:
        /*0008*/ 	.byte	0x04, 0x17
        /*000a*/ 	.short	(.L_651 - .L_650)
.L_650:
        /*000c*/ 	.word	0x00000000
        /*0010*/ 	.short	0x0002
        /*0012*/ 	.short	0x0020
        /*0014*/ 	.byte	0x00, 0xf0, 0x61, 0x00


	//----- nvinfo : EIATTR_KPARAM_INFO
	.align		4
.L_651:
        /*0018*/ 	.byte	0x04, 0x17
        /*001a*/ 	.short	(.L_653 - .L_652)
.L_652:
        /*001c*/ 	.word	0x00000000
        /*0020*/ 	.short	0x0001
        /*0022*/ 	.short	0x0008
        /*0024*/ 	.byte	0x00, 0xf0, 0x61, 0x00


	//----- nvinfo : EIATTR_KPARAM_INFO
	.align		4
.L_653:
        /*0028*/ 	.byte	0x04, 0x17
        /*002a*/ 	.short	(.L_655 - .L_654)
.L_654:
        /*002c*/ 	.word	0x00000000
        /*0030*/ 	.short	0x0000
        /*0032*/ 	.short	0x0000
        /*0034*/ 	.byte	0x00, 0xf0, 0x11, 0x00


	//----- nvinfo : EIATTR_SPARSE_MMA_MASK
	.align		4
.L_655:
        /*0038*/ 	.byte	0x03, 0x50
        /*003a*/ 	.short	0x0000


	//----- nvinfo : EIATTR_MAXREG_COUNT
	.align		4
        /*003c*/ 	.byte	0x03, 0x1b
        /*003e*/ 	.short	0x00ff


	//----- nvinfo : EIATTR_MERCURY_ISA_VERSION
	.align		4
        /*0040*/ 	.byte	0x03, 0x5f
        /*0042*/ 	.short	0x0101


	//----- nvinfo : EIATTR_EXIT_INSTR_OFFSETS
	.align		4
        /*0044*/ 	.byte	0x04, 0x1c
        /*0046*/ 	.short	(.L_657 - .L_656)


	//   ....[0]....
.L_656:
        /*0048*/ 	.word	0x00000510


	//   ....[1]....
        /*004c*/ 	.word	0x000012e0


	//   ....[2]....
        /*0050*/ 	.word	0x00001330


	//----- nvinfo : EIATTR_MAX_THREADS
	.align		4
.L_657:
        /*0054*/ 	.byte	0x04, 0x05
        /*0056*/ 	.short	(.L_659 - .L_658)
.L_658:
        /*0058*/ 	.word	0x00000080
        /*005c*/ 	.word	0x00000001
        /*0060*/ 	.word	0x00000001


	//----- nvinfo : EIATTR_CRS_STACK_SIZE
	.align		4
.L_659:
        /*0064*/ 	.byte	0x04, 0x1e
        /*0066*/ 	.short	(.L_661 - .L_660)
.L_660:
        /*0068*/ 	.word	0x00000000


	//----- nvinfo : EIATTR_CBANK_PARAM_SIZE
	.align		4
.L_661:
        /*006c*/ 	.byte	0x03, 0x19
        /*006e*/ 	.short	0x0038


	//----- nvinfo : EIATTR_PARAM_CBANK
	.align		4
        /*0070*/ 	.byte	0x04, 0x0a
        /*0072*/ 	.short	(.L_663 - .L_662)
	.align		4
.L_662:
        /*0074*/ 	.word	index@(.nv.constant0._ZN2at6native29vectorized_elementwise_kernelILi8EZZZNS0_68_GLOBAL__N__08176361_30_ActivationHardsigmoidKernel_cu_1520ed90_302227hardsigmoid_backward_kernelERNS_18TensorIteratorBaseEENKUlvE_clEvENKUlvE1_clEvEUlN3c104HalfES8_E_St5arrayIPcLm3EEEEviT0_T1_)
        /*0078*/ 	.short	0x0210
        /*007a*/ 	.short	0x0038


	//----- nvinfo : EIATTR_SW_WAR
	.align		4
.L_663:
        /*007c*/ 	.byte	0x04, 0x36
        /*007e*/ 	.short	(.L_665 - .L_664)
.L_664:
        /*0080*/ 	.word	0x00000008
.L_665:


//--------------------- .nv.info._ZN2at6native18elementwise_kernelILi128ELi4EZNS0_15gpu_kernel_implIZZZNS0_68_GLOBAL__N__08176361_30_ActivationHardsigmoidKernel_cu_1520ed90_302227hardsigmoid_backward_kernelERNS_18TensorIteratorBaseEENKUlvE_clEvENKUlvE0_clEvEUlffE_EEvS5_RKT_EUliE_EEviT1_ --------------------------
	.section	.nv.info._ZN2at6native18elementwise_kernelILi128ELi4EZNS0_15gpu_kernel_implIZZZNS0_68_GLOBAL__N__08176361_30_ActivationHardsigmoidKernel_cu_1520ed90_302227hardsigmoid_backward_kernelERNS_18TensorIteratorBaseEENKUlvE_clEvENKUlvE0_clEvEUlffE_EEvS5_RKT_EUliE_EEviT1_,"",@"SHT_CUDA_INFO"
	.sectionflags	@""
	.align	4


	//----- nvinfo : EIATTR_CUDA_API_VERSION
	.align		4
        /*0000*/ 	.byte	0x04, 0x37
        /*0002*/ 	.short	(.L_667 - .L_666)
.L_666:
        /*0004*/ 	.word	0x00000082


	//----- nvinfo : EIATTR_KPARAM_INFO
	.align		4
.L_667:
        /*0008*/ 	.byte	0x04, 0x17
        /*000a*/ 	.short	(.L_669 - .L_668)
.L_668:
        /*000c*/ 	.word	0x00000000
        /*0010*/ 	.short	0x0001
        /*0012*/ 	.short	0x0008
        /*0014*/ 	.byte	0x00, 0xf0, 0x81, 0x0a


	//----- nvinfo : EIATTR_KPARAM_INFO
	.align		4
.L_669:
        /*0018*/ 	.byte	0x04, 0x17
        /*001a*/ 	.short	(.L_671 - .L_670)
.L_670:
        /*001c*/ 	.word	0x00000000
        /*0020*/ 	.short	0x0000
        /*0022*/ 	.short	0x0000
        /*0024*/ 	.byte	0x00, 0xf0, 0x11, 0x00


	//----- nvinfo : EIATTR_SPARSE_MMA_MASK
	.align		4
.L_671:
        /*0028*/ 	.byte	0x03, 0x50
        /*002a*/ 	.short	0x0000


	//----- nvinfo : EIATTR_MAXREG_COUNT
	.align		4
        /*002c*/ 	.byte	0x03, 0x1b
        /*002e*/ 	.short	0x0080


	//----- nvinfo : EIATTR_EXTERNS
	.align		4
        /*0030*/ 	.byte	0x04, 0x0f
        /*0032*/ 	.short	(.L_673 - .L_672)


	//   ....[0]....
	.align		4
.L_672:
        /*0034*/ 	.word	index@(__assertfail)


	//----- nvinfo : EIATTR_MERCURY_ISA_VERSION
	.align		4
.L_673:
        /*0038*/ 	.byte	0x03, 0x5f
        /*003a*/ 	.short	0x0101


	//----- nvinfo : EIATTR_SYSCALL_OFFSETS
	.align		4
        /*003c*/ 	.byte	0x04, 0x46
        /*003e*/ 	.short	(.L_675 - .L_674)


	//   ....[0]....
.L_674:
        /*0040*/ 	.word	0x00002490


	//   ....[1]....
        /*0044*/ 	.word	0x000032b0


	//   ....[2]....
        /*0048*/ 	.word	0x00004160


	//   ....[3]....
        /*004c*/ 	.word	0x00006620


	//   ....[4]....
        /*0050*/ 	.word	0x00007440


	//   ....[5]....
        /*0054*/ 	.word	0x000082f0


	//   ....[6]....
        /*0058*/ 	.word	0x0000a7a0


	//   ....[7]....
        /*005c*/ 	.word	0x0000b5c0


	//   ....[8]....
        /*0060*/ 	.word	0x0000c470


	//   ....[9]....
        /*0064*/ 	.word	0x0000e910


	//   ....[10]....
        /*0068*/ 	.word	0x0000f730


	//   ....[11]....
        /*006c*/ 	.word	0x000105e0


	//----- nvinfo : EIATTR_EXIT_INSTR_OFFSETS
	.align		4
.L_675:
        /*0070*/ 	.byte	0x04, 0x1c
        /*0072*/ 	.short	(.L_677 - .L_676)


	//   ....[0]....
.L_676:
        /*0074*/ 	.word	0x0000c520


	//   ....[1]....
        /*0078*/ 	.word	0x0000f900


	//   ....[2]....
        /*007c*/ 	.word	0x0000f940


	//   ....[3]....
        /*0080*/ 	.word	0x0000f9d0


	//   ....[4]....
        /*0084*/ 	.word	0x0000fa00


	//   ....[5]....
        /*0088*/ 	.word	0x0000fa30


	//   ....[6]....
        /*008c*/ 	.word	0x0000fab0


	//   ....[7]....
        /*0090*/ 	.word	0x0000fae0


	//   ....[8]....
        /*0094*/ 	.word	0x0000fb70


	//   ....[9]....
        /*0098*/ 	.word	0x0000fbb0


	//   ....[10]....
        /*009c*/ 	.word	0x0000fbf0


	//   ....[11]....
        /*00a0*/ 	.word	0x0000fcb0


	//   ....[12]....
        /*00a4*/ 	.word	0x0000fd00


	//   ....[13]....
        /*00a8*/ 	.word	0x0000fe80


	//   ....[14]....
        /*00ac*/ 	.word	0x0000ffd0


	//   ....[15]....
        /*00b0*/ 	.word	0x00010000


	//   ....[16]....
        /*00b4*/ 	.word	0x000100b0


	//   ....[17]....
        /*00b8*/ 	.word	0x00010220


	//   ....[18]....
        /*00bc*/ 	.word	0x00010390


	//   ....[19]....
        /*00c0*/ 	.word	0x000104e0


	//   ....[20]....
        /*00c4*/ 	.word	0x000105f0


	//   ....[21]....
        /*00c8*/ 	.word	0x00010620


	//   ....[22]....
        /*00cc*/ 	.word	0x00010650


	//----- nvinfo : EIATTR_MAX_THREADS
	.align		4
.L_677:
        /*00d0*/ 	.byte	0x04, 0x05
        /*00d2*/ 	.short	(.L_679 - .L_678)
.L_678:
        /*00d4*/ 	.word	0x00000080
        /*00d8*/ 	.word	0x00000001
        /*00dc*/ 	.word	0x00000001


	//----- nvinfo : EIATTR_CRS_STACK_SIZE
	.align		4
.L_679:
        /*00e0*/ 	.byte	0x04, 0x1e
        /*00e2*/ 	.short	(.L_681 - .L_680)
.L_680:
        /*00e4*/ 	.word	0x00000000


	//----- nvinfo : EIATTR_CBANK_PARAM_SIZE
	.align		4
.L_681:
        /*00e8*/ 	.byte	0x03, 0x19
        /*00ea*/ 	.short	0x02a8


	//----- nvinfo : EIATTR_PARAM_CBANK
	.align		4
        /*00ec*/ 	.byte	0x04, 0x0a
        /*00ee*/ 	.short	(.L_683 - .L_682)
	.align		4
.L_682:
        /*00f0*/ 	.word	index@(.nv.constant0._ZN2at6native18elementwise_kernelILi128ELi4EZNS0_15gpu_kernel_implIZZZNS0_68_GLOBAL__N__08176361_30_ActivationHardsigmoidKernel_cu_1520ed90_302227hardsigmoid_backward_kernelERNS_18TensorIteratorBaseEENKUlvE_clEvENKUlvE0_clEvEUlffE_EEvS5_RKT_EUliE_EEviT1_)
        /*00f4*/ 	.short	0x0210
        /*00f6*/ 	.short	0x02a8


	//----- nvinfo : EIATTR_SW_WAR
	.align		4
.L_683:
        /*00f8*/ 	.byte	0x04, 0x36
        /*00fa*/ 	.short	(.L_685 - .L_684)
.L_684:
        /*00fc*/ 	.word	0x00000008
.L_685:


//--------------------- .nv.info._ZN2at6native27unrolled_elementwise_kernelIZZZNS0_68_GLOBAL__N__08176361_30_ActivationHardsigmoidKernel_cu_1520ed90_302227hardsigmoid_backward_kernelERNS_18TensorIteratorBaseEENKUlvE_clEvENKUlvE0_clEvEUlffE_St5arrayIPcLm3EELi4E23TrivialOffsetCalculatorILi2EjESB_ILi1EjENS0_6memory12LoadWithCastILi2EEENSE_13StoreWithCastILi1EEEEEviT_T0_T2_T3_T4_T5_ --------------------------
	.section	.nv.info._ZN2at6native27unrolled_elementwise_kernelIZZZNS0_68_GLOBAL__N__08176361_30_ActivationHardsigmoidKernel_cu_1520ed90_302227hardsigmoid_backward_kernelERNS_18TensorIteratorBaseEENKUlvE_clEvENKUlvE0_clEvEUlffE_St5arrayIPcLm3EELi4E23TrivialOffsetCalculatorILi2EjESB_ILi1EjENS0_6memory12LoadWithCastILi2EEENSE_13StoreWithCastILi1EEEEEviT_T0_T2_T3_T4_T5_,"",@"SHT_CUDA_INFO"
	.sectionflags	@""
	.align	4


	//----- nvinfo : EIATTR_CUDA_API_VERSION
	.align		4
        /*0000*/ 	.byte	0x04, 0x37
        /*0002*/ 	.short	(.L_687 - .L_686)
.L_686:
        /*0004*/ 	.word	0x00000082


	//----- nvinfo : EIATTR_KPARAM_INFO
	.align		4
.L_687:
        /*0008*/ 	.byte	0x04, 0x17
        /*000a*/ 	.short	(.L_689 - .L_688)
.L_688:
        /*000c*/ 	.word	0x00000000
        /*0010*/ 	.short	0x0006
        /*0012*/ 	.short	0x0048
        /*0014*/ 	.byte	0x00, 0xf0, 0x21, 0x00


	//----- nvinfo : EIATTR_KPARAM_INFO
	.align		4
.L_689:
        /*0018*/ 	.byte	0x04, 0x17
        /*001a*/ 	.short	(.L_691 - .L_690)
.L_690:
        /*001c*/ 	.word	0x00000000
        /*0020*/ 	.short	0x0005
        /*0022*/ 	.short	0x003c
        /*0024*/ 	.byte	0x00, 0xf0, 0x31, 0x00


	//----- nvinfo : EIATTR_KPARAM_INFO
	.align		4
.L_691:
        /*0028*/ 	.byte	0x04, 0x17
        /*002a*/ 	.short	(.L_693 - .L_692)
.L_692:
        /*002c*/ 	.word	0x00000000
        /*0030*/ 	.short	0x0004
        /*0032*/ 	.short	0x0039
        /*0034*/ 	.byte	0x00, 0xf0, 0x05, 0x00


	//----- nvinfo : EIATTR_KPARAM_INFO
	.align		4
.L_693:
        /*0038*/ 	.byte	0x04, 0x17
        /*003a*/ 	.short	(.L_695 - .L_694)
.L_694:
        /*003c*/ 	.word	0x00000000
        /*0040*/ 	.short	0x0003
        /*0042*/ 	.short	0x0038
        /*0044*/ 	.byte	0x00, 0xf0, 0x05, 0x00


	//----- nvinfo : EIATTR_KPARAM_INFO
	.align		4
.L_695:
        /*0048*/ 	.byte	0x04, 0x17
        /*004a*/ 	.short	(.L_697 - .L_696)
.L_696:
        /*004c*/ 	.word	0x00000000
        /*0050*/ 	.short	0x0002
        /*0052*/ 	.short	0x0020
        /*0054*/ 	.byte	0x00, 0xf0, 0x61, 0x00


	//----- nvinfo : EIATTR_KPARAM_INFO
	.align		4
.L_697:
        /*0058*/ 	.byte	0x04, 0x17
        /*005a*/ 	.short	(.L_699 - .L_698)
.L_698:
        /*005c*/ 	.word	0x00000000
        /*0060*/ 	.short	0x0001
        /*0062*/ 	.short	0x0008
        /*0064*/ 	.byte	0x00, 0xf0, 0x61, 0x00


	//----- nvinfo : EIATTR_KPARAM_INFO
	.align		4
.L_699:
        /*0068*/ 	.byte	0x04, 0x17
        /*006a*/ 	.short	(.L_701 - .L_700)
.L_700:
        /*006c*/ 	.word	0x00000000
        /*0070*/ 	.short	0x0000
        /*0072*/ 	.short	0x0000
        /*0074*/ 	.byte	0x00, 0xf0, 0x11, 0x00


	//----- nvinfo : EIATTR_SPARSE_MMA_MASK
	.align		4
.L_701:
        /*0078*/ 	.byte	0x03, 0x50
        /*007a*/ 	.short	0x0000


	//----- nvinfo : EIATTR_MAXREG_COUNT
	.align		4
        /*007c*/ 	.byte	0x03, 0x1b
        /*007e*/ 	.short	0x00ff


	//----- nvinfo : EIATTR_EXTERNS
	.align		4
        /*0080*/ 	.byte	0x04, 0x0f
        /*0082*/ 	.short	(.L_703 - .L_702)


	//   ....[0]....
	.align		4
.L_702:
        /*0084*/ 	.word	index@(__assertfail)


	//----- nvinfo : EIATTR_MERCURY_ISA_VERSION
	.align		4
.L_703:
        /*0088*/ 	.byte	0x03, 0x5f
        /*008a*/ 	.short	0x0101


	//----- nvinfo : EIATTR_SYSCALL_OFFSETS
	.align		4
        /*008c*/ 	.byte	0x04, 0x46
        /*008e*/ 	.short	(.L_705 - .L_704)


	//   ....[0]....
.L_704:
        /*0090*/ 	.word	0x00000ea0


	//   ....[1]....
        /*0094*/ 	.word	0x00001cd0


	//   ....[2]....
        /*0098*/ 	.word	0x00002b80


	//   ....[3]....
        /*009c*/ 	.word	0x000039b0


	//   ....[4]....
        /*00a0*/ 	.word	0x00004860


	//   ....[5]....
        /*00a4*/ 	.word	0x000056a0


	//   ....[6]....
        /*00a8*/ 	.word	0x00006540


	//   ....[7]....
        /*00ac*/ 	.word	0x00007350


	//   ....[8]....
        /*00b0*/ 	.word	0x00008390


	//   ....[9]....
        /*00b4*/ 	.word	0x00009260


	//   ....[10]....
        /*00b8*/ 	.word	0x0000a120


	//   ....[11]....
        /*00bc*/ 	.word	0x0000afe0


	//----- nvinfo : EIATTR_EXIT_INSTR_OFFSETS
	.align		4
.L_705:
        /*00c0*/ 	.byte	0x04, 0x1c
        /*00c2*/ 	.short	(.L_707 - .L_706)


	//   ....[0]....
.L_706:
        /*00c4*/ 	.word	0x0000a1c0


	//   ....[1]....
        /*00c8*/ 	.word	0x0000a300


	//   ....[2]....
        /*00cc*/ 	.word	0x0000a340


	//   ....[3]....
        /*00d0*/ 	.word	0x0000a3d0


	//   ....[4]....
        /*00d4*/ 	.word	0x0000a400


	//   ....[5]....
        /*00d8*/ 	.word	0x0000a430


	//   ....[6]....
        /*00dc*/ 	.word	0x0000a4b0


	//   ....[7]....
        /*00e0*/ 	.word	0x0000a4e0


	//   ....[8]....
        /*00e4*/ 	.word	0x0000a570


	//   ....[9]....
        /*00e8*/ 	.word	0x0000a5b0


	//   ....[10]....
        /*00ec*/ 	.word	0x0000a5f0


	//   ....[11]....
        /*00f0*/ 	.word	0x0000a6b0


	//   ....[12]....
        /*00f4*/ 	.word	0x0000a700


	//   ....[13]....
        /*00f8*/ 	.word	0x0000a880


	//   ....[14]....
        /*00fc*/ 	.word	0x0000a9d0


	//   ....[15]....
        /*0100*/ 	.word	0x0000aa00


	//   ....[16]....
        /*0104*/ 	.word	0x0000aab0


	//   ....[17]....
        /*0108*/ 	.word	0x0000ac20


	//   ....[18]....
        /*010c*/ 	.word	0x0000ad90


	//   ....[19]....
        /*0110*/ 	.word	0x0000aee0


	//   ....[20]....
        /*0114*/ 	.word	0x0000aff0


	//   ....[21]....
        /*0118*/ 	.word	0x0000b020


	//   ....[22]....
        /*011c*/ 	.word	0x0000b050


	//----- nvinfo : EIATTR_MAX_THREADS
	.align		4
.L_707:
        /*0120*/ 	.byte	0x04, 0x05
        /*0122*/ 	.short	(.L_709 - .L_708)
.L_708:
        /*0124*/ 	.word	0x00000080
        /*0128*/ 	.word	0x00000001
        /*012c*/ 	.word	0x00000001


	//----- nvinfo : EIATTR_CRS_STACK_SIZE
	.align		4
.L_709:
        /*0130*/ 	.byte	0x04, 0x1e
        /*0132*/ 	.short	(.L_711 - .L_710)
.L_710:
        /*0134*/ 	.word	0x00000000


	//----- nvinfo : EIATTR_CBANK_PARAM_SIZE
	.align		4
.L_711:
        /*0138*/ 	.byte	0x03, 0x19
        /*013a*/ 	.short	0x0050


	//----- nvinfo : EIATTR_PARAM_CBANK
	.align		4
        /*013c*/ 	.byte	0x04, 0x0a
        /*013e*/ 	.short	(.L_713 - .L_712)
	.align		4
.L_712:
        /*0140*/ 	.word	index@(.nv.constant0._ZN2at6native27unrolled_elementwise_kernelIZZZNS0_68_GLOBAL__N__08176361_30_ActivationHardsigmoidKernel_cu_1520ed90_302227hardsigmoid_backward_kernelERNS_18TensorIteratorBaseEENKUlvE_clEvENKUlvE0_clEvEUlffE_St5arrayIPcLm3EELi4E23TrivialOffsetCalculatorILi2EjESB_ILi1EjENS0_6memory12LoadWithCastILi2EEENSE_13StoreWithCastILi1EEEEEviT_T0_T2_T3_T4_T5_)
        /*0144*/ 	.short	0x0210
        /*0146*/ 	.short	0x0050


	//----- nvinfo : EIATTR_SW_WAR
	.align		4
.L_713:
        /*0148*/ 	.byte	0x04, 0x36
        /*014a*/ 	.short	(.L_715 - .L_714)
.L_714:
        /*014c*/ 	.word	0x00000008
.L_715:


//--------------------- .nv.info._ZN2at6native18elementwise_kernelILi128ELi2EZNS0_22gpu_kernel_impl_nocastIZZZNS0_68_GLOBAL__N__08176361_30_ActivationHardsigmoidKernel_cu_1520ed90_302227hardsigmoid_backward_kernelERNS_18TensorIteratorBaseEENKUlvE_clEvENKUlvE0_clEvEUlffE_EEvS5_RKT_EUliE_EEviT1_ --------------------------
	.section	.nv.info._ZN2at6native18elementwise_kernelILi128ELi2EZNS0_22gpu_kernel_impl_nocastIZZZNS0_68_GLOBAL__N__08176361_30_ActivationHardsigmoidKernel_cu_1520ed90_302227hardsigmoid_backward_kernelERNS_18TensorIteratorBaseEENKUlvE_clEvENKUlvE0_clEvEUlffE_EEvS5_RKT_EUliE_EEviT1_,"",@"SHT_CUDA_INFO"
	.sectionflags	@""
	.align	4


	//----- nvinfo : EIATTR_CUDA_API_VERSION
	.align		4
        /*0000*/ 	.byte	0x04, 0x37
        /*0002*/ 	.short	(.L_717 - .L_716)
.L_716:
        /*0004*/ 	.word	0x00000082


	//----- nvinfo : EIATTR_KPARAM_INFO
	.align		4
.L_717:
        /*0008*/ 	.byte	0x04, 0x17
        /*000a*/ 	.short	(.L_719 - .L_718)
.L_718:
        /*000c*/ 	.word	0x00000000
        /*0010*/ 	.short	0x0001
        /*0012*/ 	.short	0x0008
        /*0014*/ 	.byte	0x00, 0xf0, 0x61, 0x0a


	//----- nvinfo : EIATTR_KPARAM_INFO
	.align		4
.L_719:
        /*0018*/ 	.byte	0x04, 0x17
        /*001a*/ 	.short	(.L_721 - .L_720)
.L_720:
        /*001c*/ 	.word	0x00000000
        /*0020*/ 	.short	0x0000
        /*0022*/ 	.short	0x0000
        /*0024*/ 	.byte	0x00, 0xf0, 0x11, 0x00


	//----- nvinfo : EIATTR_SPARSE_MMA_MASK
	.align		4
.L_721:
        /*0028*/ 	.byte	0x03, 0x50
        /*002a*/ 	.short	0x0000


	//----- nvinfo : EIATTR_MAXREG_COUNT
	.align		4
        /*002c*/ 	.byte	0x03, 0x1b
        /*002e*/ 	.short	0x0080


	//----- nvinfo : EIATTR_MERCURY_ISA_VERSION
	.align		4
        /*0030*/ 	.byte	0x03, 0x5f
        /*0032*/ 	.short	0x0101


	//----- nvinfo : EIATTR_EXIT_INSTR_OFFSETS
	.align		4
        /*0034*/ 	.byte	0x04, 0x1c
        /*0036*/ 	.short	(.L_723 - .L_722)


	//   ....[0]....
.L_722:
        /*0038*/ 	.word	0x000017f0


	//   ....[1]....
        /*003c*/ 	.word	0x00002f20


	//----- nvinfo : EIATTR_MAX_THREADS
	.align		4
.L_723:
        /*0040*/ 	.byte	0x04, 0x05
        /*0042*/ 	.short	(.L_725 - .L_724)
.L_724:
        /*0044*/ 	.word	0x00000080
        /*0048*/ 	.word	0x00000001
        /*004c*/ 	.word	0x00000001


	//----- nvinfo : EIATTR_CRS_STACK_SIZE
	.align		4
.L_725:
        /*0050*/ 	.byte	0x04, 0x1e
        /*0052*/ 	.short	(.L_727 - .L_726)
.L_726:
        /*0054*/ 	.word	0x00000000


	//----- nvinfo : EIATTR_CBANK_PARAM_SIZE
	.align		4
.L_727:
        /*0058*/ 	.byte	0x03, 0x19
        /*005a*/ 	.short	0x02a0


	//----- nvinfo : EIATTR_PARAM_CBANK
	.align		4
        /*005c*/ 	.byte	0x04, 0x0a
        /*005e*/ 	.short	(.L_729 - .L_728)
	.align		4
.L_728:
        /*0060*/ 	.word	index@(.nv.constant0._ZN2at6native18elementwise_kernelILi128ELi2EZNS0_22gpu_kernel_impl_nocastIZZZNS0_68_GLOBAL__N__08176361_30_ActivationHardsigmoidKernel_cu_1520ed90_302227hardsigmoid_backward_kernelERNS_18TensorIteratorBaseEENKUlvE_clEvENKUlvE0_clEvEUlffE_EEvS5_RKT_EUliE_EEviT1_)
        /*0064*/ 	.short	0x0210
        /*0066*/ 	.short	0x02a0


	//----- nvinfo : EIATTR_SW_WAR
	.align		4
.L_729:
        /*0068*/ 	.byte	0x04, 0x36
        /*006a*/ 	.short	(.L_731 - .L_730)
.L_730:
        /*006c*/ 	.word	0x00000008
.L_731:


//--------------------- .nv.info._ZN2at6native27unrolled_elementwise_kernelIZZZNS0_68_GLOBAL__N__08176361_30_ActivationHardsigmoidKernel_cu_1520ed90_302227hardsigmoid_backward_kernelERNS_18TensorIteratorBaseEENKUlvE_clEvENKUlvE0_clEvEUlffE_St5arrayIPcLm3EELi4E23TrivialOffsetCalculatorILi2EjESB_ILi1EjENS0_6memory15LoadWithoutCastENSE_16StoreWithoutCastEEEviT_T0_T2_T3_T4_T5_ --------------------------
	.section	.nv.info._ZN2at6native27unrolled_elementwise_kernelIZZZNS0_68_GLOBAL__N__08176361_30_ActivationHardsigmoidKernel_cu_1520ed90_302227hardsigmoid_backward_kernelERNS_18TensorIteratorBaseEENKUlvE_clEvENKUlvE0_clEvEUlffE_St5arrayIPcLm3EELi4E23TrivialOffsetCalculatorILi2EjESB_ILi1EjENS0_6memory15LoadWithoutCastENSE_16StoreWithoutCastEEEviT_T0_T2_T3_T4_T5_,"",@"SHT_CUDA_INFO"
	.sectionflags	@""
	.align	4


	//----- nvinfo : EIATTR_CUDA_API_VERSION
	.align		4
        /*0000*/ 	.byte	0x04, 0x37
        /*0002*/ 	.short	(.L_733 - .L_732)
.L_732:
        /*0004*/ 	.word	0x00000082


	//----- nvinfo : EIATTR_KPARAM_INFO
	.align		4
.L_733:
        /*0008*/ 	.byte	0x04, 0x17
        /*000a*/ 	.short	(.L_735 - .L_734)
.L_734:
        /*000c*/ 	.word	0x00000000
        /*0010*/ 	.short	0x0006
        /*0012*/ 	.short	0x003b
        /*0014*/ 	.byte	0x00, 0xf0, 0x05, 0x00


	//----- nvinfo : EIATTR_KPARAM_INFO
	.align		4
.L_735:
        /*0018*/ 	.byte	0x04, 0x17
        /*001a*/ 	.short	(.L_737 - .L_736)
.L_736:
        /*001c*/ 	.word	0x00000000
        /*0020*/ 	.short	0x0005
        /*0022*/ 	.short	0x003a
        /*0024*/ 	.byte	0x00, 0xf0, 0x05, 0x00


	//----- nvinfo : EIATTR_KPARAM_INFO
	.align		4
.L_737:
        /*0028*/ 	.byte	0x04, 0x17
        /*002a*/ 	.short	(.L_739 - .L_738)
.L_738:
        /*002c*/ 	.word	0x00000000
        /*0030*/ 	.short	0x0004
        /*0032*/ 	.short	0x0039
        /*0034*/ 	.byte	0x00, 0xf0, 0x05, 0x00


	//----- nvinfo : EIATTR_KPARAM_INFO
	.align		4
.L_739:
        /*0038*/ 	.byte	0x04, 0x17
        /*003a*/ 	.short	(.L_741 - .L_740)
.L_740:
        /*003c*/ 	.word	0x00000000
        /*0040*/ 	.short	0x0003
        /*0042*/ 	.short	0x0038
        /*0044*/ 	.byte	0x00, 0xf0, 0x05, 0x00


	//----- nvinfo : EIATTR_KPARAM_INFO
	.align		4
.L_741:
        /*0048*/ 	.byte	0x04, 0x17
        /*004a*/ 	.short	(.L_743 - .L_742)
.L_742:
        /*004c*/ 	.word	0x00000000
        /*0050*/ 	.short	0x0002
        /*0052*/ 	.short	0x0020
        /*0054*/ 	.byte	0x00, 0xf0, 0x61, 0x00


	//----- nvinfo : EIATTR_KPARAM_INFO
	.align		4
.L_743:
        /*0058*/ 	.byte	0x04, 0x17
        /*005a*/ 	.short	(.L_745 - .L_744)
.L_744:
        /*005c*/ 	.word	0x00000000
        /*0060*/ 	.short	0x0001
        /*0062*/ 	.short	0x0008
        /*0064*/ 	.byte	0x00, 0xf0, 0x61, 0x00


	//----- nvinfo : EIATTR_KPARAM_INFO
	.align		4
.L_745:
        /*0068*/ 	.byte	0x04, 0x17
        /*006a*/ 	.short	(.L_747 - .L_746)
.L_746:
        /*006c*/ 	.word	0x00000000
        /*0070*/ 	.short	0x0000
        /*0072*/ 	.short	0x0000
        /*0074*/ 	.byte	0x00, 0xf0, 0x11, 0x00


	//----- nvinfo : EIATTR_SPARSE_MMA_MASK
	.align		4
.L_747:
        /*0078*/ 	.byte	0x03, 0x50
        /*007a*/ 	.short	0x0000


	//----- nvinfo : EIATTR_MAXREG_COUNT
	.align		4
        /*007c*/ 	.byte	0x03, 0x1b
        /*007e*/ 	.short	0x00ff


	//----- nvinfo : EIATTR_MERCURY_ISA_VERSION
	.align		4
        /*0080*/ 	.byte	0x03, 0x5f
        /*0082*/ 	.short	0x0101


	//----- nvinfo : EIATTR_EXIT_INSTR_OFFSETS
	.align		4
        /*0084*/ 	.byte	0x04, 0x1c
        /*0086*/ 	.short	(.L_749 - .L_748)


	//   ....[0]....
.L_748:
        /*0088*/ 	.word	0x00000560


	//   ....[1]....
        /*008c*/ 	.word	0x00000610


	//----- nvinfo : EIATTR_MAX_THREADS
	.align		4
.L_749:
        /*0090*/ 	.byte	0x04, 0x05
        /*0092*/ 	.short	(.L_751 - .L_750)
.L_750:
        /*0094*/ 	.word	0x00000080
        /*0098*/ 	.word	0x00000001
        /*009c*/ 	.word	0x00000001


	//----- nvinfo : EIATTR_CRS_STACK_SIZE
	.align		4
.L_751:
        /*00a0*/ 	.byte	0x04, 0x1e
        /*00a2*/ 	.short	(.L_753 - .L_752)
.L_752:
        /*00a4*/ 	.word	0x00000000


	//----- nvinfo : EIATTR_CBANK_PARAM_SIZE
	.align		4
.L_753:
        /*00a8*/ 	.byte	0x03, 0x19
        /*00aa*/ 	.short	0x003c


	//----- nvinfo : EIATTR_PARAM_CBANK
	.align		4
        /*00ac*/ 	.byte	0x04, 0x0a
        /*00ae*/ 	.short	(.L_755 - .L_754)
	.align		4
.L_754:
        /*00b0*/ 	.word	index@(.nv.constant0._ZN2at6native27unrolled_elementwise_kernelIZZZNS0_68_GLOBAL__N__08176361_30_ActivationHardsigmoidKernel_cu_1520ed90_302227hardsigmoid_backward_kernelERNS_18TensorIteratorBaseEENKUlvE_clEvENKUlvE0_clEvEUlffE_St5arrayIPcLm3EELi4E23TrivialOffsetCalculatorILi2EjESB_ILi1EjENS0_6memory15LoadWithoutCastENSE_16StoreWithoutCastEEEviT_T0_T2_T3_T4_T5_)
        /*00b4*/ 	.short	0x0210
        /*00b6*/ 	.short	0x003c


	//----- nvinfo : EIATTR_SW_WAR
	.align		4
.L_755:
        /*00b8*/ 	.byte	0x04, 0x36
        /*00ba*/ 	.short	(.L_757 - .L_756)
.L_756:
        /*00bc*/ 	.word	0x00000008
.L_757:


//--------------------- .nv.info._ZN2at6native29vectorized_elementwise_kernelILi2EZZZNS0_68_GLOBAL__N__08176361_30_ActivationHardsigmoidKernel_cu_1520ed90_302227hardsigmoid_backward_kernelERNS_18TensorIteratorBaseEENKUlvE_clEvENKUlvE0_clEvEUlffE_St5arrayIPcLm3EEEEviT0_T1_ --------------------------
	.section	.nv.info._ZN2at6native29vectorized_elementwise_kernelILi2EZZZNS0_68_GLOBAL__N__08176361_30_ActivationHardsigmoidKernel_cu_1520ed90_302227hardsigmoid_backward_kernelERNS_18TensorIteratorBaseEENKUlvE_clEvENKUlvE0_clEvEUlffE_St5arrayIPcLm3EEEEviT0_T1_,"",@"SHT_CUDA_INFO"
	.sectionflags	@""
	.align	4


	//----- nvinfo : EIATTR_CUDA_API_VERSION
	.align		4
        /*0000*/ 	.byte	0x04, 0x37
        /*0002*/ 	.short	(.L_759 - .L_758)
.L_758:
        /*0004*/ 	.word	0x00000082


	//----- nvinfo : EIATTR_KPARAM_INFO
	.align		4
.L_759:
        /*0008*/ 	.byte	0x04, 0x17
        /*000a*/ 	.short	(.L_761 - .L_760)
.L_760:
        /*000c*/ 	.word	0x00000000
        /*0010*/ 	.short	0x0002
        /*0012*/ 	.short	0x0020
        /*0014*/ 	.byte	0x00, 0xf0, 0x61, 0x00


	//----- nvinfo : EIATTR_KPARAM_INFO
	.align		4
.L_761:
        /*0018*/ 	.byte	0x04, 0x17
        /*001a*/ 	.short	(.L_763 - .L_762)
.L_762:
        /*001c*/ 	.word	0x00000000
        /*0020*/ 	.short	0x0001
        /*0022*/ 	.short	0x0008
        /*0024*/ 	.byte	0x00, 0xf0, 0x61, 0x00


	//----- nvinfo : EIATTR_KPARAM_INFO
	.align		4
.L_763:
        /*0028*/ 	.byte	0x04, 0x17
        /*002a*/ 	.short	(.L_765 - .L_764)
.L_764:
        /*002c*/ 	.word	0x00000000
        /*0030*/ 	.short	0x0000
        /*0032*/ 	.short	0x0000
        /*0034*/ 	.byte	0x00, 0xf0, 0x11, 0x00


	//----- nvinfo : EIATTR_SPARSE_MMA_MASK
	.align		4
.L_765:
        /*0038*/ 	.byte	0x03, 0x50
        /*003a*/ 	.short	0x0000


	//----- nvinfo : EIATTR_MAXREG_COUNT
	.align		4
        /*003c*/ 	.byte	0x03, 0x1b
        /*003e*/ 	.short	0x00ff


	//----- nvinfo : EIATTR_MERCURY_ISA_VERSION
	.align		4
        /*0040*/ 	.byte	0x03, 0x5f
        /*0042*/ 	.short	0x0101


	//----- nvinfo : EIATTR_EXIT_INSTR_OFFSETS
	.align		4
        /*0044*/ 	.byte	0x04, 0x1c
        /*0046*/ 	.short	(.L_767 - .L_766)


	//   ....[0]....
.L_766:
        /*0048*/ 	.word	0x00000460


	//   ....[1]....
        /*004c*/ 	.word	0x00000fa0


	//   ....[2]....
        /*0050*/ 	.word	0x00000ff0


	//----- nvinfo : EIATTR_MAX_THREADS
	.align		4
.L_767:
        /*0054*/ 	.byte	0x04, 0x05
        /*0056*/ 	.short	(.L_769 - .L_768)
.L_768:
        /*0058*/ 	.word	0x00000080
        /*005c*/ 	.word	0x00000001
        /*0060*/ 	.word	0x00000001


	//----- nvinfo : EIATTR_CRS_STACK_SIZE
	.align		4
.L_769:
        /*0064*/ 	.byte	0x04, 0x1e
        /*0066*/ 	.short	(.L_771 - .L_770)
.L_770:
        /*0068*/ 	.word	0x00000000


	//----- nvinfo : EIATTR_CBANK_PARAM_SIZE
	.align		4
.L_771:
        /*006c*/ 	.byte	0x03, 0x19
        /*006e*/ 	.short	0x0038


	//----- nvinfo : EIATTR_PARAM_CBANK
	.align		4
        /*0070*/ 	.byte	0x04, 0x0a
        /*0072*/ 	.short	(.L_773 - .L_772)
	.align		4
.L_772:
        /*0074*/ 	.word	index@(.nv.constant0._ZN2at6native29vectorized_elementwise_kernelILi2EZZZNS0_68_GLOBAL__N__08176361_30_ActivationHardsigmoidKernel_cu_1520ed90_302227hardsigmoid_backward_kernelERNS_18TensorIteratorBaseEENKUlvE_clEvENKUlvE0_clEvEUlffE_St5arrayIPcLm3EEEEviT0_T1_)
        /*0078*/ 	.short	0x0210
        /*007a*/ 	.short	0x0038


	//----- nvinfo : EIATTR_SW_WAR
	.align		4
.L_773:
        /*007c*/ 	.byte	0x04, 0x36
        /*007e*/ 	.short	(.L_775 - .L_774)
.L_774:
        /*0080*/ 	.word	0x00000008
.L_775:


//--------------------- .nv.info._ZN2at6native29vectorized_elementwise_kernelILi4EZZZNS0_68_GLOBAL__N__08176361_30_ActivationHardsigmoidKernel_cu_1520ed90_302227hardsigmoid_backward_kernelERNS_18TensorIteratorBaseEENKUlvE_clEvENKUlvE0_clEvEUlffE_St5arrayIPcLm3EEEEviT0_T1_ --------------------------
	.section	.nv.info._ZN2at6native29vectorized_elementwise_kernelILi4EZZZNS0_68_GLOBAL__N__08176361_30_ActivationHardsigmoidKernel_cu_1520ed90_302227hardsigmoid_backward_kernelERNS_18TensorIteratorBaseEENKUlvE_clEvENKUlvE0_clEvEUlffE_St5arrayIPcLm3EEEEviT0_T1_,"",@"SHT_CUDA_INFO"
	.sectionflags	@""
	.align	4


	//----- nvinfo : EIATTR_CUDA_API_VERSION
	.align		4
        /*0000*/ 	.byte	0x04, 0x37
        /*0002*/ 	.short	(.L_777 - .L_776)
.L_776:
        /*0004*/ 	.word	0x00000082


	//----- nvinfo : EIATTR_KPARAM_INFO
	.align		4
.L_777:
        /*0008*/ 	.byte	0x04, 0x17
        /*000a*/ 	.short	(.L_779 - .L_778)
.L_778:
        /*000c*/ 	.word	0x00000000
        /*0010*/ 	.short	0x0002
        /*0012*/ 	.short	0x0020
        /*0014*/ 	.byte	0x00, 0xf0, 0x61, 0x00


	//----- nvinfo : EIATTR_KPARAM_INFO
	.align		4
.L_779:
        /*0018*/ 	.byte	0x04, 0x17
        /*001a*/ 	.short	(.L_781 - .L_780)
.L_780:
        /*001c*/ 	.word	0x00000000
        /*0020*/ 	.short	0x0001
        /*0022*/ 	.short	0x0008
        /*0024*/ 	.byte	0x00, 0xf0, 0x61, 0x00


	//----- nvinfo : EIATTR_KPARAM_INFO
	.align		4
.L_781:
        /*0028*/ 	.byte	0x04, 0x17
        /*002a*/ 	.short	(.L_783 - .L_782)
.L_782:
        /*002c*/ 	.word	0x00000000
        /*0030*/ 	.short	0x0000
        /*0032*/ 	.short	0x0000
        /*0034*/ 	.byte	0x00, 0xf0, 0x11, 0x00


	//----- nvinfo : EIATTR_SPARSE_MMA_MASK
	.align		4
.L_783:
        /*0038*/ 	.byte	0x03, 0x50
        /*003a*/ 	.short	0x0000


	//----- nvinfo : EIATTR_MAXREG_COUNT
	.align		4
        /*003c*/ 	.byte	0x03, 0x1b
        /*003e*/ 	.short	0x00ff


	//----- nvinfo : EIATTR_MERCURY_ISA_VERSION
	.align		4
        /*0040*/ 	.byte	0x03, 0x5f
        /*0042*/ 	.short	0x0101


	//----- nvinfo : EIATTR_EXIT_INSTR_OFFSETS
	.align		4
        /*0044*/ 	.byte	0x04, 0x1c
        /*0046*/ 	.short	(.L_785 - .L_784)


	//   ....[0]....
.L_784:
        /*0048*/ 	.word	0x00000400


	//   ....[1]....
        /*004c*/ 	.word	0x00000f40


	//   ....[2]....
        /*0050*/ 	.word	0x00000f90


	//----- nvinfo : EIATTR_MAX_THREADS
	.align		4
.L_785:
        /*0054*/ 	.byte	0x04, 0x05
        /*0056*/ 	.short	(.L_787 - .L_786)
.L_786:
        /*0058*/ 	.word	0x00000080
        /*005c*/ 	.word	0x00000001
        /*0060*/ 	.word	0x00000001


	//----- nvinfo : EIATTR_CRS_STACK_SIZE
	.align		4
.L_787:
        /*0064*/ 	.byte	0x04, 0x1e
        /*0066*/ 	.short	(.L_789 - .L_788)
.L_788:
        /*0068*/ 	.word	0x00000000


	//----- nvinfo : EIATTR_CBANK_PARAM_SIZE
	.align		4
.L_789:
        /*006c*/ 	.byte	0x03, 0x19
        /*006e*/ 	.short	0x0038


	//----- nvinfo : EIATTR_PARAM_CBANK
	.align		4
        /*0070*/ 	.byte	0x04, 0x0a
        /*0072*/ 	.short	(.L_791 - .L_790)
	.align		4
.L_790:
        /*0074*/ 	.word	index@(.nv.constant0._ZN2at6native29vectorized_elementwise_kernelILi4EZZZNS0_68_GLOBAL__N__08176361_30_ActivationHardsigmoidKernel_cu_1520ed90_302227hardsigmoid_backward_kernelERNS_18TensorIteratorBaseEENKUlvE_clEvENKUlvE0_clEvEUlffE_St5arrayIPcLm3EEEEviT0_T1_)
        /*0078*/ 	.short	0x0210
        /*007a*/ 	.short	0x0038


	//----- nvinfo : EIATTR_SW_WAR
	.align		4
.L_791:
        /*007c*/ 	.byte	0x04, 0x36
        /*007e*/ 	.short	(.L_793 - .L_792)
.L_792:
        /*0080*/ 	.word	0x00000008
.L_793:


//--------------------- .nv.info._ZN2at6native29vectorized_elementwise_kernelILi8EZZZNS0_68_GLOBAL__N__08176361_30_ActivationHardsigmoidKernel_cu_1520ed90_302227hardsigmoid_backward_kernelERNS_18TensorIteratorBaseEENKUlvE_clEvENKUlvE0_clEvEUlffE_St5arrayIPcLm3EEEEviT0_T1_ --------------------------
	.section	.nv.info._ZN2at6native29vectorized_elementwise_kernelILi8EZZZNS0_68_GLOBAL__N__08176361_30_ActivationHardsigmoidKernel_cu_1520ed90_302227hardsigmoid_backward_kernelERNS_18TensorIteratorBaseEENKUlvE_clEvENKUlvE0_clEvEUlffE_St5arrayIPcLm3EEEEviT0_T1_,"",@"SHT_CUDA_INFO"
	.sectionflags	@""
	.align	4


	//----- nvinfo : EIATTR_CUDA_API_VERSION
	.align		4
        /*0000*/ 	.byte	0x04, 0x37
        /*0002*/ 	.short	(.L_795 - .L_794)
.L_794:
        /*0004*/ 	.word	0x00000082


	//----- nvinfo : EIATTR_KPARAM_INFO
	.align		4
.L_795:
        /*0008*/ 	.byte	0x04, 0x17
        /*000a*/ 	.short	(.L_797 - .L_796)
.L_796:
        /*000c*/ 	.word	0x00000000
        /*0010*/ 	.short	0x0002
        /*0012*/ 	.short	0x0020
        /*0014*/ 	.byte	0x00, 0xf0, 0x61, 0x00


	//----- nvinfo : EIATTR_KPARAM_INFO
	.align		4
.L_797:
        /*0018*/ 	.byte	0x04, 0x17
        /*001a*/ 	.short	(.L_799 - .L_798)
.L_798:
        /*001c*/ 	.word	0x00000000
        /*0020*/ 	.short	0x0001
        /*0022*/ 	.short	0x0008
        /*0024*/ 	.byte	0x00, 0xf0, 0x61, 0x00


	//----- nvinfo : EIATTR_KPARAM_INFO
	.align		4
.L_799:
        /*0028*/ 	.byte	0x04, 0x17
        /*002a*/ 	.short	(.L_801 - .L_800)
.L_800:
        /*002c*/ 	.word	0x00000000
        /*0030*/ 	.short	0x0000
        /*0032*/ 	.short	0x0000
        /*0034*/ 	.byte	0x00, 0xf0, 0x11, 0x00


	//----- nvinfo : EIATTR_SPARSE_MMA_MASK
	.align		4
.L_801:
        /*0038*/ 	.byte	0x03, 0x50
        /*003a*/ 	.short	0x0000


	//----- nvinfo : EIATTR_MAXREG_COUNT
	.align		4
        /*003c*/ 	.byte	0x03, 0x1b
        /*003e*/ 	.short	0x00ff


	//----- nvinfo : EIATTR_MERCURY_ISA_VERSION
	.align		4
        /*0040*/ 	.byte	0x03, 0x5f
        /*0042*/ 	.short	0x0101


	//----- nvinfo : EIATTR_EXIT_INSTR_OFFSETS
	.align		4
        /*0044*/ 	.byte	0x04, 0x1c
        /*0046*/ 	.short	(.L_803 - .L_802)


	//   ....[0]....
.L_802:
        /*0048*/ 	.word	0x00000400


	//   ....[1]....
        /*004c*/ 	.word	0x00000f40


	//   ....[2]....
        /*0050*/ 	.word	0x00000f90


	//----- nvinfo : EIATTR_MAX_THREADS
	.align		4
.L_803:
        /*0054*/ 	.byte	0x04, 0x05
        /*0056*/ 	.short	(.L_805 - .L_804)
.L_804:
        /*0058*/ 	.word	0x00000080
        /*005c*/ 	.word	0x00000001
        /*0060*/ 	.word	0x00000001


	//----- nvinfo : EIATTR_CRS_STACK_SIZE
	.align		4
.L_805:
        /*0064*/ 	.byte	0x04, 0x1e
        /*0066*/ 	.short	(.L_807 - .L_806)
.L_806:
        /*0068*/ 	.word	0x00000000


	//----- nvinfo : EIATTR_CBANK_PARAM_SIZE
	.align		4
.L_807:
        /*006c*/ 	.byte	0x03, 0x19
        /*006e*/ 	.short	0x0038


	//----- nvinfo : EIATTR_PARAM_CBANK
	.align		4
        /*0070*/ 	.byte	0x04, 0x0a
        /*0072*/ 	.short	(.L_809 - .L_808)
	.align		4
.L_808:
        /*0074*/ 	.word	index@(.nv.constant0._ZN2at6native29vectorized_elementwise_kernelILi8EZZZNS0_68_GLOBAL__N__08176361_30_ActivationHardsigmoidKernel_cu_1520ed90_302227hardsigmoid_backward_kernelERNS_18TensorIteratorBaseEENKUlvE_clEvENKUlvE0_clEvEUlffE_St5arrayIPcLm3EEEEviT0_T1_)
        /*0078*/ 	.short	0x0210
        /*007a*/ 	.short	0x0038


	//----- nvinfo : EIATTR_SW_WAR
	.align		4
.L_809:
        /*007c*/ 	.byte	0x04, 0x36
        /*007e*/ 	.short	(.L_811 - .L_810)
.L_810:
        /*0080*/ 	.word	0x00000008
.L_811:


//--------------------- .nv.info._ZN2at6native18elementwise_kernelILi128ELi4EZNS0_15gpu_kernel_implIZZZNS0_68_GLOBAL__N__08176361_30_ActivationHardsigmoidKernel_cu_1520ed90_302227hardsigmoid_backward_kernelERNS_18TensorIteratorBaseEENKUlvE_clEvENKUlvE_clEvEUlddE_EEvS5_RKT_EUliE_EEviT1_ --------------------------
	.section	.nv.info._ZN2at6native18elementwise_kernelILi128ELi4EZNS0_15gpu_kernel_implIZZZNS0_68_GLOBAL__N__08176361_30_ActivationHardsigmoidKernel_cu_1520ed90_302227hardsigmoid_backward_kernelERNS_18TensorIteratorBaseEENKUlvE_clEvENKUlvE_clEvEUlddE_EEvS5_RKT_EUliE_EEviT1_,"",@"SHT_CUDA_INFO"
	.sectionflags	@""
	.align	4


	//----- nvinfo : EIATTR_CUDA_API_VERSION
	.align		4
        /*0000*/ 	.byte	0x04, 0x37
        /*0002*/ 	.short	(.L_813 - .L_812)
.L_812:
        /*0004*/ 	.word	0x00000082


	//----- nvinfo : EIATTR_KPARAM_INFO
	.align		4
.L_813:
        /*0008*/ 	.byte	0x04, 0x17
        /*000a*/ 	.short	(.L_815 - .L_814)
.L_814:
        /*000c*/ 	.word	0x00000000
        /*0010*/ 	.short	0x0001
        /*0012*/ 	.short	0x0008
        /*0014*/ 	.byte	0x00, 0xf0, 0xc1, 0x0a


	//----- nvinfo : EIATTR_KPARAM_INFO
	.align		4
.L_815:
        /*0018*/ 	.byte	0x04, 0x17
        /*001a*/ 	.short	(.L_817 - .L_816)
.L_816:
        /*001c*/ 	.word	0x00000000
        /*0020*/ 	.short	0x0000
        /*0022*/ 	.short	0x0000
        /*0024*/ 	.byte	0x00, 0xf0, 0x11, 0x00


	//----- nvinfo : EIATTR_SPARSE_MMA_MASK
	.align		4
.L_817:
        /*0028*/ 	.byte	0x03, 0x50
        /*002a*/ 	.short	0x0000


	//----- nvinfo : EIATTR_MAXREG_COUNT
	.align		4
        /*002c*/ 	.byte	0x03, 0x1b
        /*002e*/ 	.short	0x0080


	//----- nvinfo : EIATTR_EXTERNS
	.align		4
        /*0030*/ 	.byte	0x04, 0x0f
        /*0032*/ 	.short	(.L_819 - .L_818)


	//   ....[0]....
	.align		4
.L_818:
        /*0034*/ 	.word	index@(__assertfail)


	//----- nvinfo : EIATTR_MERCURY_ISA_VERSION
	.align		4
.L_819:
        /*0038*/ 	.byte	0x03, 0x5f
        /*003a*/ 	.short	0x0101


	//----- nvinfo : EIATTR_SYSCALL_OFFSETS
	.align		4
        /*003c*/ 	.byte	0x04, 0x46
        /*003e*/ 	.short	(.L_821 - .L_820)


	//   ....[0]....
.L_820:
        /*0040*/ 	.word	0x00002590


	//   ....[1]....
        /*0044*/ 	.word	0x000034a0


	//   ....[2]....
        /*0048*/ 	.word	0x00004630


	//   ....[3]....
        /*004c*/ 	.word	0x00006bf0


	//   ....[4]....
        /*0050*/ 	.word	0x00007b00


	//   ....[5]....
        /*0054*/ 	.word	0x00008c90


	//   ....[6]....
        /*0058*/ 	.word	0x0000b240


	//   ....[7]....
        /*005c*/ 	.word	0x0000c150


	//   ....[8]....
        /*0060*/ 	.word	0x0000d2e0


	//   ....[9]....
        /*0064*/ 	.word	0x0000f880


	//   ....[10]....
        /*0068*/ 	.word	0x00010790


	//   ....[11]....
        /*006c*/ 	.word	0x00011920


	//----- nvinfo : EIATTR_EXIT_INSTR_OFFSETS
	.align		4
.L_821:
        /*0070*/ 	.byte	0x04, 0x1c
        /*0072*/ 	.short	(.L_823 - .L_822)


	//   ....[0]....
.L_822:
        /*0074*/ 	.word	0x0000d390


	//   ....[1]....
        /*0078*/ 	.word	0x00010960


	//   ....[2]....
        /*007c*/ 	.word	0x000109a0


	//   ....[3]....
        /*0080*/ 	.word	0x00010a30


	//   ....[4]....
        /*0084*/ 	.word	0x00010a60


	//   ....[5]....
        /*0088*/ 	.word	0x00010a90


	//   ....[6]....
        /*008c*/ 	.word	0x00010b60


	//   ....[7]....
        /*0090*/ 	.word	0x00010be0


	//   ....[8]....
        /*0094*/ 	.word	0x00010cc0


	//   ....[9]....
        /*0098*/ 	.word	0x00010d50


	//   ....[10]....
        /*009c*/ 	.word	0x00010d70


	//   ....[11]....
        /*00a0*/ 	.word	0x00010e30


	//   ....[12]....
        /*00a4*/ 	.word	0x00010e60


	//   ....[13]....
        /*00a8*/ 	.word	0x00011030


	//   ....[14]....
        /*00ac*/ 	.word	0x000111d0


	//   ....[15]....
        /*00b0*/ 	.word	0x00011250


	//   ....[16]....
        /*00b4*/ 	.word	0x00011300


	//   ....[17]....
        /*00b8*/ 	.word	0x000114c0


	//   ....[18]....
        /*00bc*/ 	.word	0x00011680


	//   ....[19]....
        /*00c0*/ 	.word	0x00011820


	//   ....[20]....
        /*00c4*/ 	.word	0x00011930


	//   ....[21]....
        /*00c8*/ 	.word	0x00011960


	//   ....[22]....
        /*00cc*/ 	.word	0x00011990


	//----- nvinfo : EIATTR_MAX_THREADS
	.align		4
.L_823:
        /*00d0*/ 	.byte	0x04, 0x05
        /*00d2*/ 	.short	(.L_825 - .L_824)
.L_824:
        /*00d4*/ 	.word	0x00000080
        /*00d8*/ 	.word	0x00000001
        /*00dc*/ 	.word	0x00000001


	//----- nvinfo : EIATTR_CRS_STACK_SIZE
	.align		4
.L_825:
        /*00e0*/ 	.byte	0x04, 0x1e
        /*00e2*/ 	.short	(.L_827 - .L_826)
.L_826:
        /*00e4*/ 	.word	0x00000000


	//----- nvinfo : EIATTR_CBANK_PARAM_SIZE
	.align		4
.L_827:
        /*00e8*/ 	.byte	0x03, 0x19
        /*00ea*/ 	.short	0x02b8


	//----- nvinfo : EIATTR_PARAM_CBANK
	.align		4
        /*00ec*/ 	.byte	0x04, 0x0a
        /*00ee*/ 	.short	(.L_829 - .L_828)
	.align		4
.L_828:
        /*00f0*/ 	.word	index@(.nv.constant0._ZN2at6native18elementwise_kernelILi128ELi4EZNS0_15gpu_kernel_implIZZZNS0_68_GLOBAL__N__08176361_30_ActivationHardsigmoidKernel_cu_1520ed90_302227hardsigmoid_backward_kernelERNS_18TensorIteratorBaseEENKUlvE_clEvENKUlvE_clEvEUlddE_EEvS5_RKT_EUliE_EEviT1_)
        /*00f4*/ 	.short	0x0210
        /*00f6*/ 	.short	0x02b8


	//----- nvinfo : EIATTR_SW_WAR
	.align		4
.L_829:
        /*00f8*/ 	.byte	0x04, 0x36
        /*00fa*/ 	.short	(.L_831 - .L_830)
.L_830:
        /*00fc*/ 	.word	0x00000008
.L_831:


//--------------------- .nv.info._ZN2at6native27unrolled_elementwise_kernelIZZZNS0_68_GLOBAL__N__08176361_30_ActivationHardsigmoidKernel_cu_1520ed90_302227hardsigmoid_backward_kernelERNS_18TensorIteratorBaseEENKUlvE_clEvENKUlvE_clEvEUlddE_St5arrayIPcLm3EELi4E23TrivialOffsetCalculatorILi2EjESB_ILi1EjENS0_6memory12LoadWithCastILi2EEENSE_13StoreWithCastILi1EEEEEviT_T0_T2_T3_T4_T5_ --------------------------
	.section	.nv.info._ZN2at6native27unrolled_elementwise_kernelIZZZNS0_68_GLOBAL__N__08176361_30_ActivationHardsigmoidKernel_cu_1520ed90_302227hardsigmoid_backward_kernelERNS_18TensorIteratorBaseEENKUlvE_clEvENKUlvE_clEvEUlddE_St5arrayIPcLm3EELi4E23TrivialOffsetCalculatorILi2EjESB_ILi1EjENS0_6memory12LoadWithCastILi2EEENSE_13StoreWithCastILi1EEEEEviT_T0_T2_T3_T4_T5_,"",@"SHT_CUDA_INFO"
	.sectionflags	@""
	.align	4


	//----- nvinfo : EIATTR_CUDA_API_VERSION
	.align		4
        /*0000*/ 	.byte	0x04, 0x37
        /*0002*/ 	.short	(.L_833 - .L_832)
.L_832:
        /*0004*/ 	.word	0x00000082


	//----- nvinfo : EIATTR_KPARAM_INFO
	.align		4
.L_833:
        /*0008*/ 	.byte	0x04, 0x17
        /*000a*/ 	.short	(.L_835 - .L_834)
.L_834:
        /*000c*/ 	.word	0x00000000
        /*0010*/ 	.short	0x0006
        /*0012*/ 	.short	0x0058
        /*0014*/ 	.byte	0x00, 0xf0, 0x21, 0x00


	//----- nvinfo : EIATTR_KPARAM_INFO
	.align		4
.L_835:
        /*0018*/ 	.byte	0x04, 0x17
        /*001a*/ 	.short	(.L_837 - .L_836)
.L_836:
        /*001c*/ 	.word	0x00000000
        /*0020*/ 	.short	0x0005
        /*0022*/ 	.short	0x004c
        /*0024*/ 	.byte	0x00, 0xf0, 0x31, 0x00


	//----- nvinfo : EIATTR_KPARAM_INFO
	.align		4
.L_837:
        /*0028*/ 	.byte	0x04, 0x17
        /*002a*/ 	.short	(.L_839 - .L_838)
.L_838:
        /*002c*/ 	.word	0x00000000
        /*0030*/ 	.short	0x0004
        /*0032*/ 	.short	0x0049
        /*0034*/ 	.byte	0x00, 0xf0, 0x05, 0x00


	//----- nvinfo : EIATTR_KPARAM_INFO
	.align		4
.L_839:
        /*0038*/ 	.byte	0x04, 0x17
        /*003a*/ 	.short	(.L_841 - .L_840)
.L_840:
        /*003c*/ 	.word	0x00000000
        /*0040*/ 	.short	0x0003
        /*0042*/ 	.short	0x0048
        /*0044*/ 	.byte	0x00, 0xf0, 0x05, 0x00


	//----- nvinfo : EIATTR_KPARAM_INFO
	.align		4
.L_841:
        /*0048*/ 	.byte	0x04, 0x17
        /*004a*/ 	.short	(.L_843 - .L_842)
.L_842:
        /*004c*/ 	.word	0x00000000
        /*0050*/ 	.short	0x0002
        /*0052*/ 	.short	0x0030
        /*0054*/ 	.byte	0x00, 0xf0, 0x61, 0x00


	//----- nvinfo : EIATTR_KPARAM_INFO
	.align		4
.L_843:
        /*0058*/ 	.byte	0x04, 0x17
        /*005a*/ 	.short	(.L_845 - .L_844)
.L_844:
        /*005c*/ 	.word	0x00000000
        /*0060*/ 	.short	0x0001
        /*0062*/ 	.short	0x0008
        /*0064*/ 	.byte	0x00, 0xf0, 0xa1, 0x00


	//----- nvinfo : EIATTR_KPARAM_INFO
	.align		4
.L_845:
        /*0068*/ 	.byte	0x04, 0x17
        /*006a*/ 	.short	(.L_847 - .L_846)
.L_846:
        /*006c*/ 	.word	0x00000000
        /*0070*/ 	.short	0x0000
        /*0072*/ 	.short	0x0000
        /*0074*/ 	.byte	0x00, 0xf0, 0x11, 0x00


	//----- nvinfo : EIATTR_SPARSE_MMA_MASK
	.align		4
.L_847:
        /*0078*/ 	.byte	0x03, 0x50
        /*007a*/ 	.short	0x0000


	//----- nvinfo : EIATTR_MAXREG_COUNT
	.align		4
        /*007c*/ 	.byte	0x03, 0x1b
        /*007e*/ 	.short	0x00ff


	//----- nvinfo : EIATTR_EXTERNS
	.align		4
        /*0080*/ 	.byte	0x04, 0x0f
        /*0082*/ 	.short	(.L_849 - .L_848)


	//   ....[0]....
	.align		4
.L_848:
        /*0084*/ 	.word	index@(__assertfail)


	//----- nvinfo : EIATTR_MERCURY_ISA_VERSION
	.align		4
.L_849:
        /*0088*/ 	.byte	0x03, 0x5f
        /*008a*/ 	.short	0x0101


	//----- nvinfo : EIATTR_SYSCALL_OFFSETS
	.align		4
        /*008c*/ 	.byte	0x04, 0x46
        /*008e*/ 	.short	(.L_851 - .L_850)


	//   ....[0]....
.L_850:
        /*0090*/ 	.word	0x00000fa0


	//   ....[1]....
        /*0094*/ 	.word	0x00001ec0


	//   ....[2]....
        /*0098*/ 	.word	0x00002e60


	//   ....[3]....
        /*009c*/ 	.word	0x00003d80


	//   ....[4]....
        /*00a0*/ 	.word	0x00004d30


	//   ....[5]....
        /*00a4*/ 	.word	0x00005c50


	//   ....[6]....
        /*00a8*/ 	.word	0x00006be0


	//   ....[7]....
        /*00ac*/ 	.word	0x00007b10


	//   ....[8]....
        /*00b0*/ 	.word	0x00008e30


	//   ....[9]....
        /*00b4*/ 	.word	0x00009fc0


	//   ....[10]....
        /*00b8*/ 	.word	0x0000b140


	//   ....[11]....
        /*00bc*/ 	.word	0x0000c2e0


	//----- nvinfo : EIATTR_EXIT_INSTR_OFFSETS
	.align		4
.L_851:
        /*00c0*/ 	.byte	0x04, 0x1c
        /*00c2*/ 	.short	(.L_853 - .L_852)


	//   ....[0]....
.L_852:
        /*00c4*/ 	.word	0x0000b1e0


	//   ....[1]....
        /*00c8*/ 	.word	0x0000b320


	//   ....[2]....
        /*00cc*/ 	.word	0x0000b360


	//   ....[3]....
        /*00d0*/ 	.word	0x0000b3f0


	//   ....[4]....
        /*00d4*/ 	.word	0x0000b420


	//   ....[5]....
        /*00d8*/ 	.word	0x0000b450


	//   ....[6]....
        /*00dc*/ 	.word	0x0000b520


	//   ....[7]....
        /*00e0*/ 	.word	0x0000b5a0


	//   ....[8]....
        /*00e4*/ 	.word	0x0000b680


	//   ....[9]....
        /*00e8*/ 	.word	0x0000b710


	//   ....[10]....
        /*00ec*/ 	.word	0x0000b730


	//   ....[11]....
        /*00f0*/ 	.word	0x0000b7f0


	//   ....[12]....
        /*00f4*/ 	.word	0x0000b820


	//   ....[13]....
        /*00f8*/ 	.word	0x0000b9f0


	//   ....[14]....
        /*00fc*/ 	.word	0x0000bb90


	//   ....[15]....
        /*0100*/ 	.word	0x0000bc10


	//   ....[16]....
        /*0104*/ 	.word	0x0000bcc0


	//   ....[17]....
        /*0108*/ 	.word	0x0000be80


	//   ....[18]....
        /*010c*/ 	.word	0x0000c040


	//   ....[19]....
        /*0110*/ 	.word	0x0000c1e0


	//   ....[20]....
        /*0114*/ 	.word	0x0000c2f0


	//   ....[21]....
        /*0118*/ 	.word	0x0000c320


	//   ....[22]....
        /*011c*/ 	.word	0x0000c350


	//----- nvinfo : EIATTR_MAX_THREADS
	.align		4
.L_853:
        /*0120*/ 	.byte	0x04, 0x05
        /*0122*/ 	.short	(.L_855 - .L_854)
.L_854:
        /*0124*/ 	.word	0x00000080
        /*0128*/ 	.word	0x00000001
        /*012c*/ 	.word	0x00000001


	//----- nvinfo : EIATTR_CRS_STACK_SIZE
	.align		4
.L_855:
        /*0130*/ 	.byte	0x04, 0x1e
        /*0132*/ 	.short	(.L_857 - .L_856)
.L_856:
        /*0134*/ 	.word	0x00000000


	//----- nvinfo : EIATTR_CBANK_PARAM_SIZE
	.align		4
.L_857:
        /*0138*/ 	.byte	0x03, 0x19
        /*013a*/ 	.short	0x0060


	//----- nvinfo : EIATTR_PARAM_CBANK
	.align		4
        /*013c*/ 	.byte	0x04, 0x0a
        /*013e*/ 	.short	(.L_859 - .L_858)
	.align		4
.L_858:
        /*0140*/ 	.word	index@(.nv.constant0._ZN2at6native27unrolled_elementwise_kernelIZZZNS0_68_GLOBAL__N__08176361_30_ActivationHardsigmoidKernel_cu_1520ed90_302227hardsigmoid_backward_kernelERNS_18TensorIteratorBaseEENKUlvE_clEvENKUlvE_clEvEUlddE_St5arrayIPcLm3EELi4E23TrivialOffsetCalculatorILi2EjESB_ILi1EjENS0_6memory12LoadWithCastILi2EEENSE_13StoreWithCastILi1EEEEEviT_T0_T2_T3_T4_T5_)
        /*0144*/ 	.short	0x0210
        /*0146*/ 	.short	0x0060


	//----- nvinfo : EIATTR_SW_WAR
	.align		4
.L_859:
        /*0148*/ 	.byte	0x04, 0x36
        /*014a*/ 	.short	(.L_861 - .L_860)
.L_860:
        /*014c*/ 	.word	0x00000008
.L_861:


//--------------------- .nv.info._ZN2at6native18elementwise_kernelILi128ELi2EZNS0_22gpu_kernel_impl_nocastIZZZNS0_68_GLOBAL__N__08176361_30_ActivationHardsigmoidKernel_cu_1520ed90_302227hardsigmoid_backward_kernelERNS_18TensorIteratorBaseEENKUlvE_clEvENKUlvE_clEvEUlddE_EEvS5_RKT_EUliE_EEviT1_ --------------------------
	.section	.nv.info._ZN2at6native18elementwise_kernelILi128ELi2EZNS0_22gpu_kernel_impl_nocastIZZZNS0_68_GLOBAL__N__08176361_30_ActivationHardsigmoidKernel_cu_1520ed90_302227hardsigmoid_backward_kernelERNS_18TensorIteratorBaseEENKUlvE_clEvENKUlvE_clEvEUlddE_EEvS5_RKT_EUliE_EEviT1_,"",@"SHT_CUDA_INFO"
	.sectionflags	@""
	.align	4


	//----- nvinfo : EIATTR_CUDA_API_VERSION
	.align		4
        /*0000*/ 	.byte	0x04, 0x37
        /*0002*/ 	.short	(.L_863 - .L_862)
.L_862:
        /*0004*/ 	.word	0x00000082


	//----- nvinfo : EIATTR_KPARAM_INFO
	.align		4
.L_863:
        /*0008*/ 	.byte	0x04, 0x17
        /*000a*/ 	.short	(.L_865 - .L_864)
.L_864:
        /*000c*/ 	.word	0x00000000
        /*0010*/ 	.short	0x0001
        /*0012*/ 	.short	0x0008
        /*0014*/ 	.byte	0x00, 0xf0, 0xa1, 0x0a


	//----- nvinfo : EIATTR_KPARAM_INFO
	.align		4
.L_865:
        /*0018*/ 	.byte	0x04, 0x17
        /*001a*/ 	.short	(.L_867 - .L_866)
.L_866:
        /*001c*/ 	.word	0x00000000
        /*0020*/ 	.short	0x0000
        /*0022*/ 	.short	0x0000
        /*0024*/ 	.byte	0x00, 0xf0, 0x11, 0x00


	//----- nvinfo : EIATTR_SPARSE_MMA_MASK
	.align		4
.L_867:
        /*0028*/ 	.byte	0x03, 0x50
        /*002a*/ 	.short	0x0000


	//----- nvinfo : EIATTR_MAXREG_COUNT
	.align		4
        /*002c*/ 	.byte	0x03, 0x1b
        /*002e*/ 	.short	0x0080


	//----- nvinfo : EIATTR_MERCURY_ISA_VERSION
	.align		4
        /*0030*/ 	.byte	0x03, 0x5f
        /*0032*/ 	.short	0x0101


	//----- nvinfo : EIATTR_EXIT_INSTR_OFFSETS
	.align		4
        /*0034*/ 	.byte	0x04, 0x1c
        /*0036*/ 	.short	(.L_869 - .L_868)


	//   ....[0]....
.L_868:
        /*0038*/ 	.word	0x00001810


	//   ....[1]....
        /*003c*/ 	.word	0x00002f60


	//----- nvinfo : EIATTR_MAX_THREADS
	.align		4
.L_869:
        /*0040*/ 	.byte	0x04, 0x05
        /*0042*/ 	.short	(.L_871 - .L_870)
.L_870:
        /*0044*/ 	.word	0x00000080
        /*0048*/ 	.word	0x00000001
        /*004c*/ 	.word	0x00000001


	//----- nvinfo : EIATTR_CRS_STACK_SIZE
	.align		4
.L_871:
        /*0050*/ 	.byte	0x04, 0x1e
        /*0052*/ 	.short	(.L_873 - .L_872)
.L_872:
        /*0054*/ 	.word	0x00000000


	//----- nvinfo : EIATTR_CBANK_PARAM_SIZE
	.align		4
.L_873:
        /*0058*/ 	.byte	0x03, 0x19
        /*005a*/ 	.short	0x02b0


	//----- nvinfo : EIATTR_PARAM_CBANK
	.align		4
        /*005c*/ 	.byte	0x04, 0x0a
        /*005e*/ 	.short	(.L_875 - .L_874)
	.align		4
.L_874:
        /*0060*/ 	.word	index@(.nv.constant0._ZN2at6native18elementwise_kernelILi128ELi2EZNS0_22gpu_kernel_impl_nocastIZZZNS0_68_GLOBAL__N__08176361_30_ActivationHardsigmoidKernel_cu_1520ed90_302227hardsigmoid_backward_kernelERNS_18TensorIteratorBaseEENKUlvE_clEvENKUlvE_clEvEUlddE_EEvS5_RKT_EUliE_EEviT1_)
        /*0064*/ 	.short	0x0210
        /*0066*/ 	.short	0x02b0


	//----- nvinfo : EIATTR_SW_WAR
	.align		4
.L_875:
        /*0068*/ 	.byte	0x04, 0x36
        /*006a*/ 	.short	(.L_877 - .L_876)
.L_876:
        /*006c*/ 	.word	0x00000008
.L_877:


//--------------------- .nv.info._ZN2at6native27unrolled_elementwise_kernelIZZZNS0_68_GLOBAL__N__08176361_30_ActivationHardsigmoidKernel_cu_1520ed90_302227hardsigmoid_backward_kernelERNS_18TensorIteratorBaseEENKUlvE_clEvENKUlvE_clEvEUlddE_St5arrayIPcLm3EELi4E23TrivialOffsetCalculatorILi2EjESB_ILi1EjENS0_6memory15LoadWithoutCastENSE_16StoreWithoutCastEEEviT_T0_T2_T3_T4_T5_ --------------------------
	.section	.nv.info._ZN2at6native27unrolled_elementwise_kernelIZZZNS0_68_GLOBAL__N__08176361_30_ActivationHardsigmoidKernel_cu_1520ed90_302227hardsigmoid_backward_kernelERNS_18TensorIteratorBaseEENKUlvE_clEvENKUlvE_clEvEUlddE_St5arrayIPcLm3EELi4E23TrivialOffsetCalculatorILi2EjESB_ILi1EjENS0_6memory15LoadWithoutCastENSE_16StoreWithoutCastEEEviT_T0_T2_T3_T4_T5_,"",@"SHT_CUDA_INFO"
	.sectionflags	@""
	.align	4


	//----- nvinfo : EIATTR_CUDA_API_VERSION
	.align		4
        /*0000*/ 	.byte	0x04, 0x37
        /*0002*/ 	.short	(.L_879 - .L_878)
.L_878:
        /*0004*/ 	.word	0x00000082


	//----- nvinfo : EIATTR_KPARAM_INFO
	.align		4
.L_879:
        /*0008*/ 	.byte	0x04, 0x17
        /*000a*/ 	.short	(.L_881 - .L_880)
.L_880:
        /*000c*/ 	.word	0x00000000
        /*0010*/ 	.short	0x0006
        /*0012*/ 	.short	0x004b
        /*0014*/ 	.byte	0x00, 0xf0, 0x05, 0x00


	//----- nvinfo : EIATTR_KPARAM_INFO
	.align		4
.L_881:
        /*0018*/ 	.byte	0x04, 0x17
        /*001a*/ 	.short	(.L_883 - .L_882)
.L_882:
        /*001c*/ 	.word	0x00000000
        /*0020*/ 	.short	0x0005
        /*0022*/ 	.short	0x004a
        /*0024*/ 	.byte	0x00, 0xf0, 0x05, 0x00


	//----- nvinfo : EIATTR_KPARAM_INFO
	.align		4
.L_883:
        /*0028*/ 	.byte	0x04, 0x17
        /*002a*/ 	.short	(.L_885 - .L_884)
.L_884:
        /*002c*/ 	.word	0x00000000
        /*0030*/ 	.short	0x0004
        /*0032*/ 	.short	0x0049
        /*0034*/ 	.byte	0x00, 0xf0, 0x05, 0x00


	//----- nvinfo : EIATTR_KPARAM_INFO
	.align		4
.L_885:
        /*0038*/ 	.byte	0x04, 0x17
        /*003a*/ 	.short	(.L_887 - .L_886)
.L_886:
        /*003c*/ 	.word	0x00000000
        /*0040*/ 	.short	0x0003
        /*0042*/ 	.short	0x0048
        /*0044*/ 	.byte	0x00, 0xf0, 0x05, 0x00


	//----- nvinfo : EIATTR_KPARAM_INFO
	.align		4
.L_887:
        /*0048*/ 	.byte	0x04, 0x17
        /*004a*/ 	.short	(.L_889 - .L_888)
.L_888:
        /*004c*/ 	.word	0x00000000
        /*0050*/ 	.short	0x0002
        /*0052*/ 	.short	0x0030
        /*0054*/ 	.byte	0x00, 0xf0, 0x61, 0x00


	//----- nvinfo : EIATTR_KPARAM_INFO
	.align		4
.L_889:
        /*0058*/ 	.byte	0x04, 0x17
        /*005a*/ 	.short	(.L_891 - .L_890)
.L_890:
        /*005c*/ 	.word	0x00000000
        /*0060*/ 	.short	0x0001
        /*0062*/ 	.short	0x0008
        /*0064*/ 	.byte	0x00, 0xf0, 0xa1, 0x00


	//----- nvinfo : EIATTR_KPARAM_INFO
	.align		4
.L_891:
        /*0068*/ 	.byte	0x04, 0x17
        /*006a*/ 	.short	(.L_893 - .L_892)
.L_892:
        /*006c*/ 	.word	0x00000000
        /*0070*/ 	.short	0x0000
        /*0072*/ 	.short	0x0000
        /*0074*/ 	.byte	0x00, 0xf0, 0x11, 0x00


	//----- nvinfo : EIATTR_SPARSE_MMA_MASK
	.align		4
.L_893:
        /*0078*/ 	.byte	0x03, 0x50
        /*007a*/ 	.short	0x0000


	//----- nvinfo : EIATTR_MAXREG_COUNT
	.align		4
        /*007c*/ 	.byte	0x03, 0x1b
        /*007e*/ 	.short	0x00ff


	//----- nvinfo : EIATTR_MERCURY_ISA_VERSION
	.align		4
        /*0080*/ 	.byte	0x03, 0x5f
        /*0082*/ 	.short	0x0101


	//----- nvinfo : EIATTR_EXIT_INSTR_OFFSETS
	.align		4
        /*0084*/ 	.byte	0x04, 0x1c
        /*0086*/ 	.short	(.L_895 - .L_894)


	//   ....[0]....
.L_894:
        /*0088*/ 	.word	0x000005c0


	//   ....[1]....
        /*008c*/ 	.word	0x00000690


	//----- nvinfo : EIATTR_MAX_THREADS
	.align		4
.L_895:
        /*0090*/ 	.byte	0x04, 0x05
        /*0092*/ 	.short	(.L_897 - .L_896)
.L_896:
        /*0094*/ 	.word	0x00000080
        /*0098*/ 	.word	0x00000001
        /*009c*/ 	.word	0x00000001


	//----- nvinfo : EIATTR_CRS_STACK_SIZE
	.align		4
.L_897:
        /*00a0*/ 	.byte	0x04, 0x1e
        /*00a2*/ 	.short	(.L_899 - .L_898)
.L_898:
        /*00a4*/ 	.word	0x00000000


	//----- nvinfo : EIATTR_CBANK_PARAM_SIZE
	.align		4
.L_899:
        /*00a8*/ 	.byte	0x03, 0x19
        /*00aa*/ 	.short	0x004c


	//----- nvinfo : EIATTR_PARAM_CBANK
	.align		4
        /*00ac*/ 	.byte	0x04, 0x0a
        /*00ae*/ 	.short	(.L_901 - .L_900)
	.align		4
.L_900:
        /*00b0*/ 	.word	index@(.nv.constant0._ZN2at6native27unrolled_elementwise_kernelIZZZNS0_68_GLOBAL__N__08176361_30_ActivationHardsigmoidKernel_cu_1520ed90_302227hardsigmoid_backward_kernelERNS_18TensorIteratorBaseEENKUlvE_clEvENKUlvE_clEvEUlddE_St5arrayIPcLm3EELi4E23TrivialOffsetCalculatorILi2EjESB_ILi1EjENS0_6memory15LoadWithoutCastENSE_16StoreWithoutCastEEEviT_T0_T2_T3_T4_T5_)
        /*00b4*/ 	.short	0x0210
        /*00b6*/ 	.short	0x004c


	//----- nvinfo : EIATTR_SW_WAR
	.align		4
.L_901:
        /*00b8*/ 	.byte	0x04, 0x36
        /*00ba*/ 	.short	(.L_903 - .L_902)
.L_902:
        /*00bc*/ 	.word	0x00000008
.L_903:


//--------------------- .nv.info._ZN2at6native29vectorized_elementwise_kernelILi2EZZZNS0_68_GLOBAL__N__08176361_30_ActivationHardsigmoidKernel_cu_1520ed90_302227hardsigmoid_backward_kernelERNS_18TensorIteratorBaseEENKUlvE_clEvENKUlvE_clEvEUlddE_St5arrayIPcLm3EEEEviT0_T1_ --------------------------
	.section	.nv.info._ZN2at6native29vectorized_elementwise_kernelILi2EZZZNS0_68_GLOBAL__N__08176361_30_ActivationHardsigmoidKernel_cu_1520ed90_302227hardsigmoid_backward_kernelERNS_18TensorIteratorBaseEENKUlvE_clEvENKUlvE_clEvEUlddE_St5arrayIPcLm3EEEEviT0_T1_,"",@"SHT_CUDA_INFO"
	.sectionflags	@""
	.align	4


	//----- nvinfo : EIATTR_CUDA_API_VERSION
	.align		4
        /*0000*/ 	.byte	0x04, 0x37
        /*0002*/ 	.short	(.L_905 - .L_904)
.L_904:
        /*0004*/ 	.word	0x00000082


	//----- nvinfo : EIATTR_KPARAM_INFO
	.align		4
.L_905:
        /*0008*/ 	.byte	0x04, 0x17
        /*000a*/ 	.short	(.L_907 - .L_906)
.L_906:
        /*000c*/ 	.word	0x00000000
        /*0010*/ 	.short	0x0002
        /*0012*/ 	.short	0x0030
        /*0014*/ 	.byte	0x00, 0xf0, 0x61, 0x00


	//----- nvinfo : EIATTR_KPARAM_INFO
	.align		4
.L_907:
        /*0018*/ 	.byte	0x04, 0x17
        /*001a*/ 	.short	(.L_909 - .L_908)
.L_908:
        /*001c*/ 	.word	0x00000000
        /*0020*/ 	.short	0x0001
        /*0022*/ 	.short	0x0008
        /*0024*/ 	.byte	0x00, 0xf0, 0xa1, 0x00


	//----- nvinfo : EIATTR_KPARAM_INFO
	.align		4
.L_909:
        /*0028*/ 	.byte	0x04, 0x17
        /*002a*/ 	.short	(.L_911 - .L_910)
.L_910:
        /*002c*/ 	.word	0x00000000
        /*0030*/ 	.short	0x0000
        /*0032*/ 	.short	0x0000
        /*0034*/ 	.byte	0x00, 0xf0, 0x11, 0x00


	//----- nvinfo : EIATTR_SPARSE_MMA_MASK
	.align		4
.L_911:
        /*0038*/ 	.byte	0x03, 0x50
        /*003a*/ 	.short	0x0000


	//----- nvinfo : EIATTR_MAXREG_COUNT
	.align		4
        /*003c*/ 	.byte	0x03, 0x1b
        /*003e*/ 	.short	0x00ff


	//----- nvinfo : EIATTR_MERCURY_ISA_VERSION
	.align		4
        /*0040*/ 	.byte	0x03, 0x5f
        /*0042*/ 	.short	0x0101


	//----- nvinfo : EIATTR_EXIT_INSTR_OFFSETS
	.align		4
        /*0044*/ 	.byte	0x04, 0x1c
        /*0046*/ 	.short	(.L_913 - .L_912)


	//   ....[0]....
.L_912:
        /*0048*/ 	.word	0x00000540


	//   ....[1]....
        /*004c*/ 	.word	0x000011c0


	//   ....[2]....
        /*0050*/ 	.word	0x00001210


	//----- nvinfo : EIATTR_MAX_THREADS
	.align		4
.L_913:
        /*0054*/ 	.byte	0x04, 0x05
        /*0056*/ 	.short	(.L_915 - .L_914)
.L_914:
        /*0058*/ 	.word	0x00000080
        /*005c*/ 	.word	0x00000001
        /*0060*/ 	.word	0x00000001


	//----- nvinfo : EIATTR_CRS_STACK_SIZE
	.align		4
.L_915:
        /*0064*/ 	.byte	0x04, 0x1e
        /*0066*/ 	.short	(.L_917 - .L_916)
.L_916:
        /*0068*/ 	.word	0x00000000


	//----- nvinfo : EIATTR_CBANK_PARAM_SIZE
	.align		4
.L_917:
        /*006c*/ 	.byte	0x03, 0x19
        /*006e*/ 	.short	0x0048


	//----- nvinfo : EIATTR_PARAM_CBANK
	.align		4
        /*0070*/ 	.byte	0x04, 0x0a
        /*0072*/ 	.short	(.L_919 - .L_918)
	.align		4
.L_918:
        /*0074*/ 	.word	index@(.nv.constant0._ZN2at6native29vectorized_elementwise_kernelILi2EZZZNS0_68_GLOBAL__N__08176361_30_ActivationHardsigmoidKernel_cu_1520ed90_302227hardsigmoid_backward_kernelERNS_18TensorIteratorBaseEENKUlvE_clEvENKUlvE_clEvEUlddE_St5arrayIPcLm3EEEEviT0_T1_)
        /*0078*/ 	.short	0x0210
        /*007a*/ 	.short	0x0048


	//----- nvinfo : EIATTR_SW_WAR
	.align		4
.L_919:
        /*007c*/ 	.byte	0x04, 0x36
        /*007e*/ 	.short	(.L_921 - .L_920)
.L_920:
        /*0080*/ 	.word	0x00000008
.L_921:


//--------------------- .nv.info._ZN2at6native29vectorized_elementwise_kernelILi4EZZZNS0_68_GLOBAL__N__08176361_30_ActivationHardsigmoidKernel_cu_1520ed90_302227hardsigmoid_backward_kernelERNS_18TensorIteratorBaseEENKUlvE_clEvENKUlvE_clEvEUlddE_St5arrayIPcLm3EEEEviT0_T1_ --------------------------
	.section	.nv.info._ZN2at6native29vectorized_elementwise_kernelILi4EZZZNS0_68_GLOBAL__N__08176361_30_ActivationHardsigmoidKernel_cu_1520ed90_302227hardsigmoid_backward_kernelERNS_18TensorIteratorBaseEENKUlvE_clEvENKUlvE_clEvEUlddE_St5arrayIPcLm3EEEEviT0_T1_,"",@"SHT_CUDA_INFO"
	.sectionflags	@""
	.align	4


	//----- nvinfo : EIATTR_CUDA_API_VERSION
	.align		4
        /*0000*/ 	.byte	0x04, 0x37
        /*0002*/ 	.short	(.L_923 - .L_922)
.L_922:
        /*0004*/ 	.word	0x00000082


	//----- nvinfo : EIATTR_KPARAM_INFO
	.align		4
.L_923:
        /*0008*/ 	.byte	0x04, 0x17
        /*000a*/ 	.short	(.L_925 - .L_924)
.L_924:
        /*000c*/ 	.word	0x00000000
        /*0010*/ 	.short	0x0002
        /*0012*/ 	.short	0x0030
        /*0014*/ 	.byte	0x00, 0xf0, 0x61, 0x00


	//----- nvinfo : EIATTR_KPARAM_INFO
	.align		4
.L_925:
        /*0018*/ 	.byte	0x04, 0x17
        /*001a*/ 	.short	(.L_927 - .L_926)
.L_926:
        /*001c*/ 	.word	0x00000000
        /*0020*/ 	.short	0x0001
        /*0022*/ 	.short	0x0008
        /*0024*/ 	.byte	0x00, 0xf0, 0xa1, 0x00


	//----- nvinfo : EIATTR_KPARAM_INFO
	.align		4
.L_927:
        /*0028*/ 	.byte	0x04, 0x17
        /*002a*/ 	.short	(.L_929 - .L_928)
.L_928:
        /*002c*/ 	.word	0x00000000
        /*0030*/ 	.short	0x0000
        /*0032*/ 	.short	0x0000
        /*0034*/ 	.byte	0x00, 0xf0, 0x11, 0x00


	//----- nvinfo : EIATTR_SPARSE_MMA_MASK
	.align		4
.L_929:
        /*0038*/ 	.byte	0x03, 0x50
        /*003a*/ 	.short	0x0000


	//----- nvinfo : EIATTR_MAXREG_COUNT
	.align		4
        /*003c*/ 	.byte	0x03, 0x1b
        /*003e*/ 	.short	0x00ff


	//----- nvinfo : EIATTR_MERCURY_ISA_VERSION
	.align		4
        /*0040*/ 	.byte	0x03, 0x5f
        /*0042*/ 	.short	0x0101


	//----- nvinfo : EIATTR_EXIT_INSTR_OFFSETS
	.align		4
        /*0044*/ 	.byte	0x04, 0x1c
        /*0046*/ 	.short	(.L_931 - .L_930)


	//   ....[0]....
.L_930:
        /*0048*/ 	.word	0x00000540


	//   ....[1]....
        /*004c*/ 	.word	0x000011c0


	//   ....[2]....
        /*0050*/ 	.word	0x00001210


	//----- nvinfo : EIATTR_MAX_THREADS
	.align		4
.L_931:
        /*0054*/ 	.byte	0x04, 0x05
        /*0056*/ 	.short	(.L_933 - .L_932)
.L_932:
        /*0058*/ 	.word	0x00000080
        /*005c*/ 	.word	0x00000001
        /*0060*/ 	.word	0x00000001


	//----- nvinfo : EIATTR_CRS_STACK_SIZE
	.align		4
.L_933:
        /*0064*/ 	.byte	0x04, 0x1e
        /*0066*/ 	.short	(.L_935 - .L_934)
.L_934:
        /*0068*/ 	.word	0x00000000


	//----- nvinfo : EIATTR_CBANK_PARAM_SIZE
	.align		4
.L_935:
        /*006c*/ 	.byte	0x03, 0x19
        /*006e*/ 	.short	0x0048


	//----- nvinfo : EIATTR_PARAM_CBANK
	.align		4
        /*0070*/ 	.byte	0x04, 0x0a
        /*0072*/ 	.short	(.L_937 - .L_936)
	.align		4
.L_936:
        /*0074*/ 	.word	index@(.nv.constant0._ZN2at6native29vectorized_elementwise_kernelILi4EZZZNS0_68_GLOBAL__N__08176361_30_ActivationHardsigmoidKernel_cu_1520ed90_302227hardsigmoid_backward_kernelERNS_18TensorIteratorBaseEENKUlvE_clEvENKUlvE_clEvEUlddE_St5arrayIPcLm3EEEEviT0_T1_)
        /*0078*/ 	.short	0x0210
        /*007a*/ 	.short	0x0048


	//----- nvinfo : EIATTR_SW_WAR
	.align		4
.L_937:
        /*007c*/ 	.byte	0x04, 0x36
        /*007e*/ 	.short	(.L_939 - .L_938)
.L_938:
        /*0080*/ 	.word	0x00000008
.L_939:


//--------------------- .nv.info._ZN2at6native29vectorized_elementwise_kernelILi8EZZZNS0_68_GLOBAL__N__08176361_30_ActivationHardsigmoidKernel_cu_1520ed90_302227hardsigmoid_backward_kernelERNS_18TensorIteratorBaseEENKUlvE_clEvENKUlvE_clEvEUlddE_St5arrayIPcLm3EEEEviT0_T1_ --------------------------
	.section	.nv.info._ZN2at6native29vectorized_elementwise_kernelILi8EZZZNS0_68_GLOBAL__N__08176361_30_ActivationHardsigmoidKernel_cu_1520ed90_302227hardsigmoid_backward_kernelERNS_18TensorIteratorBaseEENKUlvE_clEvENKUlvE_clEvEUlddE_St5arrayIPcLm3EEEEviT0_T1_,"",@"SHT_CUDA_INFO"
	.sectionflags	@""
	.align	4


	//----- nvinfo : EIATTR_CUDA_API_VERSION
	.align		4
        /*0000*/ 	.byte	0x04, 0x37
        /*0002*/ 	.short	(.L_941 - .L_940)
.L_940:
        /*0004*/ 	.word	0x00000082


	//----- nvinfo : EIATTR_KPARAM_INFO
	.align		4
.L_941:
        /*0008*/ 	.byte	0x04, 0x17
        /*000a*/ 	.short	(.L_943 - .L_942)
.L_942:
        /*000c*/ 	.word	0x00000000
        /*0010*/ 	.short	0x0002
        /*0012*/ 	.short	0x0030
        /*0014*/ 	.byte	0x00, 0xf0, 0x61, 0x00


	//----- nvinfo : EIATTR_KPARAM_INFO
	.align		4
.L_943:
        /*0018*/ 	.byte	0x04, 0x17
        /*001a*/ 	.short	(.L_945 - .L_944)
.L_944:
        /*001c*/ 	.word	0x00000000
        /*0020*/ 	.short	0x0001
        /*0022*/ 	.short	0x0008
        /*0024*/ 	.byte	0x00, 0xf0, 0xa1, 0x00


	//----- nvinfo : EIATTR_KPARAM_INFO
	.align		4
.L_945:
        /*0028*/ 	.byte	0x04, 0x17
        /*002a*/ 	.short	(.L_947 - .L_946)
.L_946:
        /*002c*/ 	.word	0x00000000
        /*0030*/ 	.short	0x0000
        /*0032*/ 	.short	0x0000
        /*0034*/ 	.byte	0x00, 0xf0, 0x11, 0x00


	//----- nvinfo : EIATTR_SPARSE_MMA_MASK
	.align		4
.L_947:
        /*0038*/ 	.byte	0x03, 0x50
        /*003a*/ 	.short	0x0000


	//----- nvinfo : EIATTR_MAXREG_COUNT
	.align		4
        /*003c*/ 	.byte	0x03, 0x1b
        /*003e*/ 	.short	0x00ff


	//----- nvinfo : EIATTR_MERCURY_ISA_VERSION
	.align		4
        /*0040*/ 	.byte	0x03, 0x5f
        /*0042*/ 	.short	0x0101


	//----- nvinfo : EIATTR_EXIT_INSTR_OFFSETS
	.align		4
        /*0044*/ 	.byte	0x04, 0x1c
        /*0046*/ 	.short	(.L_949 - .L_948)


	//   ....[0]....
.L_948:
        /*0048*/ 	.word	0x00000540


	//   ....[1]....
        /*004c*/ 	.word	0x000011c0


	//   ....[2]....
        /*0050*/ 	.word	0x00001210


	//----- nvinfo : EIATTR_MAX_THREADS
	.align		4
.L_949:
        /*0054*/ 	.byte	0x04, 0x05
        /*0056*/ 	.short	(.L_951 - .L_950)
.L_950:
        /*0058*/ 	.word	0x00000080
        /*005c*/ 	.word	0x00000001
        /*0060*/ 	.word	0x00000001


	//----- nvinfo : EIATTR_CRS_STACK_SIZE
	.align		4
.L_951:
        /*0064*/ 	.byte	0x04, 0x1e
        /*0066*/ 	.short	(.L_953 - .L_952)
.L_952:
        /*0068*/ 	.word	0x00000000


	//----- nvinfo : EIATTR_CBANK_PARAM_SIZE
	.align		4
.L_953:
        /*006c*/ 	.byte	0x03, 0x19
        /*006e*/ 	.short	0x0048


	//----- nvinfo : EIATTR_PARAM_CBANK
	.align		4
        /*0070*/ 	.byte	0x04, 0x0a
        /*0072*/ 	.short	(.L_955 - .L_954)
	.align		4
.L_954:
        /*0074*/ 	.word	index@(.nv.constant0._ZN2at6native29vectorized_elementwise_kernelILi8EZZZNS0_68_GLOBAL__N__08176361_30_ActivationHardsigmoidKernel_cu_1520ed90_302227hardsigmoid_backward_kernelERNS_18TensorIteratorBaseEENKUlvE_clEvENKUlvE_clEvEUlddE_St5arrayIPcLm3EEEEviT0_T1_)
        /*0078*/ 	.short	0x0210
        /*007a*/ 	.short	0x0048


	//----- nvinfo : EIATTR_SW_WAR
	.align		4
.L_955:
        /*007c*/ 	.byte	0x04, 0x36
        /*007e*/ 	.short	(.L_957 - .L_956)
.L_956:
        /*0080*/ 	.word	0x00000008
.L_957:


//--------------------- .nv.info._ZN2at6native18elementwise_kernelILi128ELi4EZNS0_15gpu_kernel_implIZZZNS0_68_GLOBAL__N__08176361_30_ActivationHardsigmoidKernel_cu_1520ed90_302218hardsigmoid_kernelERNS_18TensorIteratorBaseEENKUlvE_clEvENKUlvE2_clEvEUlN3c108BFloat16EE_EEvS5_RKT_EUliE_EEviT1_ --------------------------
	.section	.nv.info._ZN2at6native18elementwise_kernelILi128ELi4EZNS0_15gpu_kernel_implIZZZNS0_68_GLOBAL__N__08176361_30_ActivationHardsigmoidKernel_cu_1520ed90_302218hardsigmoid_kernelERNS_18TensorIteratorBaseEENKUlvE_clEvENKUlvE2_clEvEUlN3c108BFloat16EE_EEvS5_RKT_EUliE_EEviT1_,"",@"SHT_CUDA_INFO"
	.sectionflags	@""
	.align	4


	//----- nvinfo : EIATTR_CUDA_API_VERSION
	.align		4
        /*0000*/ 	.byte	0x04, 0x37
        /*0002*/ 	.short	(.L_959 - .L_958)
.L_958:
        /*0004*/ 	.word	0x00000082


	//----- nvinfo : EIATTR_KPARAM_INFO
	.align		4
.L_959:
        /*0008*/ 	.byte	0x04, 0x17
        /*000a*/ 	.short	(.L_961 - .L_960)
.L_960:
        /*000c*/ 	.word	0x00000000
        /*0010*/ 	.short	0x0001
        /*0012*/ 	.short	0x0008
        /*0014*/ 	.byte	0x00, 0xf0, 0xc1, 0x08


	//----- nvinfo : EIATTR_KPARAM_INFO
	.align		4
.L_961:
        /*0018*/ 	.byte	0x04, 0x17
        /*001a*/ 	.short	(.L_963 - .L_962)
.L_962:
        /*001c*/ 	.word	0x00000000
        /*0020*/ 	.short	0x0000
        /*0022*/ 	.short	0x0000
        /*0024*/ 	.byte	0x00, 0xf0, 0x11, 0x00


	//----- nvinfo : EIATTR_SPARSE_MMA_MASK
	.align		4
.L_963:
        /*0028*/ 	.byte	0x03, 0x50
        /*002a*/ 	.short	0x0000


	//----- nvinfo : EIATTR_MAXREG_COUNT
	.align		4
        /*002c*/ 	.byte	0x03, 0x1b
        /*002e*/ 	.short	0x0080


	//----- nvinfo : EIATTR_EXTERNS
	.align		4
        /*0030*/ 	.byte	0x04, 0x0f
        /*0032*/ 	.short	(.L_965 - .L_964)


	//   ....[0]....
	.align		4
.L_964:
        /*0034*/ 	.word	index@(__assertfail)


	//----- nvinfo : EIATTR_MERCURY_ISA_VERSION
	.align		4
.L_965:
        /*0038*/ 	.byte	0x03, 0x5f
        /*003a*/ 	.short	0x0101


	//----- nvinfo : EIATTR_SYSCALL_OFFSETS
	.align		4
        /*003c*/ 	.byte	0x04, 0x46
        /*003e*/ 	.short	(.L_967 - .L_966)


	//   ....[0]....
.L_966:
        /*0040*/ 	.word	0x000022e0


	//   ....[1]....
        /*0044*/ 	.word	0x000032e0


	//   ....[2]....
        /*0048*/ 	.word	0x00005610


	//   ....[3]....
        /*004c*/ 	.word	0x00006610


	//   ....[4]....
        /*0050*/ 	.word	0x00008930


	//   ....[5]....
        /*0054*/ 	.word	0x00009930


	//   ....[6]....
        /*0058*/ 	.word	0x0000bc40


	//   ....[7]....
        /*005c*/ 	.word	0x0000cc40


	//----- nvinfo : EIATTR_EXIT_INSTR_OFFSETS
	.align		4
.L_967:
        /*0060*/ 	.byte	0x04, 0x1c
        /*0062*/ 	.short	(.L_969 - .L_968)


	//   ....[0]....
.L_968:
        /*0064*/ 	.word	0x00009a00


	//   ....[1]....
        /*0068*/ 	.word	0x0000be70


	//   ....[2]....
        /*006c*/ 	.word	0x0000beb0


	//   ....[3]....
        /*0070*/ 	.word	0x0000bf50


	//   ....[4]....
        /*0074*/ 	.word	0x0000bf90


	//   ....[5]....
        /*0078*/ 	.word	0x0000bfd0


	//   ....[6]....
        /*007c*/ 	.word	0x0000c060


	//   ....[7]....
        /*0080*/ 	.word	0x0000c0a0


	//   ....[8]....
        /*0084*/ 	.word	0x0000c140


	//   ....[9]....
        /*0088*/ 	.word	0x0000c190


	//   ....[10]....
        /*008c*/ 	.word	0x0000c1e0


	//   ....[11]....
        /*0090*/ 	.word	0x0000c2b0


	//   ....[12]....
        /*0094*/ 	.word	0x0000c310


	//   ....[13]....
        /*0098*/ 	.word	0x0000c4a0


	//   ....[14]....
        /*009c*/ 	.word	0x0000c600


	//   ....[15]....
        /*00a0*/ 	.word	0x0000c620


	//   ....[16]....
        /*00a4*/ 	.word	0x0000c6e0


	//   ....[17]....
        /*00a8*/ 	.word	0x0000c860


	//   ....[18]....
        /*00ac*/ 	.word	0x0000c9e0


	//   ....[19]....
        /*00b0*/ 	.word	0x0000cb40


	//   ....[20]....
        /*00b4*/ 	.word	0x0000cc50


	//   ....[21]....
        /*00b8*/ 	.word	0x0000cc90


	//   ....[22]....
        /*00bc*/ 	.word	0x0000ccd0


	//----- nvinfo : EIATTR_MAX_THREADS
	.align		4
.L_969:
        /*00c0*/ 	.byte	0x04, 0x05
        /*00c2*/ 	.short	(.L_971 - .L_970)
.L_970:
        /*00c4*/ 	.word	0x00000080
        /*00c8*/ 	.word	0x00000001
        /*00cc*/ 	.word	0x00000001


	//----- nvinfo : EIATTR_CRS_STACK_SIZE
	.align		4
.L_971:
        /*00d0*/ 	.byte	0x04, 0x1e
        /*00d2*/ 	.short	(.L_973 - .L_972)
.L_972:
        /*00d4*/ 	.word	0x00000000


	//----- nvinfo : EIATTR_CBANK_PARAM_SIZE
	.align		4
.L_973:
        /*00d8*/ 	.byte	0x03, 0x19
        /*00da*/ 	.short	0x0238


	//----- nvinfo : EIATTR_PARAM_CBANK
	.align		4
        /*00dc*/ 	.byte	0x04, 0x0a
        /*00de*/ 	.short	(.L_975 - .L_974)
	.align		4
.L_974:
        /*00e0*/ 	.word	index@(.nv.constant0._ZN2at6native18elementwise_kernelILi128ELi4EZNS0_15gpu_kernel_implIZZZNS0_68_GLOBAL__N__08176361_30_ActivationHardsigmoidKernel_cu_1520ed90_302218hardsigmoid_kernelERNS_18TensorIteratorBaseEENKUlvE_clEvENKUlvE2_clEvEUlN3c108BFloat16EE_EEvS5_RKT_EUliE_EEviT1_)
        /*00e4*/ 	.short	0x0210
        /*00e6*/ 	.short	0x0238


	//----- nvinfo : EIATTR_SW_WAR
	.align		4
.L_975:
        /*00e8*/ 	.byte	0x04, 0x36
        /*00ea*/ 	.short	(.L_977 - .L_976)
.L_976:
        /*00ec*/ 	.word	0x00000008
.L_977:


//--------------------- .nv.info._ZN2at6native27unrolled_elementwise_kernelIZZZNS0_68_GLOBAL__N__08176361_30_ActivationHardsigmoidKernel_cu_1520ed90_302218hardsigmoid_kernelERNS_18TensorIteratorBaseEENKUlvE_clEvENKUlvE2_clEvEUlN3c108BFloat16EE_St5arrayIPcLm2EELi4E23TrivialOffsetCalculatorILi1EjESE_NS0_6memory12LoadWithCastILi1EEENSF_13StoreWithCastILi1EEEEEviT_T0_T2_T3_T4_T5_ --------------------------
	.section	.nv.info._ZN2at6native27unrolled_elementwise_kernelIZZZNS0_68_GLOBAL__N__08176361_30_ActivationHardsigmoidKernel_cu_1520ed90_302218hardsigmoid_kernelERNS_18TensorIteratorBaseEENKUlvE_clEvENKUlvE2_clEvEUlN3c108BFloat16EE_St5arrayIPcLm2EELi4E23TrivialOffsetCalculatorILi1EjESE_NS0_6memory12LoadWithCastILi1EEENSF_13StoreWithCastILi1EEEEEviT_T0_T2_T3_T4_T5_,"",@"SHT_CUDA_INFO"
	.sectionflags	@""
	.align	4


	//----- nvinfo : EIATTR_CUDA_API_VERSION
	.align		4
        /*0000*/ 	.byte	0x04, 0x37
        /*0002*/ 	.short	(.L_979 - .L_978)
.L_978:
        /*0004*/ 	.word	0x00000082


	//----- nvinfo : EIATTR_KPARAM_INFO
	.align		4
.L_979:
        /*0008*/ 	.byte	0x04, 0x17
        /*000a*/ 	.short	(.L_981 - .L_980)
.L_980:
        /*000c*/ 	.word	0x00000000
        /*0010*/ 	.short	0x0006
        /*0012*/ 	.short	0x003c
        /*0014*/ 	.byte	0x00, 0xf0, 0x21, 0x00


	//----- nvinfo : EIATTR_KPARAM_INFO
	.align		4
.L_981:
        /*0018*/ 	.byte	0x04, 0x17
        /*001a*/ 	.short	(.L_983 - .L_982)
.L_982:
        /*001c*/ 	.word	0x00000000
        /*0020*/ 	.short	0x0005
        /*0022*/ 	.short	0x0034
        /*0024*/ 	.byte	0x00, 0xf0, 0x21, 0x00


	//----- nvinfo : EIATTR_KPARAM_INFO
	.align		4
.L_983:
        /*0028*/ 	.byte	0x04, 0x17
        /*002a*/ 	.short	(.L_985 - .L_984)
.L_984:
        /*002c*/ 	.word	0x00000000
        /*0030*/ 	.short	0x0004
        /*0032*/ 	.short	0x0031
        /*0034*/ 	.byte	0x00, 0xf0, 0x05, 0x00


	//----- nvinfo : EIATTR_KPARAM_INFO
	.align		4
.L_985:
        /*0038*/ 	.byte	0x04, 0x17
        /*003a*/ 	.short	(.L_987 - .L_986)
.L_986:
        /*003c*/ 	.word	0x00000000
        /*0040*/ 	.short	0x0003
        /*0042*/ 	.short	0x0030
        /*0044*/ 	.byte	0x00, 0xf0, 0x05, 0x00


	//----- nvinfo : EIATTR_KPARAM_INFO
	.align		4
.L_987:
        /*0048*/ 	.byte	0x04, 0x17
        /*004a*/ 	.short	(.L_989 - .L_988)
.L_988:
        /*004c*/ 	.word	0x00000000
        /*0050*/ 	.short	0x0002
        /*0052*/ 	.short	0x0020
        /*0054*/ 	.byte	0x00, 0xf0, 0x41, 0x00


	//----- nvinfo : EIATTR_KPARAM_INFO
	.align		4
.L_989:
        /*0058*/ 	.byte	0x04, 0x17
        /*005a*/ 	.short	(.L_991 - .L_990)
.L_990:
        /*005c*/ 	.word	0x00000000
        /*0060*/ 	.short	0x0001
        /*0062*/ 	.short	0x0008
        /*0064*/ 	.byte	0x00, 0xf0, 0x61, 0x00


	//----- nvinfo : EIATTR_KPARAM_INFO
	.align		4
.L_991:
        /*0068*/ 	.byte	0x04, 0x17
        /*006a*/ 	.short	(.L_993 - .L_992)
.L_992:
        /*006c*/ 	.word	0x00000000
        /*0070*/ 	.short	0x0000
        /*0072*/ 	.short	0x0000
        /*0074*/ 	.byte	0x00, 0xf0, 0x11, 0x00


	//----- nvinfo : EIATTR_SPARSE_MMA_MASK
	.align		4
.L_993:
        /*0078*/ 	.byte	0x03, 0x50
        /*007a*/ 	.short	0x0000


	//----- nvinfo : EIATTR_MAXREG_COUNT
	.align		4
        /*007c*/ 	.byte	0x03, 0x1b
        /*007e*/ 	.short	0x00ff


	//----- nvinfo : EIATTR_EXTERNS
	.align		4
        /*0080*/ 	.byte	0x04, 0x0f
        /*0082*/ 	.short	(.L_995 - .L_994)


	//   ....[0]....
	.align		4
.L_994:
        /*0084*/ 	.word	index@(__assertfail)


	//----- nvinfo : EIATTR_MERCURY_ISA_VERSION
	.align		4
.L_995:
        /*0088*/ 	.byte	0x03, 0x5f
        /*008a*/ 	.short	0x0101


	//----- nvinfo : EIATTR_SYSCALL_OFFSETS
	.align		4
        /*008c*/ 	.byte	0x04, 0x46
        /*008e*/ 	.short	(.L_997 - .L_996)


	//   ....[0]....
.L_996:
        /*0090*/ 	.word	0x000010e0


	//   ....[1]....
        /*0094*/ 	.word	0x00002220


	//   ....[2]....
        /*0098*/ 	.word	0x00003370


	//   ....[3]....
        /*009c*/ 	.word	0x00004490


	//   ....[4]....
        /*00a0*/ 	.word	0x00005990


	//   ....[5]....
        /*00a4*/ 	.word	0x000069b0


	//   ....[6]....
        /*00a8*/ 	.word	0x00007990


	//   ....[7]....
        /*00ac*/ 	.word	0x00008970


	//----- nvinfo : EIATTR_EXIT_INSTR_OFFSETS
	.align		4
.L_997:
        /*00b0*/ 	.byte	0x04, 0x1c
        /*00b2*/ 	.short	(.L_999 - .L_998)


	//   ....[0]....
.L_998:
        /*00b4*/ 	.word	0x00007a50


	//   ....[1]....
        /*00b8*/ 	.word	0x00007ba0


	//   ....[2]....
        /*00bc*/ 	.word	0x00007be0


	//   ....[3]....
        /*00c0*/ 	.word	0x00007c80


	//   ....[4]....
        /*00c4*/ 	.word	0x00007cc0


	//   ....[5]....
        /*00c8*/ 	.word	0x00007d00


	//   ....[6]....
        /*00cc*/ 	.word	0x00007d90


	//   ....[7]....
        /*00d0*/ 	.word	0x00007dd0


	//   ....[8]....
        /*00d4*/ 	.word	0x00007e70


	//   ....[9]....
        /*00d8*/ 	.word	0x00007ec0


	//   ....[10]....
        /*00dc*/ 	.word	0x00007f10


	//   ....[11]....
        /*00e0*/ 	.word	0x00007fe0


	//   ....[12]....
        /*00e4*/ 	.word	0x00008040


	//   ....[13]....
        /*00e8*/ 	.word	0x000081d0


	//   ....[14]....
        /*00ec*/ 	.word	0x00008330


	//   ....[15]....
        /*00f0*/ 	.word	0x00008350


	//   ....[16]....
        /*00f4*/ 	.word	0x00008410


	//   ....[17]....
        /*00f8*/ 	.word	0x00008590


	//   ....[18]....
        /*00fc*/ 	.word	0x00008710


	//   ....[19]....
        /*0100*/ 	.word	0x00008870


	//   ....[20]....
        /*0104*/ 	.word	0x00008980


	//   ....[21]....
        /*0108*/ 	.word	0x000089c0


	//   ....[22]....
        /*010c*/ 	.word	0x00008a00


	//----- nvinfo : EIATTR_MAX_THREADS
	.align		4
.L_999:
        /*0110*/ 	.byte	0x04, 0x05
        /*0112*/ 	.short	(.L_1001 - .L_1000)
.L_1000:
        /*0114*/ 	.word	0x00000080
        /*0118*/ 	.word	0x00000001
        /*011c*/ 	.word	0x00000001


	//----- nvinfo : EIATTR_CRS_STACK_SIZE
	.align		4
.L_1001:
        /*0120*/ 	.byte	0x04, 0x1e
        /*0122*/ 	.short	(.L_1003 - .L_1002)
.L_1002:
        /*0124*/ 	.word	0x00000000


	//----- nvinfo : EIATTR_CBANK_PARAM_SIZE
	.align		4
.L_1003:
        /*0128*/ 	.byte	0x03, 0x19
        /*012a*/ 	.short	0x0044


	//----- nvinfo : EIATTR_PARAM_CBANK
	.align		4
        /*012c*/ 	.byte	0x04, 0x0a
        /*012e*/ 	.short	(.L_1005 - .L_1004)
	.align		4
.L_1004:
        /*0130*/ 	.word	index@(.nv.constant0._ZN2at6native27unrolled_elementwise_kernelIZZZNS0_68_GLOBAL__N__08176361_30_ActivationHardsigmoidKernel_cu_1520ed90_302218hardsigmoid_kernelERNS_18TensorIteratorBaseEENKUlvE_clEvENKUlvE2_clEvEUlN3c108BFloat16EE_St5arrayIPcLm2EELi4E23TrivialOffsetCalculatorILi1EjESE_NS0_6memory12LoadWithCastILi1EEENSF_13StoreWithCastILi1EEEEEviT_T0_T2_T3_T4_T5_)
        /*0134*/ 	.short	0x0210
        /*0136*/ 	.short	0x0044


	//----- nvinfo : EIATTR_SW_WAR
	.align		4
.L_1005:
        /*0138*/ 	.byte	0x04, 0x36
        /*013a*/ 	.short	(.L_1007 - .L_1006)
.L_1006:
        /*013c*/ 	.word	0x00000008
.L_1007:


//--------------------- .nv.info._ZN2at6native18elementwise_kernelILi128ELi4EZNS0_22gpu_kernel_impl_nocastIZZZNS0_68_GLOBAL__N__08176361_30_ActivationHardsigmoidKernel_cu_1520ed90_302218hardsigmoid_kernelERNS_18TensorIteratorBaseEENKUlvE_clEvENKUlvE2_clEvEUlN3c108BFloat16EE_EEvS5_RKT_EUliE_EEviT1_ --------------------------
	.section	.nv.info._ZN2at6native18elementwise_kernelILi128ELi4EZNS0_22gpu_kernel_impl_nocastIZZZNS0_68_GLOBAL__N__08176361_30_ActivationHardsigmoidKernel_cu_1520ed90_302218hardsigmoid_kernelERNS_18TensorIteratorBaseEENKUlvE_clEvENKUlvE2_clEvEUlN3c108BFloat16EE_EEvS5_RKT_EUliE_EEviT1_,"",@"SHT_CUDA_INFO"
	.sectionflags	@""
	.align	4


	//----- nvinfo : EIATTR_CUDA_API_VERSION
	.align		4
        /*0000*/ 	.byte	0x04, 0x37
        /*0002*/ 	.short	(.L_1009 - .L_1008)
.L_1008:
        /*0004*/ 	.word	0x00000082


	//----- nvinfo : EIATTR_KPARAM_INFO
	.align		4
.L_1009:
        /*0008*/ 	.byte	0x04, 0x17
        /*000a*/ 	.short	(.L_1011 - .L_1010)
.L_1010:
        /*000c*/ 	.word	0x00000000
        /*0010*/ 	.short	0x0001
        /*0012*/ 	.short	0x0008
        /*0014*/ 	.byte	0x00, 0xf0, 0xa1, 0x08


	//----- nvinfo : EIATTR_KPARAM_INFO
	.align		4
.L_1011:
        /*0018*/ 	.byte	0x04, 0x17
        /*001a*/ 	.short	(.L_1013 - .L_1012)
.L_1012:
        /*001c*/ 	.word	0x00000000
        /*0020*/ 	.short	0x0000
        /*0022*/ 	.short	0x0000
        /*0024*/ 	.byte	0x00, 0xf0, 0x11, 0x00


	//----- nvinfo : EIATTR_SPARSE_MMA_MASK
	.align		4
.L_1013:
        /*0028*/ 	.byte	0x03, 0x50
        /*002a*/ 	.short	0x0000


	//----- nvinfo : EIATTR_MAXREG_COUNT
	.align		4
        /*002c*/ 	.byte	0x03, 0x1b
        /*002e*/ 	.short	0x0080


	//----- nvinfo : EIATTR_MERCURY_ISA_VERSION
	.align		4
        /*0030*/ 	.byte	0x03, 0x5f
        /*0032*/ 	.short	0x0101


	//----- nvinfo : EIATTR_EXIT_INSTR_OFFSETS
	.align		4
        /*0034*/ 	.byte	0x04, 0x1c
        /*0036*/ 	.short	(.L_1015 - .L_1014)


	//   ....[0]....
.L_1014:
        /*0038*/ 	.word	0x00003d40


	//   ....[1]....
        /*003c*/ 	.word	0x00005150


	//----- nvinfo : EIATTR_MAX_THREADS
	.align		4
.L_1015:
        /*0040*/ 	.byte	0x04, 0x05
        /*0042*/ 	.short	(.L_1017 - .L_1016)
.L_1016:
        /*0044*/ 	.word	0x00000080
        /*0048*/ 	.word	0x00000001
        /*004c*/ 	.word	0x00000001


	//----- nvinfo : EIATTR_CRS_STACK_SIZE
	.align		4
.L_1017:
        /*0050*/ 	.byte	0x04, 0x1e
        /*0052*/ 	.short	(.L_1019 - .L_1018)
.L_1018:
        /*0054*/ 	.word	0x00000000


	//----- nvinfo : EIATTR_CBANK_PARAM_SIZE
	.align		4
.L_1019:
        /*0058*/ 	.byte	0x03, 0x19
        /*005a*/ 	.short	0x0230


	//----- nvinfo : EIATTR_PARAM_CBANK
	.align		4
        /*005c*/ 	.byte	0x04, 0x0a
        /*005e*/ 	.short	(.L_1021 - .L_1020)
	.align		4
.L_1020:
        /*0060*/ 	.word	index@(.nv.constant0._ZN2at6native18elementwise_kernelILi128ELi4EZNS0_22gpu_kernel_impl_nocastIZZZNS0_68_GLOBAL__N__08176361_30_ActivationHardsigmoidKernel_cu_1520ed90_302218hardsigmoid_kernelERNS_18TensorIteratorBaseEENKUlvE_clEvENKUlvE2_clEvEUlN3c108BFloat16EE_EEvS5_RKT_EUliE_EEviT1_)
        /*0064*/ 	.short	0x0210
        /*0066*/ 	.short	0x0230


	//----- nvinfo : EIATTR_SW_WAR
	.align		4
.L_1021:
        /*0068*/ 	.byte	0x04, 0x36
        /*006a*/ 	.short	(.L_1023 - .L_1022)
.L_1022:
        /*006c*/ 	.word	0x00000008
.L_1023:


//--------------------- .nv.info._ZN2at6native27unrolled_elementwise_kernelIZZZNS0_68_GLOBAL__N__08176361_30_ActivationHardsigmoidKernel_cu_1520ed90_302218hardsigmoid_kernelERNS_18TensorIteratorBaseEENKUlvE_clEvENKUlvE2_clEvEUlN3c108BFloat16EE_St5arrayIPcLm2EELi4E23TrivialOffsetCalculatorILi1EjESE_NS0_6memory15LoadWithoutCastENSF_16StoreWithoutCastEEEviT_T0_T2_T3_T4_T5_ --------------------------
	.section	.nv.info._ZN2at6native27unrolled_elementwise_kernelIZZZNS0_68_GLOBAL__N__08176361_30_ActivationHardsigmoidKernel_cu_1520ed90_302218hardsigmoid_kernelERNS_18TensorIteratorBaseEENKUlvE_clEvENKUlvE2_clEvEUlN3c108BFloat16EE_St5arrayIPcLm2EELi4E23TrivialOffsetCalculatorILi1EjESE_NS0_6memory15LoadWithoutCastENSF_16StoreWithoutCastEEEviT_T0_T2_T3_T4_T5_,"",@"SHT_CUDA_INFO"
	.sectionflags	@""
	.align	4


	//----- nvinfo : EIATTR_CUDA_API_VERSION
	.align		4
        /*0000*/ 	.byte	0x04, 0x37
        /*0002*/ 	.short	(.L_1025 - .L_1024)
.L_1024:
        /*0004*/ 	.word	0x00000082


	//----- nvinfo : EIATTR_KPARAM_INFO
	.align		4
.L_1025:
        /*0008*/ 	.byte	0x04, 0x17
        /*000a*/ 	.short	(.L_1027 - .L_1026)
.L_1026:
        /*000c*/ 	.word	0x00000000
        /*0010*/ 	.short	0x0006
        /*0012*/ 	.short	0x0033
        /*0014*/ 	.byte	0x00, 0xf0, 0x05, 0x00


	//----- nvinfo : EIATTR_KPARAM_INFO
	.align		4
.L_1027:
        /*0018*/ 	.byte	0x04, 0x17
        /*001a*/ 	.short	(.L_1029 - .L_1028)
.L_1028:
        /*001c*/ 	.word	0x00000000
        /*0020*/ 	.short	0x0005
        /*0022*/ 	.short	0x0032
        /*0024*/ 	.byte	0x00, 0xf0, 0x05, 0x00


	//----- nvinfo : EIATTR_KPARAM_INFO
	.align		4
.L_1029:
        /*0028*/ 	.byte	0x04, 0x17
        /*002a*/ 	.short	(.L_1031 - .L_1030)
.L_1030:
        /*002c*/ 	.word	0x00000000
        /*0030*/ 	.short	0x0004
        /*0032*/ 	.short	0x0031
        /*0034*/ 	.byte	0x00, 0xf0, 0x05, 0x00


	//----- nvinfo : EIATTR_KPARAM_INFO
	.align		4
.L_1031:
        /*0038*/ 	.byte	0x04, 0x17
        /*003a*/ 	.short	(.L_1033 - .L_1032)
.L_1032:
        /*003c*/ 	.word	0x00000000
        /*0040*/ 	.short	0x0003
        /*0042*/ 	.short	0x0030
        /*0044*/ 	.byte	0x00, 0xf0, 0x05, 0x00


	//----- nvinfo : EIATTR_KPARAM_INFO
	.align		4
.L_1033:
        /*0048*/ 	.byte	0x04, 0x17
        /*004a*/ 	.short	(.L_1035 - .L_1034)
.L_1034:
        /*004c*/ 	.word	0x00000000
        /*0050*/ 	.short	0x0002
        /*0052*/ 	.short	0x0020
        /*0054*/ 	.byte	0x00, 0xf0, 0x41, 0x00


	//----- nvinfo : EIATTR_KPARAM_INFO
	.align		4
.L_1035:
        /*0058*/ 	.byte	0x04, 0x17
        /*005a*/ 	.short	(.L_1037 - .L_1036)
.L_1036:
        /*005c*/ 	.word	0x00000000
        /*0060*/ 	.short	0x0001
        /*0062*/ 	.short	0x0008
        /*0064*/ 	.byte	0x00, 0xf0, 0x61, 0x00


	//----- nvinfo : EIATTR_KPARAM_INFO
	.align		4
.L_1037:
        /*0068*/ 	.byte	0x04, 0x17
        /*006a*/ 	.short	(.L_1039 - .L_1038)
.L_1038:
        /*006c*/ 	.word	0x00000000
        /*0070*/ 	.short	0x0000
        /*0072*/ 	.short	0x0000
        /*0074*/ 	.byte	0x00, 0xf0, 0x11, 0x00


	//----- nvinfo : EIATTR_SPARSE_MMA_MASK
	.align		4
.L_1039:
        /*0078*/ 	.byte	0x03, 0x50
        /*007a*/ 	.short	0x0000


	//----- nvinfo : EIATTR_MAXREG_COUNT
	.align		4
        /*007c*/ 	.byte	0x03, 0x1b
        /*007e*/ 	.short	0x00ff


	//----- nvinfo : EIATTR_MERCURY_ISA_VERSION
	.align		4
        /*0080*/ 	.byte	0x03, 0x5f
        /*0082*/ 	.short	0x0101


	//----- nvinfo : EIATTR_EXIT_INSTR_OFFSETS
	.align		4
        /*0084*/ 	.byte	0x04, 0x1c
        /*0086*/ 	.short	(.L_1041 - .L_1040)


	//   ....[0]....
.L_1040:
        /*0088*/ 	.word	0x00000700


	//   ....[1]....
        /*008c*/ 	.word	0x00000750


	//----- nvinfo : EIATTR_MAX_THREADS
	.align		4
.L_1041:
        /*0090*/ 	.byte	0x04, 0x05
        /*0092*/ 	.short	(.L_1043 - .L_1042)
.L_1042:
        /*0094*/ 	.word	0x00000080
        /*0098*/ 	.word	0x00000001
        /*009c*/ 	.word	0x00000001


	//----- nvinfo : EIATTR_CRS_STACK_SIZE
	.align		4
.L_1043:
        /*00a0*/ 	.byte	0x04, 0x1e
        /*00a2*/ 	.short	(.L_1045 - .L_1044)
.L_1044:
        /*00a4*/ 	.word	0x00000000


	//----- nvinfo : EIATTR_CBANK_PARAM_SIZE
	.align		4
.L_1045:
        /*00a8*/ 	.byte	0x03, 0x19
        /*00aa*/ 	.short	0x0034


	//----- nvinfo : EIATTR_PARAM_CBANK
	.align		4
        /*00ac*/ 	.byte	0x04, 0x0a
        /*00ae*/ 	.short	(.L_1047 - .L_1046)
	.align		4
.L_1046:
        /*00b0*/ 	.word	index@(.nv.constant0._ZN2at6native27unrolled_elementwise_kernelIZZZNS0_68_GLOBAL__N__08176361_30_ActivationHardsigmoidKernel_cu_1520ed90_302218hardsigmoid_kernelERNS_18TensorIteratorBaseEENKUlvE_clEvENKUlvE2_clEvEUlN3c108BFloat16EE_St5arrayIPcLm2EELi4E23TrivialOffsetCalculatorILi1EjESE_NS0_6memory15LoadWithoutCastENSF_16StoreWithoutCastEEEviT_T0_T2_T3_T4_T5_)
        /*00b4*/ 	.short	0x0210
        /*00b6*/ 	.short	0x0034


	//----- nvinfo : EIATTR_SW_WAR
	.align		4
.L_1047:
        /*00b8*/ 	.byte	0x04, 0x36
        /*00ba*/ 	.short	(.L_1049 - .L_1048)
.L_1048:
        /*00bc*/ 	.word	0x00000008
.L_1049:


//--------------------- .nv.info._ZN2at6native29vectorized_elementwise_kernelILi2EZZZNS0_68_GLOBAL__N__08176361_30_ActivationHardsigmoidKernel_cu_1520ed90_302218hardsigmoid_kernelERNS_18TensorIteratorBaseEENKUlvE_clEvENKUlvE2_clEvEUlN3c108BFloat16EE_St5arrayIPcLm2EEEEviT0_T1_ --------------------------
	.section	.nv.info._ZN2at6native29vectorized_elementwise_kernelILi2EZZZNS0_68_GLOBAL__N__08176361_30_ActivationHardsigmoidKernel_cu_1520ed90_302218hardsigmoid_kernelERNS_18TensorIteratorBaseEENKUlvE_clEvENKUlvE2_clEvEUlN3c108BFloat16EE_St5arrayIPcLm2EEEEviT0_T1_,"",@"SHT_CUDA_INFO"
	.sectionflags	@""
	.align	4


	//----- nvinfo : EIATTR_CUDA_API_VERSION
	.align		4
        /*0000*/ 	.byte	0x04, 0x37
        /*0002*/ 	.short	(.L_1051 - .L_1050)
.L_1050:
        /*0004*/ 	.word	0x00000082


	//----- nvinfo : EIATTR_KPARAM_INFO
	.align		4
.L_1051:
        /*0008*/ 	.byte	0x04, 0x17
        /*000a*/ 	.short	(.L_1053 - .L_1052)
.L_1052:
        /*000c*/ 	.word	0x00000000
        /*0010*/ 	.short	0x0002
        /*0012*/ 	.short	0x0020
        /*0014*/ 	.byte	0x00, 0xf0, 0x41, 0x00


	//----- nvinfo : EIATTR_KPARAM_INFO
	.align		4
.L_1053:
        /*0018*/ 	.byte	0x04, 0x17
        /*001a*/ 	.short	(.L_1055 - .L_1054)
.L_1054:
        /*001c*/ 	.word	0x00000000
        /*0020*/ 	.short	0x0001
        /*0022*/ 	.short	0x0008
        /*0024*/ 	.byte	0x00, 0xf0, 0x61, 0x00


	//----- nvinfo : EIATTR_KPARAM_INFO
	.align		4
.L_1055:
        /*0028*/ 	.byte	0x04, 0x17
        /*002a*/ 	.short	(.L_1057 - .L_1056)
.L_1056:
        /*002c*/ 	.word	0x00000000
        /*0030*/ 	.short	0x0000
        /*0032*/ 	.short	0x0000
        /*0034*/ 	.byte	0x00, 0xf0, 0x11, 0x00


	//----- nvinfo : EIATTR_SPARSE_MMA_MASK
	.align		4
.L_1057:
        /*0038*/ 	.byte	0x03, 0x50
        /*003a*/ 	.short	0x0000


	//----- nvinfo : EIATTR_MAXREG_COUNT
	.align		4
        /*003c*/ 	.byte	0x03, 0x1b
        /*003e*/ 	.short	0x00ff


	//----- nvinfo : EIATTR_MERCURY_ISA_VERSION
	.align		4
        /*0040*/ 	.byte	0x03, 0x5f
        /*0042*/ 	.short	0x0101


	//----- nvinfo : EIATTR_EXIT_INSTR_OFFSETS
	.align		4
        /*0044*/ 	.byte	0x04, 0x1c
        /*0046*/ 	.short	(.L_1059 - .L_1058)


	//   ....[0]....
.L_1058:
        /*0048*/ 	.word	0x00000590


	//   ....[1]....
        /*004c*/ 	.word	0x000013e0


	//   ....[2]....
        /*0050*/ 	.word	0x00001430


	//----- nvinfo : EIATTR_MAX_THREADS
	.align		4
.L_1059:
        /*0054*/ 	.byte	0x04, 0x05
        /*0056*/ 	.short	(.L_1061 - .L_1060)
.L_1060:
        /*0058*/ 	.word	0x00000080
        /*005c*/ 	.word	0x00000001
        /*0060*/ 	.word	0x00000001


	//----- nvinfo : EIATTR_CRS_STACK_SIZE
	.align		4
.L_1061:
        /*0064*/ 	.byte	0x04, 0x1e
        /*0066*/ 	.short	(.L_1063 - .L_1062)
.L_1062:
        /*0068*/ 	.word	0x00000000


	//----- nvinfo : EIATTR_CBANK_PARAM_SIZE
	.align		4
.L_1063:
        /*006c*/ 	.byte	0x03, 0x19
        /*006e*/ 	.short	0x0030


	//----- nvinfo : EIATTR_PARAM_CBANK
	.align		4
        /*0070*/ 	.byte	0x04, 0x0a
        /*0072*/ 	.short	(.L_1065 - .L_1064)
	.align		4
.L_1064:
        /*0074*/ 	.word	index@(.nv.constant0._ZN2at6native29vectorized_elementwise_kernelILi2EZZZNS0_68_GLOBAL__N__08176361_30_ActivationHardsigmoidKernel_cu_1520ed90_302218hardsigmoid_kernelERNS_18TensorIteratorBaseEENKUlvE_clEvENKUlvE2_clEvEUlN3c108BFloat16EE_St5arrayIPcLm2EEEEviT0_T1_)
        /*0078*/ 	.short	0x0210
        /*007a*/ 	.short	0x0030


	//----- nvinfo : EIATTR_SW_WAR
	.align		4
.L_1065:
        /*007c*/ 	.byte	0x04, 0x36
        /*007e*/ 	.short	(.L_1067 - .L_1066)
.L_1066:
        /*0080*/ 	.word	0x00000008
.L_1067:


//--------------------- .nv.info._ZN2at6native29vectorized_elementwise_kernelILi4EZZZNS0_68_GLOBAL__N__08176361_30_ActivationHardsigmoidKernel_cu_1520ed90_302218hardsigmoid_kernelERNS_18TensorIteratorBaseEENKUlvE_clEvENKUlvE2_clEvEUlN3c108BFloat16EE_St5arrayIPcLm2EEEEviT0_T1_ --------------------------
	.section	.nv.info._ZN2at6native29vectorized_elementwise_kernelILi4EZZZNS0_68_GLOBAL__N__08176361_30_ActivationHardsigmoidKernel_cu_1520ed90_302218hardsigmoid_kernelERNS_18TensorIteratorBaseEENKUlvE_clEvENKUlvE2_clEvEUlN3c108BFloat16EE_St5arrayIPcLm2EEEEviT0_T1_,"",@"SHT_CUDA_INFO"
	.sectionflags	@""
	.align	4


	//----- nvinfo : EIATTR_CUDA_API_VERSION
	.align		4
        /*0000*/ 	.byte	0x04, 0x37
        /*0002*/ 	.short	(.L_1069 - .L_1068)
.L_1068:
        /*0004*/ 	.word	0x00000082


	//----- nvinfo : EIATTR_KPARAM_INFO
	.align		4
.L_1069:
        /*0008*/ 	.byte	0x04, 0x17
        /*000a*/ 	.short	(.L_1071 - .L_1070)
.L_1070:
        /*000c*/ 	.word	0x00000000
        /*0010*/ 	.short	0x0002
        /*0012*/ 	.short	0x0020
        /*0014*/ 	.byte	0x00, 0xf0, 0x41, 0x00


	//----- nvinfo : EIATTR_KPARAM_INFO
	.align		4
.L_1071:
        /*0018*/ 	.byte	0x04, 0x17
        /*001a*/ 	.short	(.L_1073 - .L_1072)
.L_1072:
        /*001c*/ 	.word	0x00000000
        /*0020*/ 	.short	0x0001
        /*0022*/ 	.short	0x0008
        /*0024*/ 	.byte	0x00, 0xf0, 0x61, 0x00


	//----- nvinfo : EIATTR_KPARAM_INFO
	.align		4
.L_1073:
        /*0028*/ 	.byte	0x04, 0x17
        /*002a*/ 	.short	(.L_1075 - .L_1074)
.L_1074:
        /*002c*/ 	.word	0x00000000
        /*0030*/ 	.short	0x0000
        /*0032*/ 	.short	0x0000
        /*0034*/ 	.byte	0x00, 0xf0, 0x11, 0x00


	//----- nvinfo : EIATTR_SPARSE_MMA_MASK
	.align		4
.L_1075:
        /*0038*/ 	.byte	0x03, 0x50
        /*003a*/ 	.short	0x0000


	//----- nvinfo : EIATTR_MAXREG_COUNT
	.align		4
        /*003c*/ 	.byte	0x03, 0x1b
        /*003e*/ 	.short	0x00ff


	//----- nvinfo : EIATTR_MERCURY_ISA_VERSION
	.align		4
        /*0040*/ 	.byte	0x03, 0x5f
        /*0042*/ 	.short	0x0101


	//----- nvinfo : EIATTR_EXIT_INSTR_OFFSETS
	.align		4
        /*0044*/ 	.byte	0x04, 0x1c
        /*0046*/ 	.short	(.L_1077 - .L_1076)


	//   ....[0]....
.L_1076:
        /*0048*/ 	.word	0x00000550


	//   ....[1]....
        /*004c*/ 	.word	0x000013a0


	//   ....[2]....
        /*0050*/ 	.word	0x000013f0


	//----- nvinfo : EIATTR_MAX_THREADS
	.align		4
.L_1077:
        /*0054*/ 	.byte	0x04, 0x05
        /*0056*/ 	.short	(.L_1079 - .L_1078)
.L_1078:
        /*0058*/ 	.word	0x00000080
        /*005c*/ 	.word	0x00000001
        /*0060*/ 	.word	0x00000001


	//----- nvinfo : EIATTR_CRS_STACK_SIZE
	.align		4
.L_1079:
        /*0064*/ 	.byte	0x04, 0x1e
        /*0066*/ 	.short	(.L_1081 - .L_1080)
.L_1080:
        /*0068*/ 	.word	0x00000000


	//----- nvinfo : EIATTR_CBANK_PARAM_SIZE
	.align		4
.L_1081:
        /*006c*/ 	.byte	0x03, 0x19
        /*006e*/ 	.short	0x0030


	//----- nvinfo : EIATTR_PARAM_CBANK
	.align		4
        /*0070*/ 	.byte	0x04, 0x0a
        /*0072*/ 	.short	(.L_1083 - .L_1082)
	.align		4
.L_1082:
        /*0074*/ 	.word	index@(.nv.constant0._ZN2at6native29vectorized_elementwise_kernelILi4EZZZNS0_68_GLOBAL__N__08176361_30_ActivationHardsigmoidKernel_cu_1520ed90_302218hardsigmoid_kernelERNS_18TensorIteratorBaseEENKUlvE_clEvENKUlvE2_clEvEUlN3c108BFloat16EE_St5arrayIPcLm2EEEEviT0_T1_)
        /*0078*/ 	.short	0x0210
        /*007a*/ 	.short	0x0030


	//----- nvinfo : EIATTR_SW_WAR
	.align		4
.L_1083:
        /*007c*/ 	.byte	0x04, 0x36
        /*007e*/ 	.short	(.L_1085 - .L_1084)
.L_1084:
        /*0080*/ 	.word	0x00000008
.L_1085:


//--------------------- .nv.info._ZN2at6native29vectorized_elementwise_kernelILi8EZZZNS0_68_GLOBAL__N__08176361_30_ActivationHardsigmoidKernel_cu_1520ed90_302218hardsigmoid_kernelERNS_18TensorIteratorBaseEENKUlvE_clEvENKUlvE2_clEvEUlN3c108BFloat16EE_St5arrayIPcLm2EEEEviT0_T1_ --------------------------
	.section	.nv.info._ZN2at6native29vectorized_elementwise_kernelILi8EZZZNS0_68_GLOBAL__N__08176361_30_ActivationHardsigmoidKernel_cu_1520ed90_302218hardsigmoid_kernelERNS_18TensorIteratorBaseEENKUlvE_clEvENKUlvE2_clEvEUlN3c108BFloat16EE_St5arrayIPcLm2EEEEviT0_T1_,"",@"SHT_CUDA_INFO"
	.sectionflags	@""
	.align	4


	//----- nvinfo : EIATTR_CUDA_API_VERSION
	.align		4
        /*0000*/ 	.byte	0x04, 0x37
        /*0002*/ 	.short	(.L_1087 - .L_1086)
.L_1086:
        /*0004*/ 	.word	0x00000082


	//----- nvinfo : EIATTR_KPARAM_INFO
	.align		4
.L_1087:
        /*0008*/ 	.byte	0x04, 0x17
        /*000a*/ 	.short	(.L_1089 - .L_1088)
.L_1088:
        /*000c*/ 	.word	0x00000000
        /*0010*/ 	.short	0x0002
        /*0012*/ 	.short	0x0020
        /*0014*/ 	.byte	0x00, 0xf0, 0x41, 0x00


	//----- nvinfo : EIATTR_KPARAM_INFO
	.align		4
.L_1089:
        /*0018*/ 	.byte	0x04, 0x17
        /*001a*/ 	.short	(.L_1091 - .L_1090)
.L_1090:
        /*001c*/ 	.word	0x00000000
        /*0020*/ 	.short	0x0001
        /*0022*/ 	.short	0x0008
        /*0024*/ 	.byte	0x00, 0xf0, 0x61, 0x00


	//----- nvinfo : EIATTR_KPARAM_INFO
	.align		4
.L_1091:
        /*0028*/ 	.byte	0x04, 0x17
        /*002a*/ 	.short	(.L_1093 - .L_1092)
.L_1092:
        /*002c*/ 	.word	0x00000000
        /*0030*/ 	.short	0x0000
        /*0032*/ 	.short	0x0000
        /*0034*/ 	.byte	0x00, 0xf0, 0x11, 0x00


	//----- nvinfo : EIATTR_SPARSE_MMA_MASK
	.align		4
.L_1093:
        /*0038*/ 	.byte	0x03, 0x50
        /*003a*/ 	.short	0x0000


	//----- nvinfo : EIATTR_MAXREG_COUNT
	.align		4
        /*003c*/ 	.byte	0x03, 0x1b
        /*003e*/ 	.short	0x00ff


	//----- nvinfo : EIATTR_MERCURY_ISA_VERSION
	.align		4
        /*0040*/ 	.byte	0x03, 0x5f
        /*0042*/ 	.short	0x0101


	//----- nvinfo : EIATTR_EXIT_INSTR_OFFSETS
	.align		4
        /*0044*/ 	.byte	0x04, 0x1c
        /*0046*/ 	.short	(.L_1095 - .L_1094)


	//   ....[0]....
.L_1094:
        /*0048*/ 	.word	0x00000530


	//   ....[1]....
        /*004c*/ 	.word	0x00001380


	//   ....[2]....
        /*0050*/ 	.word	0x000013d0


	//----- nvinfo : EIATTR_MAX_THREADS
	.align		4
.L_1095:
        /*0054*/ 	.byte	0x04, 0x05
        /*0056*/ 	.short	(.L_1097 - .L_1096)
.L_1096:
        /*0058*/ 	.word	0x00000080
        /*005c*/ 	.word	0x00000001
        /*0060*/ 	.word	0x00000001


	//----- nvinfo : EIATTR_CRS_STACK_SIZE
	.align		4
.L_1097:
        /*0064*/ 	.byte	0x04, 0x1e
        /*0066*/ 	.short	(.L_1099 - .L_1098)
.L_1098:
        /*0068*/ 	.word	0x00000000


	//----- nvinfo : EIATTR_CBANK_PARAM_SIZE
	.align		4
.L_1099:
        /*006c*/ 	.byte	0x03, 0x19
        /*006e*/ 	.short	0x0030


	//----- nvinfo : EIATTR_PARAM_CBANK
	.align		4
        /*0070*/ 	.byte	0x04, 0x0a
        /*0072*/ 	.short	(.L_1101 - .L_1100)
	.align		4
.L_1100:
        /*0074*/ 	.word	index@(.nv.constant0._ZN2at6native29vectorized_elementwise_kernelILi8EZZZNS0_68_GLOBAL__N__08176361_30_ActivationHardsigmoidKernel_cu_1520ed90_302218hardsigmoid_kernelERNS_18TensorIteratorBaseEENKUlvE_clEvENKUlvE2_clEvEUlN3c108BFloat16EE_St5arrayIPcLm2EEEEviT0_T1_)
        /*0078*/ 	.short	0x0210
        /*007a*/ 	.short	0x0030


	//----- nvinfo : EIATTR_SW_WAR
	.align		4
.L_1101:
        /*007c*/ 	.byte	0x04, 0x36
        /*007e*/ 	.short	(.L_1103 - .L_1102)
.L_1102:
        /*0080*/ 	.word	0x00000008
.L_1103:


//--------------------- .nv.info._ZN2at6native18elementwise_kernelILi128ELi4EZNS0_15gpu_kernel_implIZZZNS0_68_GLOBAL__N__08176361_30_ActivationHardsigmoidKernel_cu_1520ed90_302218hardsigmoid_kernelERNS_18TensorIteratorBaseEENKUlvE_clEvENKUlvE1_clEvEUlN3c104HalfEE_EEvS5_RKT_EUliE_EEviT1_ --------------------------
	.section	.nv.info._ZN2at6native18elementwise_kernelILi128ELi4EZNS0_15gpu_kernel_implIZZZNS0_68_GLOBAL__N__08176361_30_ActivationHardsigmoidKernel_cu_1520ed90_302218hardsigmoid_kernelERNS_18TensorIteratorBaseEENKUlvE_clEvENKUlvE1_clEvEUlN3c104HalfEE_EEvS5_RKT_EUliE_EEviT1_,"",@"SHT_CUDA_INFO"
	.sectionflags	@""
	.align	4


	//----- nvinfo : EIATTR_CUDA_API_VERSION
	.align		4
        /*0000*/ 	.byte	0x04, 0x37
        /*0002*/ 	.short	(.L_1105 - .L_1104)
.L_1104:
        /*0004*/ 	.word	0x00000082


	//----- nvinfo : EIATTR_KPARAM_INFO
	.align		4
.L_1105:
        /*0008*/ 	.byte	0x04, 0x17
        /*000a*/ 	.short	(.L_1107 - .L_1106)
.L_1106:
        /*000c*/ 	.word	0x00000000
        /*0010*/ 	.short	0x0001
        /*0012*/ 	.short	0x0008
        /*0014*/ 	.byte	0x00, 0xf0, 0xc1, 0x08


	//----- nvinfo : EIATTR_KPARAM_INFO
	.align		4
.L_1107:
        /*0018*/ 	.byte	0x04, 0x17
        /*001a*/ 	.short	(.L_1109 - .L_1108)
.L_1108:
        /*001c*/ 	.word	0x00000000
        /*0020*/ 	.short	0x0000
        /*0022*/ 	.short	0x0000
        /*0024*/ 	.byte	0x00, 0xf0, 0x11, 0x00


	//----- nvinfo : EIATTR_SPARSE_MMA_MASK
	.align		4
.L_1109:
        /*0028*/ 	.byte	0x03, 0x50
        /*002a*/ 	.short	0x0000


	//----- nvinfo : EIATTR_MAXREG_COUNT
	.align		4
        /*002c*/ 	.byte	0x03, 0x1b
        /*002e*/ 	.short	0x0080


	//----- nvinfo : EIATTR_EXTERNS
	.align		4
        /*0030*/ 	.byte	0x04, 0x0f
        /*0032*/ 	.short	(.L_1111 - .L_1110)


	//   ....[0]....
	.align		4
.L_1110:
        /*0034*/ 	.word	index@(__assertfail)


	//----- nvinfo : EIATTR_MERCURY_ISA_VERSION
	.align		4
.L_1111:
        /*0038*/ 	.byte	0x03, 0x5f
        /*003a*/ 	.short	0x0101


	//----- nvinfo : EIATTR_SYSCALL_OFFSETS
	.align		4
        /*003c*/ 	.byte	0x04, 0x46
        /*003e*/ 	.short	(.L_1113 - .L_1112)


	//   ....[0]....
.L_1112:
        /*0040*/ 	.word	0x000022c0


	//   ....[1]....
        /*0044*/ 	.word	0x000032c0


	//   ....[2]....
        /*0048*/ 	.word	0x000055d0


	//   ....[3]....
        /*004c*/ 	.word	0x000065d0


	//   ....[4]....
        /*0050*/ 	.word	0x000088d0


	//   ....[5]....
        /*0054*/ 	.word	0x000098d0


	//   ....[6]....
        /*0058*/ 	.word	0x0000bbc0


	//   ....[7]....
        /*005c*/ 	.word	0x0000cbc0


	//----- nvinfo : EIATTR_EXIT_INSTR_OFFSETS
	.align		4
.L_1113:
        /*0060*/ 	.byte	0x04, 0x1c
        /*0062*/ 	.short	(.L_1115 - .L_1114)


	//   ....[0]....
.L_1114:
        /*0064*/ 	.word	0x000099a0


	//   ....[1]....
        /*0068*/ 	.word	0x0000bdf0


	//   ....[2]....
        /*006c*/ 	.word	0x0000be30


	//   ....[3]....
        /*0070*/ 	.word	0x0000bed0


	//   ....[4]....
        /*0074*/ 	.word	0x0000bf10


	//   ....[5]....
        /*0078*/ 	.word	0x0000bf50


	//   ....[6]....
        /*007c*/ 	.word	0x0000bfe0


	//   ....[7]....
        /*0080*/ 	.word	0x0000c000


	//   ....[8]....
        /*0084*/ 	.word	0x0000c0a0


	//   ....[9]....
        /*0088*/ 	.word	0x0000c0f0


	//   ....[10]....
        /*008c*/ 	.word	0x0000c140


	//   ....[11]....
        /*0090*/ 	.word	0x0000c210


	//   ....[12]....
        /*0094*/ 	.word	0x0000c270


	//   ....[13]....
        /*0098*/ 	.word	0x0000c400


	//   ....[14]....
        /*009c*/ 	.word	0x0000c560


	//   ....[15]....
        /*00a0*/ 	.word	0x0000c5a0


	//   ....[16]....
        /*00a4*/ 	.word	0x0000c660


	//   ....[17]....
        /*00a8*/ 	.word	0x0000c7e0


	//   ....[18]....
        /*00ac*/ 	.word	0x0000c960


	//   ....[19]....
        /*00b0*/ 	.word	0x0000cac0


	//   ....[20]....
        /*00b4*/ 	.word	0x0000cbd0


	//   ....[21]....
        /*00b8*/ 	.word	0x0000cc10


	//   ....[22]....
        /*00bc*/ 	.word	0x0000cc50


	//----- nvinfo : EIATTR_MAX_THREADS
	.align		4
.L_1115:
        /*00c0*/ 	.byte	0x04, 0x05
        /*00c2*/ 	.short	(.L_1117 - .L_1116)
.L_1116:
        /*00c4*/ 	.word	0x00000080
        /*00c8*/ 	.word	0x00000001
        /*00cc*/ 	.word	0x00000001


	//----- nvinfo : EIATTR_CRS_STACK_SIZE
	.align		4
.L_1117:
        /*00d0*/ 	.byte	0x04, 0x1e
        /*00d2*/ 	.short	(.L_1119 - .L_1118)
.L_1118:
        /*00d4*/ 	.word	0x00000000


	//----- nvinfo : EIATTR_CBANK_PARAM_SIZE
	.align		4
.L_1119:
        /*00d8*/ 	.byte	0x03, 0x19
        /*00da*/ 	.short	0x0238


	//----- nvinfo : EIATTR_PARAM_CBANK
	.align		4
        /*00dc*/ 	.byte	0x04, 0x0a
        /*00de*/ 	.short	(.L_1121 - .L_1120)
	.align		4
.L_1120:
        /*00e0*/ 	.word	index@(.nv.constant0._ZN2at6native18elementwise_kernelILi128ELi4EZNS0_15gpu_kernel_implIZZZNS0_68_GLOBAL__N__08176361_30_ActivationHardsigmoidKernel_cu_1520ed90_302218hardsigmoid_kernelERNS_18TensorIteratorBaseEENKUlvE_clEvENKUlvE1_clEvEUlN3c104HalfEE_EEvS5_RKT_EUliE_EEviT1_)
        /*00e4*/ 	.short	0x0210
        /*00e6*/ 	.short	0x0238


	//----- nvinfo : EIATTR_SW_WAR
	.align		4
.L_1121:
        /*00e8*/ 	.byte	0x04, 0x36
        /*00ea*/ 	.short	(.L_1123 - .L_1122)
.L_1122:
        /*00ec*/ 	.word	0x00000008
.L_1123:


//--------------------- .nv.info._ZN2at6native27unrolled_elementwise_kernelIZZZNS0_68_GLOBAL__N__08176361_30_ActivationHardsigmoidKernel_cu_1520ed90_302218hardsigmoid_kernelERNS_18TensorIteratorBaseEENKUlvE_clEvENKUlvE1_clEvEUlN3c104HalfEE_St5arrayIPcLm2EELi4E23TrivialOffsetCalculatorILi1EjESE_NS0_6memory12LoadWithCastILi1EEENSF_13StoreWithCastILi1EEEEEviT_T0_T2_T3_T4_T5_ --------------------------
	.section	.nv.info._ZN2at6native27unrolled_elementwise_kernelIZZZNS0_68_GLOBAL__N__08176361_30_ActivationHardsigmoidKernel_cu_1520ed90_302218hardsigmoid_kernelERNS_18TensorIteratorBaseEENKUlvE_clEvENKUlvE1_clEvEUlN3c104HalfEE_St5arrayIPcLm2EELi4E23TrivialOffsetCalculatorILi1EjESE_NS0_6memory12LoadWithCastILi1EEENSF_13StoreWithCastILi1EEEEEviT_T0_T2_T3_T4_T5_,"",@"SHT_CUDA_INFO"
	.sectionflags	@""
	.align	4


	//----- nvinfo : EIATTR_CUDA_API_VERSION
	.align		4
        /*0000*/ 	.byte	0x04, 0x37
        /*0002*/ 	.short	(.L_1125 - .L_1124)
.L_1124:
        /*0004*/ 	.word	0x00000082


	//----- nvinfo : EIATTR_KPARAM_INFO
	.align		4
.L_1125:
        /*0008*/ 	.byte	0x04, 0x17
        /*000a*/ 	.short	(.L_1127 - .L_1126)
.L_1126:
        /*000c*/ 	.word	0x00000000
        /*0010*/ 	.short	0x0006
        /*0012*/ 	.short	0x003c
        /*0014*/ 	.byte	0x00, 0xf0, 0x21, 0x00


	//----- nvinfo : EIATTR_KPARAM_INFO
	.align		4
.L_1127:
        /*0018*/ 	.byte	0x04, 0x17
        /*001a*/ 	.short	(.L_1129 - .L_1128)
.L_1128:
        /*001c*/ 	.word	0x00000000
        /*0020*/ 	.short	0x0005
        /*0022*/ 	.short	0x0034
        /*0024*/ 	.byte	0x00, 0xf0, 0x21, 0x00


	//----- nvinfo : EIATTR_KPARAM_INFO
	.align		4
.L_1129:
        /*0028*/ 	.byte	0x04, 0x17
        /*002a*/ 	.short	(.L_1131 - .L_1130)
.L_1130:
        /*002c*/ 	.word	0x00000000
        /*0030*/ 	.short	0x0004
        /*0032*/ 	.short	0x0031
        /*0034*/ 	.byte	0x00, 0xf0, 0x05, 0x00


	//----- nvinfo : EIATTR_KPARAM_INFO
	.align		4
.L_1131:
        /*0038*/ 	.byte	0x04, 0x17
        /*003a*/ 	.short	(.L_1133 - .L_1132)
.L_1132:
        /*003c*/ 	.word	0x00000000
        /*0040*/ 	.short	0x0003
        /*0042*/ 	.short	0x0030
        /*0044*/ 	.byte	0x00, 0xf0, 0x05, 0x00


	//----- nvinfo : EIATTR_KPARAM_INFO
	.align		4
.L_1133:
        /*0048*/ 	.byte	0x04, 0x17
        /*004a*/ 	.short	(.L_1135 - .L_1134)
.L_1134:
        /*004c*/ 	.word	0x00000000
        /*0050*/ 	.short	0x0002
        /*0052*/ 	.short	0x0020
        /*0054*/ 	.byte	0x00, 0xf0, 0x41, 0x00


	//----- nvinfo : EIATTR_KPARAM_INFO
	.align		4
.L_1135:
        /*0058*/ 	.byte	0x04, 0x17
        /*005a*/ 	.short	(.L_1137 - .L_1136)
.L_1136:
        /*005c*/ 	.word	0x00000000
        /*0060*/ 	.short	0x0001
        /*0062*/ 	.short	0x0008
        /*0064*/ 	.byte	0x00, 0xf0, 0x61, 0x00


	//----- nvinfo : EIATTR_KPARAM_INFO
	.align		4
.L_1137:
        /*0068*/ 	.byte	0x04, 0x17
        /*006a*/ 	.short	(.L_1139 - .L_1138)
.L_1138:
        /*006c*/ 	.word	0x00000000
        /*0070*/ 	.short	0x0000
        /*0072*/ 	.short	0x0000
        /*0074*/ 	.byte	0x00, 0xf0, 0x11, 0x00


	//----- nvinfo : EIATTR_SPARSE_MMA_MASK
	.align		4
.L_1139:
        /*0078*/ 	.byte	0x03, 0x50
        /*007a*/ 	.short	0x0000


	//----- nvinfo : EIATTR_MAXREG_COUNT
	.align		4
        /*007c*/ 	.byte	0x03, 0x1b
        /*007e*/ 	.short	0x00ff


	//----- nvinfo : EIATTR_EXTERNS
	.align		4
        /*0080*/ 	.byte	0x04, 0x0f
        /*0082*/ 	.short	(.L_1141 - .L_1140)


	//   ....[0]....
	.align		4
.L_1140:
        /*0084*/ 	.word	index@(__assertfail)


	//----- nvinfo : EIATTR_MERCURY_ISA_VERSION
	.align		4
.L_1141:
        /*0088*/ 	.byte	0x03, 0x5f
        /*008a*/ 	.short	0x0101


	//----- nvinfo : EIATTR_SYSCALL_OFFSETS
	.align		4
        /*008c*/ 	.byte	0x04, 0x46
        /*008e*/ 	.short	(.L_1143 - .L_1142)


	//   ....[0]....
.L_1142:
        /*0090*/ 	.word	0x000010b0


	//   ....[1]....
        /*0094*/ 	.word	0x000021c0


	//   ....[2]....
        /*0098*/ 	.word	0x000032d0


	//   ....[3]....
        /*009c*/ 	.word	0x000043c0


	//   ....[4]....
        /*00a0*/ 	.word	0x000058c0


	//   ....[5]....
        /*00a4*/ 	.word	0x000068e0


	//   ....[6]....
        /*00a8*/ 	.word	0x000078c0


	//   ....[7]....
        /*00ac*/ 	.word	0x000088a0


	//----- nvinfo : EIATTR_EXIT_INSTR_OFFSETS
	.align		4
.L_1143:
        /*00b0*/ 	.byte	0x04, 0x1c
        /*00b2*/ 	.short	(.L_1145 - .L_1144)


	//   ....[0]....
.L_1144:
        /*00b4*/ 	.word	0x00007980


	//   ....[1]....
        /*00b8*/ 	.word	0x00007ad0


	//   ....[2]....
        /*00bc*/ 	.word	0x00007b10


	//   ....[3]....
        /*00c0*/ 	.word	0x00007bb0


	//   ....[4]....
        /*00c4*/ 	.word	0x00007bf0


	//   ....[5]....
        /*00c8*/ 	.word	0x00007c30


	//   ....[6]....
        /*00cc*/ 	.word	0x00007cc0


	//   ....[7]....
        /*00d0*/ 	.word	0x00007ce0


	//   ....[8]....
        /*00d4*/ 	.word	0x00007d80


	//   ....[9]....
        /*00d8*/ 	.word	0x00007dd0


	//   ....[10]....
        /*00dc*/ 	.word	0x00007e20


	//   ....[11]....
        /*00e0*/ 	.word	0x00007ef0


	//   ....[12]....
        /*00e4*/ 	.word	0x00007f50


	//   ....[13]....
        /*00e8*/ 	.word	0x000080e0


	//   ....[14]....
        /*00ec*/ 	.word	0x00008240


	//   ....[15]....
        /*00f0*/ 	.word	0x00008280


	//   ....[16]....
        /*00f4*/ 	.word	0x00008340


	//   ....[17]....
        /*00f8*/ 	.word	0x000084c0


	//   ....[18]....
        /*00fc*/ 	.word	0x00008640


	//   ....[19]....
        /*0100*/ 	.word	0x000087a0


	//   ....[20]....
        /*0104*/ 	.word	0x000088b0


	//   ....[21]....
        /*0108*/ 	.word	0x000088f0


	//   ....[22]....
        /*010c*/ 	.word	0x00008930


	//----- nvinfo : EIATTR_MAX_THREADS
	.align		4
.L_1145:
        /*0110*/ 	.byte	0x04, 0x05
        /*0112*/ 	.short	(.L_1147 - .L_1146)
.L_1146:
        /*0114*/ 	.word	0x00000080
        /*0118*/ 	.word	0x00000001
        /*011c*/ 	.word	0x00000001


	//----- nvinfo : EIATTR_CRS_STACK_SIZE
	.align		4
.L_1147:
        /*0120*/ 	.byte	0x04, 0x1e
        /*0122*/ 	.short	(.L_1149 - .L_1148)
.L_1148:
        /*0124*/ 	.word	0x00000000


	//----- nvinfo : EIATTR_CBANK_PARAM_SIZE
	.align		4
.L_1149:
        /*0128*/ 	.byte	0x03, 0x19
        /*012a*/ 	.short	0x0044


	//----- nvinfo : EIATTR_PARAM_CBANK
	.align		4
        /*012c*/ 	.byte	0x04, 0x0a
        /*012e*/ 	.short	(.L_1151 - .L_1150)
	.align		4
.L_1150:
        /*0130*/ 	.word	index@(.nv.constant0._ZN2at6native27unrolled_elementwise_kernelIZZZNS0_68_GLOBAL__N__08176361_30_ActivationHardsigmoidKernel_cu_1520ed90_302218hardsigmoid_kernelERNS_18TensorIteratorBaseEENKUlvE_clEvENKUlvE1_clEvEUlN3c104HalfEE_St5arrayIPcLm2EELi4E23TrivialOffsetCalculatorILi1EjESE_NS0_6memory12LoadWithCastILi1EEENSF_13StoreWithCastILi1EEEEEviT_T0_T2_T3_T4_T5_)
        /*0134*/ 	.short	0x0210
        /*0136*/ 	.short	0x0044


	//----- nvinfo : EIATTR_SW_WAR
	.align		4
.L_1151:
        /*0138*/ 	.byte	0x04, 0x36
        /*013a*/ 	.short	(.L_1153 - .L_1152)
.L_1152:
        /*013c*/ 	.word	0x00000008
.L_1153:


//--------------------- .nv.info._ZN2at6native18elementwise_kernelILi128ELi4EZNS0_22gpu_kernel_impl_nocastIZZZNS0_68_GLOBAL__N__08176361_30_ActivationHardsigmoidKernel_cu_1520ed90_302218hardsigmoid_kernelERNS_18TensorIteratorBaseEENKUlvE_clEvENKUlvE1_clEvEUlN3c104HalfEE_EEvS5_RKT_EUliE_EEviT1_ --------------------------
	.section	.nv.info._ZN2at6native18elementwise_kernelILi128ELi4EZNS0_22gpu_kernel_impl_nocastIZZZNS0_68_GLOBAL__N__08176361_30_ActivationHardsigmoidKernel_cu_1520ed90_302218hardsigmoid_kernelERNS_18TensorIteratorBaseEENKUlvE_clEvENKUlvE1_clEvEUlN3c104HalfEE_EEvS5_RKT_EUliE_EEviT1_,"",@"SHT_CUDA_INFO"
	.sectionflags	@""
	.align	4


	//----- nvinfo : EIATTR_CUDA_API_VERSION
	.align		4
        /*0000*/ 	.byte	0x04, 0x37
        /*0002*/ 	.short	(.L_1155 - .L_1154)
.L_1154:
        /*0004*/ 	.word	0x00000082


	//----- nvinfo : EIATTR_KPARAM_INFO
	.align		4
.L_1155:
        /*0008*/ 	.byte	0x04, 0x17
        /*000a*/ 	.short	(.L_1157 - .L_1156)
.L_1156:
        /*000c*/ 	.word	0x00000000
        /*0010*/ 	.short	0x0001
        /*0012*/ 	.short	0x0008
        /*0014*/ 	.byte	0x00, 0xf0, 0xa1, 0x08


	//----- nvinfo : EIATTR_KPARAM_INFO
	.align		4
.L_1157:
        /*0018*/ 	.byte	0x04, 0x17
        /*001a*/ 	.short	(.L_1159 - .L_1158)
.L_1158:
        /*001c*/ 	.word	0x00000000
        /*0020*/ 	.short	0x0000
        /*0022*/ 	.short	0x0000
        /*0024*/ 	.byte	0x00, 0xf0, 0x11, 0x00


	//----- nvinfo : EIATTR_SPARSE_MMA_MASK
	.align		4
.L_1159:
        /*0028*/ 	.byte	0x03, 0x50
        /*002a*/ 	.short	0x0000


	//----- nvinfo : EIATTR_MAXREG_COUNT
	.align		4
        /*002c*/ 	.byte	0x03, 0x1b
        /*002e*/ 	.short	0x0080


	//----- nvinfo : EIATTR_MERCURY_ISA_VERSION
	.align		4
        /*0030*/ 	.byte	0x03, 0x5f
        /*0032*/ 	.short	0x0101


	//----- nvinfo : EIATTR_EXIT_INSTR_OFFSETS
	.align		4
        /*0034*/ 	.byte	0x04, 0x1c
        /*0036*/ 	.short	(.L_1161 - .L_1160)


	//   ....[0]....
.L_1160:
        /*0038*/ 	.word	0x00003d40


	//   ....[1]....
        /*003c*/ 	.word	0x00005150


	//----- nvinfo : EIATTR_MAX_THREADS
	.align		4
.L_1161:
        /*0040*/ 	.byte	0x04, 0x05
        /*0042*/ 	.short	(.L_1163 - .L_1162)
.L_1162:
        /*0044*/ 	.word	0x00000080
        /*0048*/ 	.word	0x00000001
        /*004c*/ 	.word	0x00000001


	//----- nvinfo : EIATTR_CRS_STACK_SIZE
	.align		4
.L_1163:
        /*0050*/ 	.byte	0x04, 0x1e
        /*0052*/ 	.short	(.L_1165 - .L_1164)
.L_1164:
        /*0054*/ 	.word	0x00000000


	//----- nvinfo : EIATTR_CBANK_PARAM_SIZE
	.align		4
.L_1165:
        /*0058*/ 	.byte	0x03, 0x19
        /*005a*/ 	.short	0x0230


	//----- nvinfo : EIATTR_PARAM_CBANK
	.align		4
        /*005c*/ 	.byte	0x04, 0x0a
        /*005e*/ 	.short	(.L_1167 - .L_1166)
	.align		4
.L_1166:
        /*0060*/ 	.word	index@(.nv.constant0._ZN2at6native18elementwise_kernelILi128ELi4EZNS0_22gpu_kernel_impl_nocastIZZZNS0_68_GLOBAL__N__08176361_30_ActivationHardsigmoidKernel_cu_1520ed90_302218hardsigmoid_kernelERNS_18TensorIteratorBaseEENKUlvE_clEvENKUlvE1_clEvEUlN3c104HalfEE_EEvS5_RKT_EUliE_EEviT1_)
        /*0064*/ 	.short	0x0210
        /*0066*/ 	.short	0x0230


	//----- nvinfo : EIATTR_SW_WAR
	.align		4
.L_1167:
        /*0068*/ 	.byte	0x04, 0x36
        /*006a*/ 	.short	(.L_1169 - .L_1168)
.L_1168:
        /*006c*/ 	.word	0x00000008
.L_1169:


//--------------------- .nv.info._ZN2at6native27unrolled_elementwise_kernelIZZZNS0_68_GLOBAL__N__08176361_30_ActivationHardsigmoidKernel_cu_1520ed90_302218hardsigmoid_kernelERNS_18TensorIteratorBaseEENKUlvE_clEvENKUlvE1_clEvEUlN3c104HalfEE_St5arrayIPcLm2EELi4E23TrivialOffsetCalculatorILi1EjESE_NS0_6memory15LoadWithoutCastENSF_16StoreWithoutCastEEEviT_T0_T2_T3_T4_T5_ --------------------------
	.section	.nv.info._ZN2at6native27unrolled_elementwise_kernelIZZZNS0_68_GLOBAL__N__08176361_30_ActivationHardsigmoidKernel_cu_1520ed90_302218hardsigmoid_kernelERNS_18TensorIteratorBaseEENKUlvE_clEvENKUlvE1_clEvEUlN3c104HalfEE_St5arrayIPcLm2EELi4E23TrivialOffsetCalculatorILi1EjESE_NS0_6memory15LoadWithoutCastENSF_16StoreWithoutCastEEEviT_T0_T2_T3_T4_T5_,"",@"SHT_CUDA_INFO"
	.sectionflags	@""
	.align	4


	//----- nvinfo : EIATTR_CUDA_API_VERSION
	.align		4
        /*0000*/ 	.byte	0x04, 0x37
        /*0002*/ 	.short	(.L_1171 - .L_1170)
.L_1170:
        /*0004*/ 	.word	0x00000082


	//----- nvinfo : EIATTR_KPARAM_INFO
	.align		4
.L_1171:
        /*0008*/ 	.byte	0x04, 0x17
        /*000a*/ 	.short	(.L_1173 - .L_1172)
.L_1172:
        /*000c*/ 	.word	0x00000000
        /*0010*/ 	.short	0x0006
        /*0012*/ 	.short	0x0033
        /*0014*/ 	.byte	0x00, 0xf0, 0x05, 0x00


	//----- nvinfo : EIATTR_KPARAM_INFO
	.align		4
.L_1173:
        /*0018*/ 	.byte	0x04, 0x17
        /*001a*/ 	.short	(.L_1175 - .L_1174)
.L_1174:
        /*001c*/ 	.word	0x00000000
        /*0020*/ 	.short	0x0005
        /*0022*/ 	.short	0x0032
        /*0024*/ 	.byte	0x00, 0xf0, 0x05, 0x00


	//----- nvinfo : EIATTR_KPARAM_INFO
	.align		4
.L_1175:
        /*0028*/ 	.byte	0x04, 0x17
        /*002a*/ 	.short	(.L_1177 - .L_1176)
.L_1176:
        /*002c*/ 	.word	0x00000000
        /*0030*/ 	.short	0x0004
        /*0032*/ 	.short	0x0031
        /*0034*/ 	.byte	0x00, 0xf0, 0x05, 0x00


	//----- nvinfo : EIATTR_KPARAM_INFO
	.align		4
.L_1177:
        /*0038*/ 	.byte	0x04, 0x17
        /*003a*/ 	.short	(.L_1179 - .L_1178)
.L_1178:
        /*003c*/ 	.word	0x00000000
        /*0040*/ 	.short	0x0003
        /*0042*/ 	.short	0x0030
        /*0044*/ 	.byte	0x00, 0xf0, 0x05, 0x00


	//----- nvinfo : EIATTR_KPARAM_INFO
	.align		4
.L_1179:
        /*0048*/ 	.byte	0x04, 0x17
        /*004a*/ 	.short	(.L_1181 - .L_1180)
.L_1180:
        /*004c*/ 	.word	0x00000000
        /*0050*/ 	.short	0x0002
        /*0052*/ 	.short	0x0020
        /*0054*/ 	.byte	0x00, 0xf0, 0x41, 0x00


	//----- nvinfo : EIATTR_KPARAM_INFO
	.align		4
.L_1181:
        /*0058*/ 	.byte	0x04, 0x17
        /*005a*/ 	.short	(.L_1183 - .L_1182)
.L_1182:
        /*005c*/ 	.word	0x00000000
        /*0060*/ 	.short	0x0001
        /*0062*/ 	.short	0x0008
        /*0064*/ 	.byte	0x00, 0xf0, 0x61, 0x00


	//----- nvinfo : EIATTR_KPARAM_INFO
	.align		4
.L_1183:
        /*0068*/ 	.byte	0x04, 0x17
        /*006a*/ 	.short	(.L_1185 - .L_1184)
.L_1184:
        /*006c*/ 	.word	0x00000000
        /*0070*/ 	.short	0x0000
        /*0072*/ 	.short	0x0000
        /*0074*/ 	.byte	0x00, 0xf0, 0x11, 0x00


	//----- nvinfo : EIATTR_SPARSE_MMA_MASK
	.align		4
.L_1185:
        /*0078*/ 	.byte	0x03, 0x50
        /*007a*/ 	.short	0x0000


	//----- nvinfo : EIATTR_MAXREG_COUNT
	.align		4
        /*007c*/ 	.byte	0x03, 0x1b
        /*007e*/ 	.short	0x00ff


	//----- nvinfo : EIATTR_MERCURY_ISA_VERSION
	.align		4
        /*0080*/ 	.byte	0x03, 0x5f
        /*0082*/ 	.short	0x0101


	//----- nvinfo : EIATTR_EXIT_INSTR_OFFSETS
	.align		4
        /*0084*/ 	.byte	0x04, 0x1c
        /*0086*/ 	.short	(.L_1187 - .L_1186)


	//   ....[0]....
.L_1186:
        /*0088*/ 	.word	0x00000700


	//   ....[1]....
        /*008c*/ 	.word	0x00000750


	//----- nvinfo : EIATTR_MAX_THREADS
	.align		4
.L_1187:
        /*0090*/ 	.byte	0x04, 0x05
        /*0092*/ 	.short	(.L_1189 - .L_1188)
.L_1188:
        /*0094*/ 	.word	0x00000080
        /*0098*/ 	.word	0x00000001
        /*009c*/ 	.word	0x00000001


	//----- nvinfo : EIATTR_CRS_STACK_SIZE
	.align		4
.L_1189:
        /*00a0*/ 	.byte	0x04, 0x1e
        /*00a2*/ 	.short	(.L_1191 - .L_1190)
.L_1190:
        /*00a4*/ 	.word	0x00000000


	//----- nvinfo : EIATTR_CBANK_PARAM_SIZE
	.align		4
.L_1191:
        /*00a8*/ 	.byte	0x03, 0x19
        /*00aa*/ 	.short	0x0034


	//----- nvinfo : EIATTR_PARAM_CBANK
	.align		4
        /*00ac*/ 	.byte	0x04, 0x0a
        /*00ae*/ 	.short	(.L_1193 - .L_1192)
	.align		4
.L_1192:
        /*00b0*/ 	.word	index@(.nv.constant0._ZN2at6native27unrolled_elementwise_kernelIZZZNS0_68_GLOBAL__N__08176361_30_ActivationHardsigmoidKernel_cu_1520ed90_302218hardsigmoid_kernelERNS_18TensorIteratorBaseEENKUlvE_clEvENKUlvE1_clEvEUlN3c104HalfEE_St5arrayIPcLm2EELi4E23TrivialOffsetCalculatorILi1EjESE_NS0_6memory15LoadWithoutCastENSF_16StoreWithoutCastEEEviT_T0_T2_T3_T4_T5_)
        /*00b4*/ 	.short	0x0210
        /*00b6*/ 	.short	0x0034


	//----- nvinfo : EIATTR_SW_WAR
	.align		4
.L_1193:
        /*00b8*/ 	.byte	0x04, 0x36
        /*00ba*/ 	.short	(.L_1195 - .L_1194)
.L_1194:
        /*00bc*/ 	.word	0x00000008
.L_1195:


//--------------------- .nv.info._ZN2at6native29vectorized_elementwise_kernelILi2EZZZNS0_68_GLOBAL__N__08176361_30_ActivationHardsigmoidKernel_cu_1520ed90_302218hardsigmoid_kernelERNS_18TensorIteratorBaseEENKUlvE_clEvENKUlvE1_clEvEUlN3c104HalfEE_St5arrayIPcLm2EEEEviT0_T1_ --------------------------
	.section	.nv.info._ZN2at6native29vectorized_elementwise_kernelILi2EZZZNS0_68_GLOBAL__N__08176361_30_ActivationHardsigmoidKernel_cu_1520ed90_302218hardsigmoid_kernelERNS_18TensorIteratorBaseEENKUlvE_clEvENKUlvE1_clEvEUlN3c104HalfEE_St5arrayIPcLm2EEEEviT0_T1_,"",@"SHT_CUDA_INFO"
	.sectionflags	@""
	.align	4


	//----- nvinfo : EIATTR_CUDA_API_VERSION
	.align		4
        /*0000*/ 	.byte	0x04, 0x37
        /*0002*/ 	.short	(.L_1197 - .L_1196)
.L_1196:
        /*0004*/ 	.word	0x00000082


	//----- nvinfo : EIATTR_KPARAM_INFO
	.align		4
.L_1197:
        /*0008*/ 	.byte	0x04, 0x17
        /*000a*/ 	.short	(.L_1199 - .L_1198)
.L_1198:
        /*000c*/ 	.word	0x00000000
        /*0010*/ 	.short	0x0002
        /*0012*/ 	.short	0x0020
        /*0014*/ 	.byte	0x00, 0xf0, 0x41, 0x00


	//----- nvinfo : EIATTR_KPARAM_INFO
	.align		4
.L_1199:
        /*0018*/ 	.byte	0x04, 0x17
        /*001a*/ 	.short	(.L_1201 - .L_1200)
.L_1200:
        /*001c*/ 	.word	0x00000000
        /*0020*/ 	.short	0x0001
        /*0022*/ 	.short	0x0008
        /*0024*/ 	.byte	0x00, 0xf0, 0x61, 0x00


	//----- nvinfo : EIATTR_KPARAM_INFO
	.align		4
.L_1201:
        /*0028*/ 	.byte	0x04, 0x17
        /*002a*/ 	.short	(.L_1203 - .L_1202)
.L_1202:
        /*002c*/ 	.word	0x00000000
        /*0030*/ 	.short	0x0000
        /*0032*/ 	.short	0x0000
        /*0034*/ 	.byte	0x00, 0xf0, 0x11, 0x00


	//----- nvinfo : EIATTR_SPARSE_MMA_MASK
	.align		4
.L_1203:
        /*0038*/ 	.byte	0x03, 0x50
        /*003a*/ 	.short	0x0000


	//----- nvinfo : EIATTR_MAXREG_COUNT
	.align		4
        /*003c*/ 	.byte	0x03, 0x1b
        /*003e*/ 	.short	0x00ff


	//----- nvinfo : EIATTR_MERCURY_ISA_VERSION
	.align		4
        /*0040*/ 	.byte	0x03, 0x5f
        /*0042*/ 	.short	0x0101


	//----- nvinfo : EIATTR_EXIT_INSTR_OFFSETS
	.align		4
        /*0044*/ 	.byte	0x04, 0x1c
        /*0046*/ 	.short	(.L_1205 - .L_1204)


	//   ....[0]....
.L_1204:
        /*0048*/ 	.word	0x00000550


	//   ....[1]....
        /*004c*/ 	.word	0x000013a0


	//   ....[2]....
        /*0050*/ 	.word	0x000013f0


	//----- nvinfo : EIATTR_MAX_THREADS
	.align		4
.L_1205:
        /*0054*/ 	.byte	0x04, 0x05
        /*0056*/ 	.short	(.L_1207 - .L_1206)
.L_1206:
        /*0058*/ 	.word	0x00000080
        /*005c*/ 	.word	0x00000001
        /*0060*/ 	.word	0x00000001


	//----- nvinfo : EIATTR_CRS_STACK_SIZE
	.align		4
.L_1207:
        /*0064*/ 	.byte	0x04, 0x1e
        /*0066*/ 	.short	(.L_1209 - .L_1208)
.L_1208:
        /*0068*/ 	.word	0x00000000


	//----- nvinfo : EIATTR_CBANK_PARAM_SIZE
	.align		4
.L_1209:
        /*006c*/ 	.byte	0x03, 0x19
        /*006e*/ 	.short	0x0030


	//----- nvinfo : EIATTR_PARAM_CBANK
	.align		4
        /*0070*/ 	.byte	0x04, 0x0a
        /*0072*/ 	.short	(.L_1211 - .L_1210)
	.align		4
.L_1210:
        /*0074*/ 	.word	index@(.nv.constant0._ZN2at6native29vectorized_elementwise_kernelILi2EZZZNS0_68_GLOBAL__N__08176361_30_ActivationHardsigmoidKernel_cu_1520ed90_302218hardsigmoid_kernelERNS_18TensorIteratorBaseEENKUlvE_clEvENKUlvE1_clEvEUlN3c104HalfEE_St5arrayIPcLm2EEEEviT0_T1_)
        /*0078*/ 	.short	0x0210
        /*007a*/ 	.short	0x0030


	//----- nvinfo : EIATTR_SW_WAR
	.align		4
.L_1211:
        /*007c*/ 	.byte	0x04, 0x36
        /*007e*/ 	.short	(.L_1213 - .L_1212)
.L_1212:
        /*0080*/ 	.word	0x00000008
.L_1213:


//--------------------- .nv.info._ZN2at6native29vectorized_elementwise_kernelILi4EZZZNS0_68_GLOBAL__N__08176361_30_ActivationHardsigmoidKernel_cu_1520ed90_302218hardsigmoid_kernelERNS_18TensorIteratorBaseEENKUlvE_clEvENKUlvE1_clEvEUlN3c104HalfEE_St5arrayIPcLm2EEEEviT0_T1_ --------------------------
	.section	.nv.info._ZN2at6native29vectorized_elementwise_kernelILi4EZZZNS0_68_GLOBAL__N__08176361_30_ActivationHardsigmoidKernel_cu_1520ed90_302218hardsigmoid_kernelERNS_18TensorIteratorBaseEENKUlvE_clEvENKUlvE1_clEvEUlN3c104HalfEE_St5arrayIPcLm2EEEEviT0_T1_,"",@"SHT_CUDA_INFO"
	.sectionflags	@""
	.align	4


	//----- nvinfo : EIATTR_CUDA_API_VERSION
	.align		4
        /*0000*/ 	.byte	0x04, 0x37
        /*0002*/ 	.short	(.L_1215 - .L_1214)
.L_1214:
        /*0004*/ 	.word	0x00000082


	//----- nvinfo : EIATTR_KPARAM_INFO
	.align		4
.L_1215:
        /*0008*/ 	.byte	0x04, 0x17
        /*000a*/ 	.short	(.L_1217 - .L_1216)
.L_1216:
        /*000c*/ 	.word	0x00000000
        /*0010*/ 	.short	0x0002
        /*0012*/ 	.short	0x0020
        /*0014*/ 	.byte	0x00, 0xf0, 0x41, 0x00


	//----- nvinfo : EIATTR_KPARAM_INFO
	.align		4
.L_1217:
        /*0018*/ 	.byte	0x04, 0x17
        /*001a*/ 	.short	(.L_1219 - .L_1218)
.L_1218:
        /*001c*/ 	.word	0x00000000
        /*0020*/ 	.short	0x0001
        /*0022*/ 	.short	0x0008
        /*0024*/ 	.byte	0x00, 0xf0, 0x61, 0x00


	//----- nvinfo : EIATTR_KPARAM_INFO
	.align		4
.L_1219:
        /*0028*/ 	.byte	0x04, 0x17
        /*002a*/ 	.short	(.L_1221 - .L_1220)
.L_1220:
        /*002c*/ 	.word	0x00000000
        /*0030*/ 	.short	0x0000
        /*0032*/ 	.short	0x0000
        /*0034*/ 	.byte	0x00, 0xf0, 0x11, 0x00


	//----- nvinfo : EIATTR_SPARSE_MMA_MASK
	.align		4
.L_1221:
        /*0038*/ 	.byte	0x03, 0x50
        /*003a*/ 	.short	0x0000


	//----- nvinfo : EIATTR_MAXREG_COUNT
	.align		4
        /*003c*/ 	.byte	0x03, 0x1b
        /*003e*/ 	.short	0x00ff


	//----- nvinfo : EIATTR_MERCURY_ISA_VERSION
	.align		4
        /*0040*/ 	.byte	0x03, 0x5f
        /*0042*/ 	.short	0x0101


	//----- nvinfo : EIATTR_EXIT_INSTR_OFFSETS
	.align		4
        /*0044*/ 	.byte	0x04, 0x1c
        /*0046*/ 	.short	(.L_1223 - .L_1222)


	//   ....[0]....
.L_1222:
        /*0048*/ 	.word	0x00000510


	//   ....[1]....
        /*004c*/ 	.word	0x00001360


	//   ....[2]....
        /*0050*/ 	.word	0x000013b0


	//----- nvinfo : EIATTR_MAX_THREADS
	.align		4
.L_1223:
        /*0054*/ 	.byte	0x04, 0x05
        /*0056*/ 	.short	(.L_1225 - .L_1224)
.L_1224:
        /*0058*/ 	.word	0x00000080
        /*005c*/ 	.word	0x00000001
        /*0060*/ 	.word	0x00000001


	//----- nvinfo : EIATTR_CRS_STACK_SIZE
	.align		4
.L_1225:
        /*0064*/ 	.byte	0x04, 0x1e
        /*0066*/ 	.short	(.L_1227 - .L_1226)
.L_1226:
        /*0068*/ 	.word	0x00000000


	//----- nvinfo : EIATTR_CBANK_PARAM_SIZE
	.align		4
.L_1227:
        /*006c*/ 	.byte	0x03, 0x19
        /*006e*/ 	.short	0x0030


	//----- nvinfo : EIATTR_PARAM_CBANK
	.align		4
        /*0070*/ 	.byte	0x04, 0x0a
        /*0072*/ 	.short	(.L_1229 - .L_1228)
	.align		4
.L_1228:
        /*0074*/ 	.word	index@(.nv.constant0._ZN2at6native29vectorized_elementwise_kernelILi4EZZZNS0_68_GLOBAL__N__08176361_30_ActivationHardsigmoidKernel_cu_1520ed90_302218hardsigmoid_kernelERNS_18TensorIteratorBaseEENKUlvE_clEvENKUlvE1_clEvEUlN3c104HalfEE_St5arrayIPcLm2EEEEviT0_T1_)
        /*0078*/ 	.short	0x0210
        /*007a*/ 	.short	0x0030


	//----- nvinfo : EIATTR_SW_WAR
	.align		4
.L_1229:
        /*007c*/ 	.byte	0x04, 0x36
        /*007e*/ 	.short	(.L_1231 - .L_1230)
.L_1230:
        /*0080*/ 	.word	0x00000008
.L_1231:


//--------------------- .nv.info._ZN2at6native29vectorized_elementwise_kernelILi8EZZZNS0_68_GLOBAL__N__08176361_30_ActivationHardsigmoidKernel_cu_1520ed90_302218hardsigmoid_kernelERNS_18TensorIteratorBaseEENKUlvE_clEvENKUlvE1_clEvEUlN3c104HalfEE_St5arrayIPcLm2EEEEviT0_T1_ --------------------------
	.section	.nv.info._ZN2at6native29vectorized_elementwise_kernelILi8EZZZNS0_68_GLOBAL__N__08176361_30_ActivationHardsigmoidKernel_cu_1520ed90_302218hardsigmoid_kernelERNS_18TensorIteratorBaseEENKUlvE_clEvENKUlvE1_clEvEUlN3c104HalfEE_St5arrayIPcLm2EEEEviT0_T1_,"",@"SHT_CUDA_INFO"
	.sectionflags	@""
	.align	4


	//----- nvinfo : EIATTR_CUDA_API_VERSION
	.align		4
        /*0000*/ 	.byte	0x04, 0x37
        /*0002*/ 	.short	(.L_1233 - .L_1232)
.L_1232:
        /*0004*/ 	.word	0x00000082


	//----- nvinfo : EIATTR_KPARAM_INFO
	.align		4
.L_1233:
        /*0008*/ 	.byte	0x04, 0x17
        /*000a*/ 	.short	(.L_1235 - .L_1234)
.L_1234:
        /*000c*/ 	.word	0x00000000
        /*0010*/ 	.short	0x0002
        /*0012*/ 	.short	0x0020
        /*0014*/ 	.byte	0x00, 0xf0, 0x41, 0x00


	//----- nvinfo : EIATTR_KPARAM_INFO
	.align		4
.L_1235:
        /*0018*/ 	.byte	0x04, 0x17
        /*001a*/ 	.short	(.L_1237 - .L_1236)
.L_1236:
        /*001c*/ 	.word	0x00000000
        /*0020*/ 	.short	0x0001
        /*0022*/ 	.short	0x0008
        /*0024*/ 	.byte	0x00, 0xf0, 0x61, 0x00


	//----- nvinfo : EIATTR_KPARAM_INFO
	.align		4
.L_1237:
        /*0028*/ 	.byte	0x04, 0x17
        /*002a*/ 	.short	(.L_1239 - .L_1238)
.L_1238:
        /*002c*/ 	.word	0x00000000
        /*0030*/ 	.short	0x0000
        /*0032*/ 	.short	0x0000
        /*0034*/ 	.byte	0x00, 0xf0, 0x11, 0x00


	//----- nvinfo : EIATTR_SPARSE_MMA_MASK
	.align		4
.L_1239:
        /*0038*/ 	.byte	0x03, 0x50
        /*003a*/ 	.short	0x0000


	//----- nvinfo : EIATTR_MAXREG_COUNT
	.align		4
        /*003c*/ 	.byte	0x03, 0x1b
        /*003e*/ 	.short	0x00ff


	//----- nvinfo : EIATTR_MERCURY_ISA_VERSION
	.align		4
        /*0040*/ 	.byte	0x03, 0x5f
        /*0042*/ 	.short	0x0101


	//----- nvinfo : EIATTR_EXIT_INSTR_OFFSETS
	.align		4
        /*0044*/ 	.byte	0x04, 0x1c
        /*0046*/ 	.short	(.L_1241 - .L_1240)


	//   ....[0]....
.L_1240:
        /*0048*/ 	.word	0x000004f0


	//   ....[1]....
        /*004c*/ 	.word	0x00001340


	//   ....[2]....
        /*0050*/ 	.word	0x00001390


	//----- nvinfo : EIATTR_MAX_THREADS
	.align		4
.L_1241:
        /*0054*/ 	.byte	0x04, 0x05
        /*0056*/ 	.short	(.L_1243 - .L_1242)
.L_1242:
        /*0058*/ 	.word	0x00000080
        /*005c*/ 	.word	0x00000001
        /*0060*/ 	.word	0x00000001


	//----- nvinfo : EIATTR_CRS_STACK_SIZE
	.align		4
.L_1243:
        /*0064*/ 	.byte	0x04, 0x1e
        /*0066*/ 	.short	(.L_1245 - .L_1244)
.L_1244:
        /*0068*/ 	.word	0x00000000


	//----- nvinfo : EIATTR_CBANK_PARAM_SIZE
	.align		4
.L_1245:
        /*006c*/ 	.byte	0x03, 0x19
        /*006e*/ 	.short	0x0030


	//----- nvinfo : EIATTR_PARAM_CBANK
	.align		4
        /*0070*/ 	.byte	0x04, 0x0a
        /*0072*/ 	.short	(.L_1247 - .L_1246)
	.align		4
.L_1246:
        /*0074*/ 	.word	index@(.nv.constant0._ZN2at6native29vectorized_elementwise_kernelILi8EZZZNS0_68_GLOBAL__N__08176361_30_ActivationHardsigmoidKernel_cu_1520ed90_302218hardsigmoid_kernelERNS_18TensorIteratorBaseEENKUlvE_clEvENKUlvE1_clEvEUlN3c104HalfEE_St5arrayIPcLm2EEEEviT0_T1_)
        /*0078*/ 	.short	0x0210
        /*007a*/ 	.short	0x0030


	//----- nvinfo : EIATTR_SW_WAR
	.align		4
.L_1247:
        /*007c*/ 	.byte	0x04, 0x36
        /*007e*/ 	.short	(.L_1249 - .L_1248)
.L_1248:
        /*0080*/ 	.word	0x00000008
.L_1249:


//--------------------- .nv.info._ZN2at6native18elementwise_kernelILi128ELi4EZNS0_15gpu_kernel_implIZZZNS0_68_GLOBAL__N__08176361_30_ActivationHardsigmoidKernel_cu_1520ed90_302218hardsigmoid_kernelERNS_18TensorIteratorBaseEENKUlvE_clEvENKUlvE0_clEvEUlfE_EEvS5_RKT_EUliE_EEviT1_ --------------------------
	.section	.nv.info._ZN2at6native18elementwise_kernelILi128ELi4EZNS0_15gpu_kernel_implIZZZNS0_68_GLOBAL__N__08176361_30_ActivationHardsigmoidKernel_cu_1520ed90_302218hardsigmoid_kernelERNS_18TensorIteratorBaseEENKUlvE_clEvENKUlvE0_clEvEUlfE_EEvS5_RKT_EUliE_EEviT1_,"",@"SHT_CUDA_INFO"
	.sectionflags	@""
	.align	4


	//----- nvinfo : EIATTR_CUDA_API_VERSION
	.align		4
        /*0000*/ 	.byte	0x04, 0x37
        /*0002*/ 	.short	(.L_1251 - .L_1250)
.L_1250:
        /*0004*/ 	.word	0x00000082


	//----- nvinfo : EIATTR_KPARAM_INFO
	.align		4
.L_1251:
        /*0008*/ 	.byte	0x04, 0x17
        /*000a*/ 	.short	(.L_1253 - .L_1252)
.L_1252:
        /*000c*/ 	.word	0x00000000
        /*0010*/ 	.short	0x0001
        /*0012*/ 	.short	0x0008
        /*0014*/ 	.byte	0x00, 0xf0, 0xc1, 0x08


	//----- nvinfo : EIATTR_KPARAM_INFO
	.align		4
.L_1253:
        /*0018*/ 	.byte	0x04, 0x17
        /*001a*/ 	.short	(.L_1255 - .L_1254)
.L_1254:
        /*001c*/ 	.word	0x00000000
        /*0020*/ 	.short	0x0000
        /*0022*/ 	.short	0x0000
        /*0024*/ 	.byte	0x00, 0xf0, 0x11, 0x00


	//----- nvinfo : EIATTR_SPARSE_MMA_MASK
	.align		4
.L_1255:
        /*0028*/ 	.byte	0x03, 0x50
        /*002a*/ 	.short	0x0000


	//----- nvinfo : EIATTR_MAXREG_COUNT
	.align		4
        /*002c*/ 	.byte	0x03, 0x1b
        /*002e*/ 	.short	0x0080


	//----- nvinfo : EIATTR_EXTERNS
	.align		4
        /*0030*/ 	.byte	0x04, 0x0f
        /*0032*/ 	.short	(.L_1257 - .L_1256)


	//   ....[0]....
	.align		4
.L_1256:
        /*0034*/ 	.word	index@(__assertfail)


	//----- nvinfo : EIATTR_MERCURY_ISA_VERSION
	.align		4
.L_1257:
        /*0038*/ 	.byte	0x03, 0x5f
        /*003a*/ 	.short	0x0101


	//----- nvinfo : EIATTR_SYSCALL_OFFSETS
	.align		4
        /*003c*/ 	.byte	0x04, 0x46
        /*003e*/ 	.short	(.L_1259 - .L_1258)


	//   ....[0]....
.L_1258:
        /*0040*/ 	.word	0x00002160


	//   ....[1]....
        /*0044*/ 	.word	0x00003030


	//   ....[2]....
        /*0048*/ 	.word	0x000051c0


	//   ....[3]....
        /*004c*/ 	.word	0x00006090


	//   ....[4]....
        /*0050*/ 	.word	0x00008210


	//   ....[5]....
        /*0054*/ 	.word	0x000090e0


	//   ....[6]....
        /*0058*/ 	.word	0x0000b250


	//   ....[7]....
        /*005c*/ 	.word	0x0000c120


	//----- nvinfo : EIATTR_EXIT_INSTR_OFFSETS
	.align		4
.L_1259:
        /*0060*/ 	.byte	0x04, 0x1c
        /*0062*/ 	.short	(.L_1261 - .L_1260)


	//   ....[0]....
.L_1260:
        /*0064*/ 	.word	0x00009190


	//   ....[1]....
        /*0068*/ 	.word	0x0000b440


	//   ....[2]....
        /*006c*/ 	.word	0x0000b480


	//   ....[3]....
        /*0070*/ 	.word	0x0000b510


	//   ....[4]....
        /*0074*/ 	.word	0x0000b540


	//   ....[5]....
        /*0078*/ 	.word	0x0000b570


	//   ....[6]....
        /*007c*/ 	.word	0x0000b5f0


	//   ....[7]....
        /*0080*/ 	.word	0x0000b620


	//   ....[8]....
        /*0084*/ 	.word	0x0000b6b0


	//   ....[9]....
        /*0088*/ 	.word	0x0000b6f0


	//   ....[10]....
        /*008c*/ 	.word	0x0000b730


	//   ....[11]....
        /*0090*/ 	.word	0x0000b7f0


	//   ....[12]....
        /*0094*/ 	.word	0x0000b840


	//   ....[13]....
        /*0098*/ 	.word	0x0000b9c0


	//   ....[14]....
        /*009c*/ 	.word	0x0000bb10


	//   ....[15]....
        /*00a0*/ 	.word	0x0000bb40


	//   ....[16]....
        /*00a4*/ 	.word	0x0000bbf0


	//   ....[17]....
        /*00a8*/ 	.word	0x0000bd60


	//   ....[18]....
        /*00ac*/ 	.word	0x0000bed0


	//   ....[19]....
        /*00b0*/ 	.word	0x0000c020


	//   ....[20]....
        /*00b4*/ 	.word	0x0000c130


	//   ....[21]....
        /*00b8*/ 	.word	0x0000c160


	//   ....[22]....
        /*00bc*/ 	.word	0x0000c190


	//----- nvinfo : EIATTR_MAX_THREADS
	.align		4
.L_1261:
        /*00c0*/ 	.byte	0x04, 0x05
        /*00c2*/ 	.short	(.L_1263 - .L_1262)
.L_1262:
        /*00c4*/ 	.word	0x00000080
        /*00c8*/ 	.word	0x00000001
        /*00cc*/ 	.word	0x00000001


	//----- nvinfo : EIATTR_CRS_STACK_SIZE
	.align		4
.L_1263:
        /*00d0*/ 	.byte	0x04, 0x1e
        /*00d2*/ 	.short	(.L_1265 - .L_1264)
.L_1264:
        /*00d4*/ 	.word	0x00000000


	//----- nvinfo : EIATTR_CBANK_PARAM_SIZE
	.align		4
.L_1265:
        /*00d8*/ 	.byte	0x03, 0x19
        /*00da*/ 	.short	0x0238


	//----- nvinfo : EIATTR_PARAM_CBANK
	.align		4
        /*00dc*/ 	.byte	0x04, 0x0a
        /*00de*/ 	.short	(.L_1267 - .L_1266)
	.align		4
.L_1266:
        /*00e0*/ 	.word	index@(.nv.constant0._ZN2at6native18elementwise_kernelILi128ELi4EZNS0_15gpu_kernel_implIZZZNS0_68_GLOBAL__N__08176361_30_ActivationHardsigmoidKernel_cu_1520ed90_302218hardsigmoid_kernelERNS_18TensorIteratorBaseEENKUlvE_clEvENKUlvE0_clEvEUlfE_EEvS5_RKT_EUliE_EEviT1_)
        /*00e4*/ 	.short	0x0210
        /*00e6*/ 	.short	0x0238


	//----- nvinfo : EIATTR_SW_WAR
	.align		4
.L_1267:
        /*00e8*/ 	.byte	0x04, 0x36
        /*00ea*/ 	.short	(.L_1269 - .L_1268)
.L_1268:
        /*00ec*/ 	.word	0x00000008
.L_1269:


//--------------------- .nv.info._ZN2at6native27unrolled_elementwise_kernelIZZZNS0_68_GLOBAL__N__08176361_30_ActivationHardsigmoidKernel_cu_1520ed90_302218hardsigmoid_kernelERNS_18TensorIteratorBaseEENKUlvE_clEvENKUlvE0_clEvEUlfE_St5arrayIPcLm2EELi4E23TrivialOffsetCalculatorILi1EjESC_NS0_6memory12LoadWithCastILi1EEENSD_13StoreWithCastILi1EEEEEviT_T0_T2_T3_T4_T5_ --------------------------
	.section	.nv.info._ZN2at6native27unrolled_elementwise_kernelIZZZNS0_68_GLOBAL__N__08176361_30_ActivationHardsigmoidKernel_cu_1520ed90_302218hardsigmoid_kernelERNS_18TensorIteratorBaseEENKUlvE_clEvENKUlvE0_clEvEUlfE_St5arrayIPcLm2EELi4E23TrivialOffsetCalculatorILi1EjESC_NS0_6memory12LoadWithCastILi1EEENSD_13StoreWithCastILi1EEEEEviT_T0_T2_T3_T4_T5_,"",@"SHT_CUDA_INFO"
	.sectionflags	@""
	.align	4


	//----- nvinfo : EIATTR_CUDA_API_VERSION
	.align		4
        /*0000*/ 	.byte	0x04, 0x37
        /*0002*/ 	.short	(.L_1271 - .L_1270)
.L_1270:
        /*0004*/ 	.word	0x00000082


	//----- nvinfo : EIATTR_KPARAM_INFO
	.align		4
.L_1271:
        /*0008*/ 	.byte	0x04, 0x17
        /*000a*/ 	.short	(.L_1273 - .L_1272)
.L_1272:
        /*000c*/ 	.word	0x00000000
        /*0010*/ 	.short	0x0006
        /*0012*/ 	.short	0x003c
        /*0014*/ 	.byte	0x00, 0xf0, 0x21, 0x00


	//----- nvinfo : EIATTR_KPARAM_INFO
	.align		4
.L_1273:
        /*0018*/ 	.byte	0x04, 0x17
        /*001a*/ 	.short	(.L_1275 - .L_1274)
.L_1274:
        /*001c*/ 	.word	0x00000000
        /*0020*/ 	.short	0x0005
        /*0022*/ 	.short	0x0034
        /*0024*/ 	.byte	0x00, 0xf0, 0x21, 0x00


	//----- nvinfo : EIATTR_KPARAM_INFO
	.align		4
.L_1275:
        /*0028*/ 	.byte	0x04, 0x17
        /*002a*/ 	.short	(.L_1277 - .L_1276)
.L_1276:
        /*002c*/ 	.word	0x00000000
        /*0030*/ 	.short	0x0004
        /*0032*/ 	.short	0x0031
        /*0034*/ 	.byte	0x00, 0xf0, 0x05, 0x00


	//----- nvinfo : EIATTR_KPARAM_INFO
	.align		4
.L_1277:
        /*0038*/ 	.byte	0x04, 0x17
        /*003a*/ 	.short	(.L_1279 - .L_1278)
.L_1278:
        /*003c*/ 	.word	0x00000000
        /*0040*/ 	.short	0x0003
        /*0042*/ 	.short	0x0030
        /*0044*/ 	.byte	0x00, 0xf0, 0x05, 0x00


	//----- nvinfo : EIATTR_KPARAM_INFO
	.align		4
.L_1279:
        /*0048*/ 	.byte	0x04, 0x17
        /*004a*/ 	.short	(.L_1281 - .L_1280)
.L_1280:
        /*004c*/ 	.word	0x00000000
        /*0050*/ 	.short	0x0002
        /*0052*/ 	.short	0x0020
        /*0054*/ 	.byte	0x00, 0xf0, 0x41, 0x00


	//----- nvinfo : EIATTR_KPARAM_INFO
	.align		4
.L_1281:
        /*0058*/ 	.byte	0x04, 0x17
        /*005a*/ 	.short	(.L_1283 - .L_1282)
.L_1282:
        /*005c*/ 	.word	0x00000000
        /*0060*/ 	.short	0x0001
        /*0062*/ 	.short	0x0008
        /*0064*/ 	.byte	0x00, 0xf0, 0x61, 0x00


	//----- nvinfo : EIATTR_KPARAM_INFO
	.align		4
.L_1283:
        /*0068*/ 	.byte	0x04, 0x17
        /*006a*/ 	.short	(.L_1285 - .L_1284)
.L_1284:
        /*006c*/ 	.word	0x00000000
        /*0070*/ 	.short	0x0000
        /*0072*/ 	.short	0x0000
        /*0074*/ 	.byte	0x00, 0xf0, 0x11, 0x00


	//----- nvinfo : EIATTR_SPARSE_MMA_MASK
	.align		4
.L_1285:
        /*0078*/ 	.byte	0x03, 0x50
        /*007a*/ 	.short	0x0000


	//----- nvinfo : EIATTR_MAXREG_COUNT
	.align		4
        /*007c*/ 	.byte	0x03, 0x1b
        /*007e*/ 	.short	0x00ff


	//----- nvinfo : EIATTR_EXTERNS
	.align		4
        /*0080*/ 	.byte	0x04, 0x0f
        /*0082*/ 	.short	(.L_1287 - .L_1286)


	//   ....[0]....
	.align		4
.L_1286:
        /*0084*/ 	.word	index@(__assertfail)


	//----- nvinfo : EIATTR_MERCURY_ISA_VERSION
	.align		4
.L_1287:
        /*0088*/ 	.byte	0x03, 0x5f
        /*008a*/ 	.short	0x0101


	//----- nvinfo : EIATTR_SYSCALL_OFFSETS
	.align		4
        /*008c*/ 	.byte	0x04, 0x46
        /*008e*/ 	.short	(.L_1289 - .L_1288)


	//   ....[0]....
.L_1288:
        /*0090*/ 	.word	0x00000e70


	//   ....[1]....
        /*0094*/ 	.word	0x00001d20


	//   ....[2]....
        /*0098*/ 	.word	0x00002be0


	//   ....[3]....
        /*009c*/ 	.word	0x00003a40


	//   ....[4]....
        /*00a0*/ 	.word	0x00004cb0


	//   ....[5]....
        /*00a4*/ 	.word	0x00005bb0


	//   ....[6]....
        /*00a8*/ 	.word	0x00006a70


	//   ....[7]....
        /*00ac*/ 	.word	0x00007930


	//----- nvinfo : EIATTR_EXIT_INSTR_OFFSETS
	.align		4
.L_1289:
        /*00b0*/ 	.byte	0x04, 0x1c
        /*00b2*/ 	.short	(.L_1291 - .L_1290)


	//   ....[0]....
.L_1290:
        /*00b4*/ 	.word	0x00006b10


	//   ....[1]....
        /*00b8*/ 	.word	0x00006c50


	//   ....[2]....
        /*00bc*/ 	.word	0x00006c90


	//   ....[3]....
        /*00c0*/ 	.word	0x00006d20


	//   ....[4]....
        /*00c4*/ 	.word	0x00006d50


	//   ....[5]....
        /*00c8*/ 	.word	0x00006d80


	//   ....[6]....
        /*00cc*/ 	.word	0x00006e00


	//   ....[7]....
        /*00d0*/ 	.word	0x00006e30


	//   ....[8]....
        /*00d4*/ 	.word	0x00006ec0


	//   ....[9]....
        /*00d8*/ 	.word	0x00006f00


	//   ....[10]....
        /*00dc*/ 	.word	0x00006f40


	//   ....[11]....
        /*00e0*/ 	.word	0x00007000


	//   ....[12]....
        /*00e4*/ 	.word	0x00007050


	//   ....[13]....
        /*00e8*/ 	.word	0x000071d0


	//   ....[14]....
        /*00ec*/ 	.word	0x00007320


	//   ....[15]....
        /*00f0*/ 	.word	0x00007350


	//   ....[16]....
        /*00f4*/ 	.word	0x00007400


	//   ....[17]....
        /*00f8*/ 	.word	0x00007570


	//   ....[18]....
        /*00fc*/ 	.word	0x000076e0


	//   ....[19]....
        /*0100*/ 	.word	0x00007830


	//   ....[20]....
        /*0104*/ 	.word	0x00007940


	//   ....[21]....
        /*0108*/ 	.word	0x00007970


	//   ....[22]....
        /*010c*/ 	.word	0x000079a0


	//----- nvinfo : EIATTR_MAX_THREADS
	.align		4
.L_1291:
        /*0110*/ 	.byte	0x04, 0x05
        /*0112*/ 	.short	(.L_1293 - .L_1292)
.L_1292:
        /*0114*/ 	.word	0x00000080
        /*0118*/ 	.word	0x00000001
        /*011c*/ 	.word	0x00000001


	//----- nvinfo : EIATTR_CRS_STACK_SIZE
	.align		4
.L_1293:
        /*0120*/ 	.byte	0x04, 0x1e
        /*0122*/ 	.short	(.L_1295 - .L_1294)
.L_1294:
        /*0124*/ 	.word	0x00000000


	//----- nvinfo : EIATTR_CBANK_PARAM_SIZE
	.align		4
.L_1295:
        /*0128*/ 	.byte	0x03, 0x19
        /*012a*/ 	.short	0x0044


	//----- nvinfo : EIATTR_PARAM_CBANK
	.align		4
        /*012c*/ 	.byte	0x04, 0x0a
        /*012e*/ 	.short	(.L_1297 - .L_1296)
	.align		4
.L_1296:
        /*0130*/ 	.word	index@(.nv.constant0._ZN2at6native27unrolled_elementwise_kernelIZZZNS0_68_GLOBAL__N__08176361_30_ActivationHardsigmoidKernel_cu_1520ed90_302218hardsigmoid_kernelERNS_18TensorIteratorBaseEENKUlvE_clEvENKUlvE0_clEvEUlfE_St5arrayIPcLm2EELi4E23TrivialOffsetCalculatorILi1EjESC_NS0_6memory12LoadWithCastILi1EEENSD_13StoreWithCastILi1EEEEEviT_T0_T2_T3_T4_T5_)
        /*0134*/ 	.short	0x0210
        /*0136*/ 	.short	0x0044


	//----- nvinfo : EIATTR_SW_WAR
	.align		4
.L_1297:
        /*0138*/ 	.byte	0x04, 0x36
        /*013a*/ 	.short	(.L_1299 - .L_1298)
.L_1298:
        /*013c*/ 	.word	0x00000008
.L_1299:


//--------------------- .nv.info._ZN2at6native18elementwise_kernelILi128ELi2EZNS0_22gpu_kernel_impl_nocastIZZZNS0_68_GLOBAL__N__08176361_30_ActivationHardsigmoidKernel_cu_1520ed90_302218hardsigmoid_kernelERNS_18TensorIteratorBaseEENKUlvE_clEvENKUlvE0_clEvEUlfE_EEvS5_RKT_EUliE_EEviT1_ --------------------------
	.section	.nv.info._ZN2at6native18elementwise_kernelILi128ELi2EZNS0_22gpu_kernel_impl_nocastIZZZNS0_68_GLOBAL__N__08176361_30_ActivationHardsigmoidKernel_cu_1520ed90_302218hardsigmoid_kernelERNS_18TensorIteratorBaseEENKUlvE_clEvENKUlvE0_clEvEUlfE_EEvS5_RKT_EUliE_EEviT1_,"",@"SHT_CUDA_INFO"
	.sectionflags	@""
	.align	4


	//----- nvinfo : EIATTR_CUDA_API_VERSION
	.align		4
        /*0000*/ 	.byte	0x04, 0x37
        /*0002*/ 	.short	(.L_1301 - .L_1300)
.L_1300:
        /*0004*/ 	.word	0x00000082


	//----- nvinfo : EIATTR_KPARAM_INFO
	.align		4
.L_1301:
        /*0008*/ 	.byte	0x04, 0x17
        /*000a*/ 	.short	(.L_1303 - .L_1302)
.L_1302:
        /*000c*/ 	.word	0x00000000
        /*0010*/ 	.short	0x0001
        /*0012*/ 	.short	0x0008
        /*0014*/ 	.byte	0x00, 0xf0, 0xa1, 0x08


	//----- nvinfo : EIATTR_KPARAM_INFO
	.align		4
.L_1303:
        /*0018*/ 	.byte	0x04, 0x17
        /*001a*/ 	.short	(.L_1305 - .L_1304)
.L_1304:
        /*001c*/ 	.word	0x00000000
        /*0020*/ 	.short	0x0000
        /*0022*/ 	.short	0x0000
        /*0024*/ 	.byte	0x00, 0xf0, 0x11, 0x00


	//----- nvinfo : EIATTR_SPARSE_MMA_MASK
	.align		4
.L_1305:
        /*0028*/ 	.byte	0x03, 0x50
        /*002a*/ 	.short	0x0000


	//----- nvinfo : EIATTR_MAXREG_COUNT
	.align		4
        /*002c*/ 	.byte	0x03, 0x1b
        /*002e*/ 	.short	0x0080


	//----- nvinfo : EIATTR_MERCURY_ISA_VERSION
	.align		4
        /*0030*/ 	.byte	0x03, 0x5f
        /*0032*/ 	.short	0x0101


	//----- nvinfo : EIATTR_EXIT_INSTR_OFFSETS
	.align		4
        /*0034*/ 	.byte	0x04, 0x1c
        /*0036*/ 	.short	(.L_1307 - .L_1306)


	//   ....[0]....
.L_1306:
        /*0038*/ 	.word	0x000014b0


	//   ....[1]....
        /*003c*/ 	.word	0x000028b0


	//----- nvinfo : EIATTR_MAX_THREADS
	.align		4
.L_1307:
        /*0040*/ 	.byte	0x04, 0x05
        /*0042*/ 	.short	(.L_1309 - .L_1308)
.L_1308:
        /*0044*/ 	.word	0x00000080
        /*0048*/ 	.word	0x00000001
        /*004c*/ 	.word	0x00000001


	//----- nvinfo : EIATTR_CRS_STACK_SIZE
	.align		4
.L_1309:
        /*0050*/ 	.byte	0x04, 0x1e
        /*0052*/ 	.short	(.L_1311 - .L_1310)
.L_1310:
        /*0054*/ 	.word	0x00000000


	//----- nvinfo : EIATTR_CBANK_PARAM_SIZE
	.align		4
.L_1311:
        /*0058*/ 	.byte	0x03, 0x19
        /*005a*/ 	.short	0x0230


	//----- nvinfo : EIATTR_PARAM_CBANK
	.align		4
        /*005c*/ 	.byte	0x04, 0x0a
        /*005e*/ 	.short	(.L_1313 - .L_1312)
	.align		4
.L_1312:
        /*0060*/ 	.word	index@(.nv.constant0._ZN2at6native18elementwise_kernelILi128ELi2EZNS0_22gpu_kernel_impl_nocastIZZZNS0_68_GLOBAL__N__08176361_30_ActivationHardsigmoidKernel_cu_1520ed90_302218hardsigmoid_kernelERNS_18TensorIteratorBaseEENKUlvE_clEvENKUlvE0_clEvEUlfE_EEvS5_RKT_EUliE_EEviT1_)
        /*0064*/ 	.short	0x0210
        /*0066*/ 	.short	0x0230


	//----- nvinfo : EIATTR_SW_WAR
	.align		4
.L_1313:
        /*0068*/ 	.byte	0x04, 0x36
        /*006a*/ 	.short	(.L_1315 - .L_1314)
.L_1314:
        /*006c*/ 	.word	0x00000008
.L_1315:


//--------------------- .nv.info._ZN2at6native27unrolled_elementwise_kernelIZZZNS0_68_GLOBAL__N__08176361_30_ActivationHardsigmoidKernel_cu_1520ed90_302218hardsigmoid_kernelERNS_18TensorIteratorBaseEENKUlvE_clEvENKUlvE0_clEvEUlfE_St5arrayIPcLm2EELi4E23TrivialOffsetCalculatorILi1EjESC_NS0_6memory15LoadWithoutCastENSD_16StoreWithoutCastEEEviT_T0_T2_T3_T4_T5_ --------------------------
	.section	.nv.info._ZN2at6native27unrolled_elementwise_kernelIZZZNS0_68_GLOBAL__N__08176361_30_ActivationHardsigmoidKernel_cu_1520ed90_302218hardsigmoid_kernelERNS_18TensorIteratorBaseEENKUlvE_clEvENKUlvE0_clEvEUlfE_St5arrayIPcLm2EELi4E23TrivialOffsetCalculatorILi1EjESC_NS0_6memory15LoadWithoutCastENSD_16StoreWithoutCastEEEviT_T0_T2_T3_T4_T5_,"",@"SHT_CUDA_INFO"
	.sectionflags	@""
	.align	4


	//----- nvinfo : EIATTR_CUDA_API_VERSION
	.align		4
        /*0000*/ 	.byte	0x04, 0x37
        /*0002*/ 	.short	(.L_1317 - .L_1316)
.L_1316:
        /*0004*/ 	.word	0x00000082


	//----- nvinfo : EIATTR_KPARAM_INFO
	.align		4
.L_1317:
        /*0008*/ 	.byte	0x04, 0x17
        /*000a*/ 	.short	(.L_1319 - .L_1318)
.L_1318:
        /*000c*/ 	.word	0x00000000
        /*0010*/ 	.short	0x0006
        /*0012*/ 	.short	0x0033
        /*0014*/ 	.byte	0x00, 0xf0, 0x05, 0x00


	//----- nvinfo : EIATTR_KPARAM_INFO
	.align		4
.L_1319:
        /*0018*/ 	.byte	0x04, 0x17
        /*001a*/ 	.short	(.L_1321 - .L_1320)
.L_1320:
        /*001c*/ 	.word	0x00000000
        /*0020*/ 	.short	0x0005
        /*0022*/ 	.short	0x0032
        /*0024*/ 	.byte	0x00, 0xf0, 0x05, 0x00


	//----- nvinfo : EIATTR_KPARAM_INFO
	.align		4
.L_1321:
        /*0028*/ 	.byte	0x04, 0x17
        /*002a*/ 	.short	(.L_1323 - .L_1322)
.L_1322:
        /*002c*/ 	.word	0x00000000
        /*0030*/ 	.short	0x0004
        /*0032*/ 	.short	0x0031
        /*0034*/ 	.byte	0x00, 0xf0, 0x05, 0x00


	//----- nvinfo : EIATTR_KPARAM_INFO
	.align		4
.L_1323:
        /*0038*/ 	.byte	0x04, 0x17
        /*003a*/ 	.short	(.L_1325 - .L_1324)
.L_1324:
        /*003c*/ 	.word	0x00000000
        /*0040*/ 	.short	0x0003
        /*0042*/ 	.short	0x0030
        /*0044*/ 	.byte	0x00, 0xf0, 0x05, 0x00


	//----- nvinfo : EIATTR_KPARAM_INFO
	.align		4
.L_1325:
        /*0048*/ 	.byte	0x04, 0x17
        /*004a*/ 	.short	(.L_1327 - .L_1326)
.L_1326:
        /*004c*/ 	.word	0x00000000
        /*0050*/ 	.short	0x0002
        /*0052*/ 	.short	0x0020
        /*0054*/ 	.byte	0x00, 0xf0, 0x41, 0x00


	//----- nvinfo : EIATTR_KPARAM_INFO
	.align		4
.L_1327:
        /*0058*/ 	.byte	0x04, 0x17
        /*005a*/ 	.short	(.L_1329 - .L_1328)
.L_1328:
        /*005c*/ 	.word	0x00000000
        /*0060*/ 	.short	0x0001
        /*0062*/ 	.short	0x0008
        /*0064*/ 	.byte	0x00, 0xf0, 0x61, 0x00


	//----- nvinfo : EIATTR_KPARAM_INFO
	.align		4
.L_1329:
        /*0068*/ 	.byte	0x04, 0x17
        /*006a*/ 	.short	(.L_1331 - .L_1330)
.L_1330:
        /*006c*/ 	.word	0x00000000
        /*0070*/ 	.short	0x0000
        /*0072*/ 	.short	0x0000
        /*0074*/ 	.byte	0x00, 0xf0, 0x11, 0x00


	//----- nvinfo : EIATTR_SPARSE_MMA_MASK
	.align		4
.L_1331:
        /*0078*/ 	.byte	0x03, 0x50
        /*007a*/ 	.short	0x0000


	//----- nvinfo : EIATTR_MAXREG_COUNT
	.align		4
        /*007c*/ 	.byte	0x03, 0x1b
        /*007e*/ 	.short	0x00ff


	//----- nvinfo : EIATTR_MERCURY_ISA_VERSION
	.align		4
        /*0080*/ 	.byte	0x03, 0x5f
        /*0082*/ 	.short	0x0101


	//----- nvinfo : EIATTR_EXIT_INSTR_OFFSETS
	.align		4
        /*0084*/ 	.byte	0x04, 0x1c
        /*0086*/ 	.short	(.L_1333 - .L_1332)


	//   ....[0]....
.L_1332:
        /*0088*/ 	.word	0x00000510


	//   ....[1]....
        /*008c*/ 	.word	0x00000570


	//----- nvinfo : EIATTR_MAX_THREADS
	.align		4
.L_1333:
        /*0090*/ 	.byte	0x04, 0x05
        /*0092*/ 	.short	(.L_1335 - .L_1334)
.L_1334:
        /*0094*/ 	.word	0x00000080
        /*0098*/ 	.word	0x00000001
        /*009c*/ 	.word	0x00000001


	//----- nvinfo : EIATTR_CRS_STACK_SIZE
	.align		4
.L_1335:
        /*00a0*/ 	.byte	0x04, 0x1e
        /*00a2*/ 	.short	(.L_1337 - .L_1336)
.L_1336:
        /*00a4*/ 	.word	0x00000000


	//----- nvinfo : EIATTR_CBANK_PARAM_SIZE
	.align		4
.L_1337:
        /*00a8*/ 	.byte	0x03, 0x19
        /*00aa*/ 	.short	0x0034


	//----- nvinfo : EIATTR_PARAM_CBANK
	.align		4
        /*00ac*/ 	.byte	0x04, 0x0a
        /*00ae*/ 	.short	(.L_1339 - .L_1338)
	.align		4
.L_1338:
        /*00b0*/ 	.word	index@(.nv.constant0._ZN2at6native27unrolled_elementwise_kernelIZZZNS0_68_GLOBAL__N__08176361_30_ActivationHardsigmoidKernel_cu_1520ed90_302218hardsigmoid_kernelERNS_18TensorIteratorBaseEENKUlvE_clEvENKUlvE0_clEvEUlfE_St5arrayIPcLm2EELi4E23TrivialOffsetCalculatorILi1EjESC_NS0_6memory15LoadWithoutCastENSD_16StoreWithoutCastEEEviT_T0_T2_T3_T4_T5_)
        /*00b4*/ 	.short	0x0210
        /*00b6*/ 	.short	0x0034


	//----- nvinfo : EIATTR_SW_WAR
	.align		4
.L_1339:
        /*00b8*/ 	.byte	0x04, 0x36
        /*00ba*/ 	.short	(.L_1341 - .L_1340)
.L_1340:
        /*00bc*/ 	.word	0x00000008
.L_1341:


//--------------------- .nv.info._ZN2at6native29vectorized_elementwise_kernelILi2EZZZNS0_68_GLOBAL__N__08176361_30_ActivationHardsigmoidKernel_cu_1520ed90_302218hardsigmoid_kernelERNS_18TensorIteratorBaseEENKUlvE_clEvENKUlvE0_clEvEUlfE_St5arrayIPcLm2EEEEviT0_T1_ --------------------------
	.section	.nv.info._ZN2at6native29vectorized_elementwise_kernelILi2EZZZNS0_68_GLOBAL__N__08176361_30_ActivationHardsigmoidKernel_cu_1520ed90_302218hardsigmoid_kernelERNS_18TensorIteratorBaseEENKUlvE_clEvENKUlvE0_clEvEUlfE_St5arrayIPcLm2EEEEviT0_T1_,"",@"SHT_CUDA_INFO"
	.sectionflags	@""
	.align	4


	//----- nvinfo : EIATTR_CUDA_API_VERSION
	.align		4
        /*0000*/ 	.byte	0x04, 0x37
        /*0002*/ 	.short	(.L_1343 - .L_1342)
.L_1342:
        /*0004*/ 	.word	0x00000082


	//----- nvinfo : EIATTR_KPARAM_INFO
	.align		4
.L_1343:
        /*0008*/ 	.byte	0x04, 0x17
        /*000a*/ 	.short	(.L_1345 - .L_1344)
.L_1344:
        /*000c*/ 	.word	0x00000000
        /*0010*/ 	.short	0x0002
        /*0012*/ 	.short	0x0020
        /*0014*/ 	.byte	0x00, 0xf0, 0x41, 0x00


	//----- nvinfo : EIATTR_KPARAM_INFO
	.align		4
.L_1345:
        /*0018*/ 	.byte	0x04, 0x17
        /*001a*/ 	.short	(.L_1347 - .L_1346)
.L_1346:
        /*001c*/ 	.word	0x00000000
        /*0020*/ 	.short	0x0001
        /*0022*/ 	.short	0x0008
        /*0024*/ 	.byte	0x00, 0xf0, 0x61, 0x00


	//----- nvinfo : EIATTR_KPARAM_INFO
	.align		4
.L_1347:
        /*0028*/ 	.byte	0x04, 0x17
        /*002a*/ 	.short	(.L_1349 - .L_1348)
.L_1348:
        /*002c*/ 	.word	0x00000000
        /*0030*/ 	.short	0x0000
        /*0032*/ 	.short	0x0000
        /*0034*/ 	.byte	0x00, 0xf0, 0x11, 0x00


	//----- nvinfo : EIATTR_SPARSE_MMA_MASK
	.align		4
.L_1349:
        /*0038*/ 	.byte	0x03, 0x50
        /*003a*/ 	.short	0x0000


	//----- nvinfo : EIATTR_MAXREG_COUNT
	.align		4
        /*003c*/ 	.byte	0x03, 0x1b
        /*003e*/ 	.short	0x00ff


	//----- nvinfo : EIATTR_MERCURY_ISA_VERSION
	.align		4
        /*0040*/ 	.byte	0x03, 0x5f
        /*0042*/ 	.short	0x0101


	//----- nvinfo : EIATTR_EXIT_INSTR_OFFSETS
	.align		4
        /*0044*/ 	.byte	0x04, 0x1c
        /*0046*/ 	.short	(.L_1351 - .L_1350)


	//   ....[0]....
.L_1350:
        /*0048*/ 	.word	0x00000490


	//   ....[1]....
        /*004c*/ 	.word	0x00000e90


	//   ....[2]....
        /*0050*/ 	.word	0x00000ef0


	//----- nvinfo : EIATTR_MAX_THREADS
	.align		4
.L_1351:
        /*0054*/ 	.byte	0x04, 0x05
        /*0056*/ 	.short	(.L_1353 - .L_1352)
.L_1352:
        /*0058*/ 	.word	0x00000080
        /*005c*/ 	.word	0x00000001
        /*0060*/ 	.word	0x00000001


	//----- nvinfo : EIATTR_CRS_STACK_SIZE
	.align		4
.L_1353:
        /*0064*/ 	.byte	0x04, 0x1e
        /*0066*/ 	.short	(.L_1355 - .L_1354)
.L_1354:
        /*0068*/ 	.word	0x00000000


	//----- nvinfo : EIATTR_CBANK_PARAM_SIZE
	.align		4
.L_1355:
        /*006c*/ 	.byte	0x03, 0x19
        /*006e*/ 	.short	0x0030


	//----- nvinfo : EIATTR_PARAM_CBANK
	.align		4
        /*0070*/ 	.byte	0x04, 0x0a
        /*0072*/ 	.short	(.L_1357 - .L_1356)
	.align		4
.L_1356:
        /*0074*/ 	.word	index@(.nv.constant0._ZN2at6native29vectorized_elementwise_kernelILi2EZZZNS0_68_GLOBAL__N__08176361_30_ActivationHardsigmoidKernel_cu_1520ed90_302218hardsigmoid_kernelERNS_18TensorIteratorBaseEENKUlvE_clEvENKUlvE0_clEvEUlfE_St5arrayIPcLm2EEEEviT0_T1_)
        /*0078*/ 	.short	0x0210
        /*007a*/ 	.short	0x0030


	//----- nvinfo : EIATTR_SW_WAR
	.align		4
.L_1357:
        /*007c*/ 	.byte	0x04, 0x36
        /*007e*/ 	.short	(.L_1359 - .L_1358)
.L_1358:
        /*0080*/ 	.word	0x00000008
.L_1359:


//--------------------- .nv.info._ZN2at6native29vectorized_elementwise_kernelILi4EZZZNS0_68_GLOBAL__N__08176361_30_ActivationHardsigmoidKernel_cu_1520ed90_302218hardsigmoid_kernelERNS_18TensorIteratorBaseEENKUlvE_clEvENKUlvE0_clEvEUlfE_St5arrayIPcLm2EEEEviT0_T1_ --------------------------
	.section	.nv.info._ZN2at6native29vectorized_elementwise_kernelILi4EZZZNS0_68_GLOBAL__N__08176361_30_ActivationHardsigmoidKernel_cu_1520ed90_302218hardsigmoid_kernelERNS_18TensorIteratorBaseEENKUlvE_clEvENKUlvE0_clEvEUlfE_St5arrayIPcLm2EEEEviT0_T1_,"",@"SHT_CUDA_INFO"
	.sectionflags	@""
	.align	4


	//----- nvinfo : EIATTR_CUDA_API_VERSION
	.align		4
        /*0000*/ 	.byte	0x04, 0x37
        /*0002*/ 	.short	(.L_1361 - .L_1360)
.L_1360:
        /*0004*/ 	.word	0x00000082


	//----- nvinfo : EIATTR_KPARAM_INFO
	.align		4
.L_1361:
        /*0008*/ 	.byte	0x04, 0x17
        /*000a*/ 	.short	(.L_1363 - .L_1362)
.L_1362:
        /*000c*/ 	.word	0x00000000
        /*0010*/ 	.short	0x0002
        /*0012*/ 	.short	0x0020
        /*0014*/ 	.byte	0x00, 0xf0, 0x41, 0x00


	//----- nvinfo : EIATTR_KPARAM_INFO
	.align		4
.L_1363:
        /*0018*/ 	.byte	0x04, 0x17
        /*001a*/ 	.short	(.L_1365 - .L_1364)
.L_1364:
        /*001c*/ 	.word	0x00000000
        /*0020*/ 	.short	0x0001
        /*0022*/ 	.short	0x0008
        /*0024*/ 	.byte	0x00, 0xf0, 0x61, 0x00


	//----- nvinfo : EIATTR_KPARAM_INFO
	.align		4
.L_1365:
        /*0028*/ 	.byte	0x04, 0x17
        /*002a*/ 	.short	(.L_1367 - .L_1366)
.L_1366:
        /*002c*/ 	.word	0x00000000
        /*0030*/ 	.short	0x0000
        /*0032*/ 	.short	0x0000
        /*0034*/ 	.byte	0x00, 0xf0, 0x11, 0x00


	//----- nvinfo : EIATTR_SPARSE_MMA_MASK
	.align		4
.L_1367:
        /*0038*/ 	.byte	0x03, 0x50
        /*003a*/ 	.short	0x0000


	//----- nvinfo : EIATTR_MAXREG_COUNT
	.align		4
        /*003c*/ 	.byte	0x03, 0x1b
        /*003e*/ 	.short	0x00ff


	//----- nvinfo : EIATTR_MERCURY_ISA_VERSION
	.align		4
        /*0040*/ 	.byte	0x03, 0x5f
        /*0042*/ 	.short	0x0101


	//----- nvinfo : EIATTR_EXIT_INSTR_OFFSETS
	.align		4
        /*0044*/ 	.byte	0x04, 0x1c
        /*0046*/ 	.short	(.L_1369 - .L_1368)


	//   ....[0]....
.L_1368:
        /*0048*/ 	.word	0x00000450


	//   ....[1]....
        /*004c*/ 	.word	0x00000e50


	//   ....[2]....
        /*0050*/ 	.word	0x00000eb0


	//----- nvinfo : EIATTR_MAX_THREADS
	.align		4
.L_1369:
        /*0054*/ 	.byte	0x04, 0x05
        /*0056*/ 	.short	(.L_1371 - .L_1370)
.L_1370:
        /*0058*/ 	.word	0x00000080
        /*005c*/ 	.word	0x00000001
        /*0060*/ 	.word	0x00000001


	//----- nvinfo : EIATTR_CRS_STACK_SIZE
	.align		4
.L_1371:
        /*0064*/ 	.byte	0x04, 0x1e
        /*0066*/ 	.short	(.L_1373 - .L_1372)
.L_1372:
        /*0068*/ 	.word	0x00000000


	//----- nvinfo : EIATTR_CBANK_PARAM_SIZE
	.align		4
.L_1373:
        /*006c*/ 	.byte	0x03, 0x19
        /*006e*/ 	.short	0x0030


	//----- nvinfo : EIATTR_PARAM_CBANK
	.align		4
        /*0070*/ 	.byte	0x04, 0x0a
        /*0072*/ 	.short	(.L_1375 - .L_1374)
	.align		4
.L_1374:
        /*0074*/ 	.word	index@(.nv.constant0._ZN2at6native29vectorized_elementwise_kernelILi4EZZZNS0_68_GLOBAL__N__08176361_30_ActivationHardsigmoidKernel_cu_1520ed90_302218hardsigmoid_kernelERNS_18TensorIteratorBaseEENKUlvE_clEvENKUlvE0_clEvEUlfE_St5arrayIPcLm2EEEEviT0_T1_)
        /*0078*/ 	.short	0x0210
        /*007a*/ 	.short	0x0030


	//----- nvinfo : EIATTR_SW_WAR
	.align		4
.L_1375:
        /*007c*/ 	.byte	0x04, 0x36
        /*007e*/ 	.short	(.L_1377 - .L_1376)
.L_1376:
        /*0080*/ 	.word	0x00000008
.L_1377:


//--------------------- .nv.info._ZN2at6native29vectorized_elementwise_kernelILi8EZZZNS0_68_GLOBAL__N__08176361_30_ActivationHardsigmoidKernel_cu_1520ed90_302218hardsigmoid_kernelERNS_18TensorIteratorBaseEENKUlvE_clEvENKUlvE0_clEvEUlfE_St5arrayIPcLm2EEEEviT0_T1_ --------------------------
	.section	.nv.info._ZN2at6native29vectorized_elementwise_kernelILi8EZZZNS0_68_GLOBAL__N__08176361_30_ActivationHardsigmoidKernel_cu_1520ed90_302218hardsigmoid_kernelERNS_18TensorIteratorBaseEENKUlvE_clEvENKUlvE0_clEvEUlfE_St5arrayIPcLm2EEEEviT0_T1_,"",@"SHT_CUDA_INFO"
	.sectionflags	@""
	.align	4


	//----- nvinfo : EIATTR_CUDA_API_VERSION
	.align		4
        /*0000*/ 	.byte	0x04, 0x37
        /*0002*/ 	.short	(.L_1379 - .L_1378)
.L_1378:
        /*0004*/ 	.word	0x00000082


	//----- nvinfo : EIATTR_KPARAM_INFO
	.align		4
.L_1379:
        /*0008*/ 	.byte	0x04, 0x17
        /*000a*/ 	.short	(.L_1381 - .L_1380)
.L_1380:
        /*000c*/ 	.word	0x00000000
        /*0010*/ 	.short	0x0002
        /*0012*/ 	.short	0x0020
        /*0014*/ 	.byte	0x00, 0xf0, 0x41, 0x00


	//----- nvinfo : EIATTR_KPARAM_INFO
	.align		4
.L_1381:
        /*0018*/ 	.byte	0x04, 0x17
        /*001a*/ 	.short	(.L_1383 - .L_1382)
.L_1382:
        /*001c*/ 	.word	0x00000000
        /*0020*/ 	.short	0x0001
        /*0022*/ 	.short	0x0008
        /*0024*/ 	.byte	0x00, 0xf0, 0x61, 0x00


	//----- nvinfo : EIATTR_KPARAM_INFO
	.align		4
.L_1383:
        /*0028*/ 	.byte	0x04, 0x17
        /*002a*/ 	.short	(.L_1385 - .L_1384)
.L_1384:
        /*002c*/ 	.word	0x00000000
        /*0030*/ 	.short	0x0000
        /*0032*/ 	.short	0x0000
        /*0034*/ 	.byte	0x00, 0xf0, 0x11, 0x00


	//----- nvinfo : EIATTR_SPARSE_MMA_MASK
	.align		4
.L_1385:
        /*0038*/ 	.byte	0x03, 0x50
        /*003a*/ 	.short	0x0000


	//----- nvinfo : EIATTR_MAXREG_COUNT
	.align		4
        /*003c*/ 	.byte	0x03, 0x1b
        /*003e*/ 	.short	0x00ff


	//----- nvinfo : EIATTR_MERCURY_ISA_VERSION
	.align		4
        /*0040*/ 	.byte	0x03, 0x5f
        /*0042*/ 	.short	0x0101


	//----- nvinfo : EIATTR_EXIT_INSTR_OFFSETS
	.align		4
        /*0044*/ 	.byte	0x04, 0x1c
        /*0046*/ 	.short	(.L_1387 - .L_1386)


	//   ....[0]....
.L_1386:
        /*0048*/ 	.word	0x00000450


	//   ....[1]....
        /*004c*/ 	.word	0x00000e50


	//   ....[2]....
        /*0050*/ 	.word	0x00000eb0


	//----- nvinfo : EIATTR_MAX_THREADS
	.align		4
.L_1387:
        /*0054*/ 	.byte	0x04, 0x05
        /*0056*/ 	.short	(.L_1389 - .L_1388)
.L_1388:
        /*0058*/ 	.word	0x00000080
        /*005c*/ 	.word	0x00000001
        /*0060*/ 	.word	0x00000001


	//----- nvinfo : EIATTR_CRS_STACK_SIZE
	.align		4
.L_1389:
        /*0064*/ 	.byte	0x04, 0x1e
        /*0066*/ 	.short	(.L_1391 - .L_1390)
.L_1390:
        /*0068*/ 	.word	0x00000000


	//----- nvinfo : EIATTR_CBANK_PARAM_SIZE
	.align		4
.L_1391:
        /*006c*/ 	.byte	0x03, 0x19
        /*006e*/ 	.short	0x0030


	//----- nvinfo : EIATTR_PARAM_CBANK
	.align		4
        /*0070*/ 	.byte	0x04, 0x0a
        /*0072*/ 	.short	(.L_1393 - .L_1392)
	.align		4
.L_1392:
        /*0074*/ 	.word	index@(.nv.constant0._ZN2at6native29vectorized_elementwise_kernelILi8EZZZNS0_68_GLOBAL__N__08176361_30_ActivationHardsigmoidKernel_cu_1520ed90_302218hardsigmoid_kernelERNS_18TensorIteratorBaseEENKUlvE_clEvENKUlvE0_clEvEUlfE_St5arrayIPcLm2EEEEviT0_T1_)
        /*0078*/ 	.short	0x0210
        /*007a*/ 	.short	0x0030


	//----- nvinfo : EIATTR_SW_WAR
	.align		4
.L_1393:
        /*007c*/ 	.byte	0x04, 0x36
        /*007e*/ 	.short	(.L_1395 - .L_1394)
.L_1394:
        /*0080*/ 	.word	0x00000008
.L_1395:


//--------------------- .nv.info._ZN2at6native18elementwise_kernelILi128ELi4EZNS0_15gpu_kernel_implIZZZNS0_68_GLOBAL__N__08176361_30_ActivationHardsigmoidKernel_cu_1520ed90_302218hardsigmoid_kernelERNS_18TensorIteratorBaseEENKUlvE_clEvENKUlvE_clEvEUldE_EEvS5_RKT_EUliE_EEviT1_ --------------------------
	.section	.nv.info._ZN2at6native18elementwise_kernelILi128ELi4EZNS0_15gpu_kernel_implIZZZNS0_68_GLOBAL__N__08176361_30_ActivationHardsigmoidKernel_cu_1520ed90_302218hardsigmoid_kernelERNS_18TensorIteratorBaseEENKUlvE_clEvENKUlvE_clEvEUldE_EEvS5_RKT_EUliE_EEviT1_,"",@"SHT_CUDA_INFO"
	.sectionflags	@""
	.align	4


	//----- nvinfo : EIATTR_CUDA_API_VERSION
	.align		4
        /*0000*/ 	.byte	0x04, 0x37
        /*0002*/ 	.short	(.L_1397 - .L_1396)
.L_1396:
        /*0004*/ 	.word	0x00000082


	//----- nvinfo : EIATTR_KPARAM_INFO
	.align		4
.L_1397:
        /*0008*/ 	.byte	0x04, 0x17
        /*000a*/ 	.short	(.L_1399 - .L_1398)
.L_1398:
        /*000c*/ 	.word	0x00000000
        /*0010*/ 	.short	0x0001
        /*0012*/ 	.short	0x0008
        /*0014*/ 	.byte	0x00, 0xf0, 0x01, 0x09


	//----- nvinfo : EIATTR_KPARAM_INFO
	.align		4
.L_1399:
        /*0018*/ 	.byte	0x04, 0x17
        /*001a*/ 	.short	(.L_1401 - .L_1400)
.L_1400:
        /*001c*/ 	.word	0x00000000
        /*0020*/ 	.short	0x0000
        /*0022*/ 	.short	0x0000
        /*0024*/ 	.byte	0x00, 0xf0, 0x11, 0x00


	//----- nvinfo : EIATTR_SPARSE_MMA_MASK
	.align		4
.L_1401:
        /*0028*/ 	.byte	0x03, 0x50
        /*002a*/ 	.short	0x0000


	//----- nvinfo : EIATTR_MAXREG_COUNT
	.align		4
        /*002c*/ 	.byte	0x03, 0x1b
        /*002e*/ 	.short	0x0080


	//----- nvinfo : EIATTR_EXTERNS
	.align		4
        /*0030*/ 	.byte	0x04, 0x0f
        /*0032*/ 	.short	(.L_1403 - .L_1402)


	//   ....[0]....
	.align		4
.L_1402:
        /*0034*/ 	.word	index@(__assertfail)


	//----- nvinfo : EIATTR_MERCURY_ISA_VERSION
	.align		4
.L_1403:
        /*0038*/ 	.byte	0x03, 0x5f
        /*003a*/ 	.short	0x0101


	//----- nvinfo : EIATTR_SYSCALL_OFFSETS
	.align		4
        /*003c*/ 	.byte	0x04, 0x46
        /*003e*/ 	.short	(.L_1405 - .L_1404)


	//   ....[0]....
.L_1404:
        /*0040*/ 	.word	0x00002260


	//   ....[1]....
        /*0044*/ 	.word	0x00003470


	//   ....[2]....
        /*0048*/ 	.word	0x00005700


	//   ....[3]....
        /*004c*/ 	.word	0x00006910


	//   ....[4]....
        /*0050*/ 	.word	0x00008b90


	//   ....[5]....
        /*0054*/ 	.word	0x00009da0


	//   ....[6]....
        /*0058*/ 	.word	0x0000c010


	//   ....[7]....
        /*005c*/ 	.word	0x0000d220


	//----- nvinfo : EIATTR_EXIT_INSTR_OFFSETS
	.align		4
.L_1405:
        /*0060*/ 	.byte	0x04, 0x1c
        /*0062*/ 	.short	(.L_1407 - .L_1406)


	//   ....[0]....
.L_1406:
        /*0064*/ 	.word	0x00009e50


	//   ....[1]....
        /*0068*/ 	.word	0x0000c260


	//   ....[2]....
        /*006c*/ 	.word	0x0000c2a0


	//   ....[3]....
        /*0070*/ 	.word	0x0000c330


	//   ....[4]....
        /*0074*/ 	.word	0x0000c360


	//   ....[5]....
        /*0078*/ 	.word	0x0000c390


	//   ....[6]....
        /*007c*/ 	.word	0x0000c460


	//   ....[7]....
        /*0080*/ 	.word	0x0000c4e0


	//   ....[8]....
        /*0084*/ 	.word	0x0000c5c0


	//   ....[9]....
        /*0088*/ 	.word	0x0000c650


	//   ....[10]....
        /*008c*/ 	.word	0x0000c670


	//   ....[11]....
        /*0090*/ 	.word	0x0000c730


	//   ....[12]....
        /*0094*/ 	.word	0x0000c760


	//   ....[13]....
        /*0098*/ 	.word	0x0000c930


	//   ....[14]....
        /*009c*/ 	.word	0x0000cad0


	//   ....[15]....
        /*00a0*/ 	.word	0x0000cb50


	//   ....[16]....
        /*00a4*/ 	.word	0x0000cc00


	//   ....[17]....
        /*00a8*/ 	.word	0x0000cdc0


	//   ....[18]....
        /*00ac*/ 	.word	0x0000cf80


	//   ....[19]....
        /*00b0*/ 	.word	0x0000d120


	//   ....[20]....
        /*00b4*/ 	.word	0x0000d230


	//   ....[21]....
        /*00b8*/ 	.word	0x0000d260


	//   ....[22]....
        /*00bc*/ 	.word	0x0000d290


	//----- nvinfo : EIATTR_MAX_THREADS
	.align		4
.L_1407:
        /*00c0*/ 	.byte	0x04, 0x05
        /*00c2*/ 	.short	(.L_1409 - .L_1408)
.L_1408:
        /*00c4*/ 	.word	0x00000080
        /*00c8*/ 	.word	0x00000001
        /*00cc*/ 	.word	0x00000001


	//----- nvinfo : EIATTR_CRS_STACK_SIZE
	.align		4
.L_1409:
        /*00d0*/ 	.byte	0x04, 0x1e
        /*00d2*/ 	.short	(.L_1411 - .L_1410)
.L_1410:
        /*00d4*/ 	.word	0x00000000


	//----- nvinfo : EIATTR_CBANK_PARAM_SIZE
	.align		4
.L_1411:
        /*00d8*/ 	.byte	0x03, 0x19
        /*00da*/ 	.short	0x0248


	//----- nvinfo : EIATTR_PARAM_CBANK
	.align		4
        /*00dc*/ 	.byte	0x04, 0x0a
        /*00de*/ 	.short	(.L_1413 - .L_1412)
	.align		4
.L_1412:
        /*00e0*/ 	.word	index@(.nv.constant0._ZN2at6native18elementwise_kernelILi128ELi4EZNS0_15gpu_kernel_implIZZZNS0_68_GLOBAL__N__08176361_30_ActivationHardsigmoidKernel_cu_1520ed90_302218hardsigmoid_kernelERNS_18TensorIteratorBaseEENKUlvE_clEvENKUlvE_clEvEUldE_EEvS5_RKT_EUliE_EEviT1_)
        /*00e4*/ 	.short	0x0210
        /*00e6*/ 	.short	0x0248


	//----- nvinfo : EIATTR_SW_WAR
	.align		4
.L_1413:
        /*00e8*/ 	.byte	0x04, 0x36
        /*00ea*/ 	.short	(.L_1415 - .L_1414)
.L_1414:
        /*00ec*/ 	.word	0x00000008
.L_1415:


//--------------------- .nv.info._ZN2at6native27unrolled_elementwise_kernelIZZZNS0_68_GLOBAL__N__08176361_30_ActivationHardsigmoidKernel_cu_1520ed90_302218hardsigmoid_kernelERNS_18TensorIteratorBaseEENKUlvE_clEvENKUlvE_clEvEUldE_St5arrayIPcLm2EELi4E23TrivialOffsetCalculatorILi1EjESC_NS0_6memory12LoadWithCastILi1EEENSD_13StoreWithCastILi1EEEEEviT_T0_T2_T3_T4_T5_ --------------------------
	.section	.nv.info._ZN2at6native27unrolled_elementwise_kernelIZZZNS0_68_GLOBAL__N__08176361_30_ActivationHardsigmoidKernel_cu_1520ed90_302218hardsigmoid_kernelERNS_18TensorIteratorBaseEENKUlvE_clEvENKUlvE_clEvEUldE_St5arrayIPcLm2EELi4E23TrivialOffsetCalculatorILi1EjESC_NS0_6memory12LoadWithCastILi1EEENSD_13StoreWithCastILi1EEEEEviT_T0_T2_T3_T4_T5_,"",@"SHT_CUDA_INFO"
	.sectionflags	@""
	.align	4


	//----- nvinfo : EIATTR_CUDA_API_VERSION
	.align		4
        /*0000*/ 	.byte	0x04, 0x37
        /*0002*/ 	.short	(.L_1417 - .L_1416)
.L_1416:
        /*0004*/ 	.word	0x00000082


	//----- nvinfo : EIATTR_KPARAM_INFO
	.align		4
.L_1417:
        /*0008*/ 	.byte	0x04, 0x17
        /*000a*/ 	.short	(.L_1419 - .L_1418)
.L_1418:
        /*000c*/ 	.word	0x00000000
        /*0010*/ 	.short	0x0006
        /*0012*/ 	.short	0x004c
        /*0014*/ 	.byte	0x00, 0xf0, 0x21, 0x00


	//----- nvinfo : EIATTR_KPARAM_INFO
	.align		4
.L_1419:
        /*0018*/ 	.byte	0x04, 0x17
        /*001a*/ 	.short	(.L_1421 - .L_1420)
.L_1420:
        /*001c*/ 	.word	0x00000000
        /*0020*/ 	.short	0x0005
        /*0022*/ 	.short	0x0044
        /*0024*/ 	.byte	0x00, 0xf0, 0x21, 0x00


	//----- nvinfo : EIATTR_KPARAM_INFO
	.align		4
.L_1421:
        /*0028*/ 	.byte	0x04, 0x17
        /*002a*/ 	.short	(.L_1423 - .L_1422)
.L_1422:
        /*002c*/ 	.word	0x00000000
        /*0030*/ 	.short	0x0004
        /*0032*/ 	.short	0x0041
        /*0034*/ 	.byte	0x00, 0xf0, 0x05, 0x00


	//----- nvinfo : EIATTR_KPARAM_INFO
	.align		4
.L_1423:
        /*0038*/ 	.byte	0x04, 0x17
        /*003a*/ 	.short	(.L_1425 - .L_1424)
.L_1424:
        /*003c*/ 	.word	0x00000000
        /*0040*/ 	.short	0x0003
        /*0042*/ 	.short	0x0040
        /*0044*/ 	.byte	0x00, 0xf0, 0x05, 0x00


	//----- nvinfo : EIATTR_KPARAM_INFO
	.align		4
.L_1425:
        /*0048*/ 	.byte	0x04, 0x17
        /*004a*/ 	.short	(.L_1427 - .L_1426)
.L_1426:
        /*004c*/ 	.word	0x00000000
        /*0050*/ 	.short	0x0002
        /*0052*/ 	.short	0x0030
        /*0054*/ 	.byte	0x00, 0xf0, 0x41, 0x00


	//----- nvinfo : EIATTR_KPARAM_INFO
	.align		4
.L_1427:
        /*0058*/ 	.byte	0x04, 0x17
        /*005a*/ 	.short	(.L_1429 - .L_1428)
.L_1428:
        /*005c*/ 	.word	0x00000000
        /*0060*/ 	.short	0x0001
        /*0062*/ 	.short	0x0008
        /*0064*/ 	.byte	0x00, 0xf0, 0xa1, 0x00


	//----- nvinfo : EIATTR_KPARAM_INFO
	.align		4
.L_1429:
        /*0068*/ 	.byte	0x04, 0x17
        /*006a*/ 	.short	(.L_1431 - .L_1430)
.L_1430:
        /*006c*/ 	.word	0x00000000
        /*0070*/ 	.short	0x0000
        /*0072*/ 	.short	0x0000
        /*0074*/ 	.byte	0x00, 0xf0, 0x11, 0x00


	//----- nvinfo : EIATTR_SPARSE_MMA_MASK
	.align		4
.L_1431:
        /*0078*/ 	.byte	0x03, 0x50
        /*007a*/ 	.short	0x0000


	//----- nvinfo : EIATTR_MAXREG_COUNT
	.align		4
        /*007c*/ 	.byte	0x03, 0x1b
        /*007e*/ 	.short	0x00ff


	//----- nvinfo : EIATTR_EXTERNS
	.align		4
        /*0080*/ 	.byte	0x04, 0x0f
        /*0082*/ 	.short	(.L_1433 - .L_1432)


	//   ....[0]....
	.align		4
.L_1432:
        /*0084*/ 	.word	index@(__assertfail)


	//----- nvinfo : EIATTR_MERCURY_ISA_VERSION
	.align		4
.L_1433:
        /*0088*/ 	.byte	0x03, 0x5f
        /*008a*/ 	.short	0x0101


	//----- nvinfo : EIATTR_SYSCALL_OFFSETS
	.align		4
        /*008c*/ 	.byte	0x04, 0x46
        /*008e*/ 	.short	(.L_1435 - .L_1434)


	//   ....[0]....
.L_1434:
        /*0090*/ 	.word	0x00000f80


	//   ....[1]....
        /*0094*/ 	.word	0x00001f20


	//   ....[2]....
        /*0098*/ 	.word	0x00002ed0


	//   ....[3]....
        /*009c*/ 	.word	0x00003e50


	//   ....[4]....
        /*00a0*/ 	.word	0x000055e0


	//   ....[5]....
        /*00a4*/ 	.word	0x000067a0


	//   ....[6]....
        /*00a8*/ 	.word	0x00007920


	//   ....[7]....
        /*00ac*/ 	.word	0x00008ac0


	//----- nvinfo : EIATTR_EXIT_INSTR_OFFSETS
	.align		4
.L_1435:
        /*00b0*/ 	.byte	0x04, 0x1c
        /*00b2*/ 	.short	(.L_1437 - .L_1436)


	//   ....[0]....
.L_1436:
        /*00b4*/ 	.word	0x000079c0


	//   ....[1]....
        /*00b8*/ 	.word	0x00007b00


	//   ....[2]....
        /*00bc*/ 	.word	0x00007b40


	//   ....[3]....
        /*00c0*/ 	.word	0x00007bd0


	//   ....[4]....
        /*00c4*/ 	.word	0x00007c00


	//   ....[5]....
        /*00c8*/ 	.word	0x00007c30


	//   ....[6]....
        /*00cc*/ 	.word	0x00007d00


	//   ....[7]....
        /*00d0*/ 	.word	0x00007d80


	//   ....[8]....
        /*00d4*/ 	.word	0x00007e60


	//   ....[9]....
        /*00d8*/ 	.word	0x00007ef0


	//   ....[10]....
        /*00dc*/ 	.word	0x00007f10


	//   ....[11]....
        /*00e0*/ 	.word	0x00007fd0


	//   ....[12]....
        /*00e4*/ 	.word	0x00008000


	//   ....[13]....
        /*00e8*/ 	.word	0x000081d0


	//   ....[14]....
        /*00ec*/ 	.word	0x00008370


	//   ....[15]....
        /*00f0*/ 	.word	0x000083f0


	//   ....[16]....
        /*00f4*/ 	.word	0x000084a0


	//   ....[17]....
        /*00f8*/ 	.word	0x00008660


	//   ....[18]....
        /*00fc*/ 	.word	0x00008820


	//   ....[19]....
        /*0100*/ 	.word	0x000089c0


	//   ....[20]....
        /*0104*/ 	.word	0x00008ad0


	//   ....[21]....
        /*0108*/ 	.word	0x00008b00


	//   ....[22]....
        /*010c*/ 	.word	0x00008b30


	//----- nvinfo : EIATTR_MAX_THREADS
	.align		4
.L_1437:
        /*0110*/ 	.byte	0x04, 0x05
        /*0112*/ 	.short	(.L_1439 - .L_1438)
.L_1438:
        /*0114*/ 	.word	0x00000080
        /*0118*/ 	.word	0x00000001
        /*011c*/ 	.word	0x00000001


	//----- nvinfo : EIATTR_CRS_STACK_SIZE
	.align		4
.L_1439:
        /*0120*/ 	.byte	0x04, 0x1e
        /*0122*/ 	.short	(.L_1441 - .L_1440)
.L_1440:
        /*0124*/ 	.word	0x00000000


	//----- nvinfo : EIATTR_CBANK_PARAM_SIZE
	.align		4
.L_1441:
        /*0128*/ 	.byte	0x03, 0x19
        /*012a*/ 	.short	0x0054


	//----- nvinfo : EIATTR_PARAM_CBANK
	.align		4
        /*012c*/ 	.byte	0x04, 0x0a
        /*012e*/ 	.short	(.L_1443 - .L_1442)
	.align		4
.L_1442:
        /*0130*/ 	.word	index@(.nv.constant0._ZN2at6native27unrolled_elementwise_kernelIZZZNS0_68_GLOBAL__N__08176361_30_ActivationHardsigmoidKernel_cu_1520ed90_302218hardsigmoid_kernelERNS_18TensorIteratorBaseEENKUlvE_clEvENKUlvE_clEvEUldE_St5arrayIPcLm2EELi4E23TrivialOffsetCalculatorILi1EjESC_NS0_6memory12LoadWithCastILi1EEENSD_13StoreWithCastILi1EEEEEviT_T0_T2_T3_T4_T5_)
        /*0134*/ 	.short	0x0210
        /*0136*/ 	.short	0x0054


	//----- nvinfo : EIATTR_SW_WAR
	.align		4
.L_1443:
        /*0138*/ 	.byte	0x04, 0x36
        /*013a*/ 	.short	(.L_1445 - .L_1444)
.L_1444:
        /*013c*/ 	.word	0x00000008
.L_1445:


//--------------------- .nv.info._ZN2at6native18elementwise_kernelILi128ELi2EZNS0_22gpu_kernel_impl_nocastIZZZNS0_68_GLOBAL__N__08176361_30_ActivationHardsigmoidKernel_cu_1520ed90_302218hardsigmoid_kernelERNS_18TensorIteratorBaseEENKUlvE_clEvENKUlvE_clEvEUldE_EEvS5_RKT_EUliE_EEviT1_ --------------------------
	.section	.nv.info._ZN2at6native18elementwise_kernelILi128ELi2EZNS0_22gpu_kernel_impl_nocastIZZZNS0_68_GLOBAL__N__08176361_30_ActivationHardsigmoidKernel_cu_1520ed90_302218hardsigmoid_kernelERNS_18TensorIteratorBaseEENKUlvE_clEvENKUlvE_clEvEUldE_EEvS5_RKT_EUliE_EEviT1_,"",@"SHT_CUDA_INFO"
	.sectionflags	@""
	.align	4


	//----- nvinfo : EIATTR_CUDA_API_VERSION
	.align		4
        /*0000*/ 	.byte	0x04, 0x37
        /*0002*/ 	.short	(.L_1447 - .L_1446)
.L_1446:
        /*0004*/ 	.word	0x00000082


	//----- nvinfo : EIATTR_KPARAM_INFO
	.align		4
.L_1447:
        /*0008*/ 	.byte	0x04, 0x17
        /*000a*/ 	.short	(.L_1449 - .L_1448)
.L_1448:
        /*000c*/ 	.word	0x00000000
        /*0010*/ 	.short	0x0001
        /*0012*/ 	.short	0x0008
        /*0014*/ 	.byte	0x00, 0xf0, 0xe1, 0x08


	//----- nvinfo : EIATTR_KPARAM_INFO
	.align		4
.L_1449:
        /*0018*/ 	.byte	0x04, 0x17
        /*001a*/ 	.short	(.L_1451 - .L_1450)
.L_1450:
        /*001c*/ 	.word	0x00000000
        /*0020*/ 	.short	0x0000
        /*0022*/ 	.short	0x0000
        /*0024*/ 	.byte	0x00, 0xf0, 0x11, 0x00


	//----- nvinfo : EIATTR_SPARSE_MMA_MASK
	.align		4
.L_1451:
        /*0028*/ 	.byte	0x03, 0x50
        /*002a*/ 	.short	0x0000


	//----- nvinfo : EIATTR_MAXREG_COUNT
	.align		4
        /*002c*/ 	.byte	0x03, 0x1b
        /*002e*/ 	.short	0x0080


	//----- nvinfo : EIATTR_MERCURY_ISA_VERSION
	.align		4
        /*0030*/ 	.byte	0x03, 0x5f
        /*0032*/ 	.short	0x0101


	//----- nvinfo : EIATTR_EXIT_INSTR_OFFSETS
	.align		4
        /*0034*/ 	.byte	0x04, 0x1c
        /*0036*/ 	.short	(.L_1453 - .L_1452)


	//   ....[0]....
.L_1452:
        /*0038*/ 	.word	0x00001520


	//   ....[1]....
        /*003c*/ 	.word	0x00002990


	//----- nvinfo : EIATTR_MAX_THREADS
	.align		4
.L_1453:
        /*0040*/ 	.byte	0x04, 0x05
        /*0042*/ 	.short	(.L_1455 - .L_1454)
.L_1454:
        /*0044*/ 	.word	0x00000080
        /*0048*/ 	.word	0x00000001
        /*004c*/ 	.word	0x00000001


	//----- nvinfo : EIATTR_CRS_STACK_SIZE
	.align		4
.L_1455:
        /*0050*/ 	.byte	0x04, 0x1e
        /*0052*/ 	.short	(.L_1457 - .L_1456)
.L_1456:
        /*0054*/ 	.word	0x00000000


	//----- nvinfo : EIATTR_CBANK_PARAM_SIZE
	.align		4
.L_1457:
        /*0058*/ 	.byte	0x03, 0x19
        /*005a*/ 	.short	0x0240


	//----- nvinfo : EIATTR_PARAM_CBANK
	.align		4
        /*005c*/ 	.byte	0x04, 0x0a
        /*005e*/ 	.short	(.L_1459 - .L_1458)
	.align		4
.L_1458:
        /*0060*/ 	.word	index@(.nv.constant0._ZN2at6native18elementwise_kernelILi128ELi2EZNS0_22gpu_kernel_impl_nocastIZZZNS0_68_GLOBAL__N__08176361_30_ActivationHardsigmoidKernel_cu_1520ed90_302218hardsigmoid_kernelERNS_18TensorIteratorBaseEENKUlvE_clEvENKUlvE_clEvEUldE_EEvS5_RKT_EUliE_EEviT1_)
        /*0064*/ 	.short	0x0210
        /*0066*/ 	.short	0x0240


	//----- nvinfo : EIATTR_SW_WAR
	.align		4
.L_1459:
        /*0068*/ 	.byte	0x04, 0x36
        /*006a*/ 	.short	(.L_1461 - .L_1460)
.L_1460:
        /*006c*/ 	.word	0x00000008
.L_1461:


//--------------------- .nv.info._ZN2at6native27unrolled_elementwise_kernelIZZZNS0_68_GLOBAL__N__08176361_30_ActivationHardsigmoidKernel_cu_1520ed90_302218hardsigmoid_kernelERNS_18TensorIteratorBaseEENKUlvE_clEvENKUlvE_clEvEUldE_St5arrayIPcLm2EELi4E23TrivialOffsetCalculatorILi1EjESC_NS0_6memory15LoadWithoutCastENSD_16StoreWithoutCastEEEviT_T0_T2_T3_T4_T5_ --------------------------
	.section	.nv.info._ZN2at6native27unrolled_elementwise_kernelIZZZNS0_68_GLOBAL__N__08176361_30_ActivationHardsigmoidKernel_cu_1520ed90_302218hardsigmoid_kernelERNS_18TensorIteratorBaseEENKUlvE_clEvENKUlvE_clEvEUldE_St5arrayIPcLm2EELi4E23TrivialOffsetCalculatorILi1EjESC_NS0_6memory15LoadWithoutCastENSD_16StoreWithoutCastEEEviT_T0_T2_T3_T4_T5_,"",@"SHT_CUDA_INFO"
	.sectionflags	@""
	.align	4


	//----- nvinfo : EIATTR_CUDA_API_VERSION
	.align		4
        /*0000*/ 	.byte	0x04, 0x37
        /*0002*/ 	.short	(.L_1463 - .L_1462)
.L_1462:
        /*0004*/ 	.word	0x00000082


	//----- nvinfo : EIATTR_KPARAM_INFO
	.align		4
.L_1463:
        /*0008*/ 	.byte	0x04, 0x17
        /*000a*/ 	.short	(.L_1465 - .L_1464)
.L_1464:
        /*000c*/ 	.word	0x00000000
        /*0010*/ 	.short	0x0006
        /*0012*/ 	.short	0x0043
        /*0014*/ 	.byte	0x00, 0xf0, 0x05, 0x00


	//----- nvinfo : EIATTR_KPARAM_INFO
	.align		4
.L_1465:
        /*0018*/ 	.byte	0x04, 0x17
        /*001a*/ 	.short	(.L_1467 - .L_1466)
.L_1466:
        /*001c*/ 	.word	0x00000000
        /*0020*/ 	.short	0x0005
        /*0022*/ 	.short	0x0042
        /*0024*/ 	.byte	0x00, 0xf0, 0x05, 0x00


	//----- nvinfo : EIATTR_KPARAM_INFO
	.align		4
.L_1467:
        /*0028*/ 	.byte	0x04, 0x17
        /*002a*/ 	.short	(.L_1469 - .L_1468)
.L_1468:
        /*002c*/ 	.word	0x00000000
        /*0030*/ 	.short	0x0004
        /*0032*/ 	.short	0x0041
        /*0034*/ 	.byte	0x00, 0xf0, 0x05, 0x00


	//----- nvinfo : EIATTR_KPARAM_INFO
	.align		4
.L_1469:
        /*0038*/ 	.byte	0x04, 0x17
        /*003a*/ 	.short	(.L_1471 - .L_1470)
.L_1470:
        /*003c*/ 	.word	0x00000000
        /*0040*/ 	.short	0x0003
        /*0042*/ 	.short	0x0040
        /*0044*/ 	.byte	0x00, 0xf0, 0x05, 0x00


	//----- nvinfo : EIATTR_KPARAM_INFO
	.align		4
.L_1471:
        /*0048*/ 	.byte	0x04, 0x17
        /*004a*/ 	.short	(.L_1473 - .L_1472)
.L_1472:
        /*004c*/ 	.word	0x00000000
        /*0050*/ 	.short	0x0002
        /*0052*/ 	.short	0x0030
        /*0054*/ 	.byte	0x00, 0xf0, 0x41, 0x00


	//----- nvinfo : EIATTR_KPARAM_INFO
	.align		4
.L_1473:
        /*0058*/ 	.byte	0x04, 0x17
        /*005a*/ 	.short	(.L_1475 - .L_1474)
.L_1474:
        /*005c*/ 	.word	0x00000000
        /*0060*/ 	.short	0x0001
        /*0062*/ 	.short	0x0008
        /*0064*/ 	.byte	0x00, 0xf0, 0xa1, 0x00


	//----- nvinfo : EIATTR_KPARAM_INFO
	.align		4
.L_1475:
        /*0068*/ 	.byte	0x04, 0x17
        /*006a*/ 	.short	(.L_1477 - .L_1476)
.L_1476:
        /*006c*/ 	.word	0x00000000
        /*0070*/ 	.short	0x0000
        /*0072*/ 	.short	0x0000
        /*0074*/ 	.byte	0x00, 0xf0, 0x11, 0x00


	//----- nvinfo : EIATTR_SPARSE_MMA_MASK
	.align		4
.L_1477:
        /*0078*/ 	.byte	0x03, 0x50
        /*007a*/ 	.short	0x0000


	//----- nvinfo : EIATTR_MAXREG_COUNT
	.align		4
        /*007c*/ 	.byte	0x03, 0x1b
        /*007e*/ 	.short	0x00ff


	//----- nvinfo : EIATTR_MERCURY_ISA_VERSION
	.align		4
        /*0080*/ 	.byte	0x03, 0x5f
        /*0082*/ 	.short	0x0101


	//----- nvinfo : EIATTR_EXIT_INSTR_OFFSETS
	.align		4
        /*0084*/ 	.byte	0x04, 0x1c
        /*0086*/ 	.short	(.L_1479 - .L_1478)


	//   ....[0]....
.L_1478:
        /*0088*/ 	.word	0x00000610


	//   ....[1]....
        /*008c*/ 	.word	0x00000670


	//----- nvinfo : EIATTR_MAX_THREADS
	.align		4
.L_1479:
        /*0090*/ 	.byte	0x04, 0x05
        /*0092*/ 	.short	(.L_1481 - .L_1480)
.L_1480:
        /*0094*/ 	.word	0x00000080
        /*0098*/ 	.word	0x00000001
        /*009c*/ 	.word	0x00000001


	//----- nvinfo : EIATTR_CRS_STACK_SIZE
	.align		4
.L_1481:
        /*00a0*/ 	.byte	0x04, 0x1e
        /*00a2*/ 	.short	(.L_1483 - .L_1482)
.L_1482:
        /*00a4*/ 	.word	0x00000000


	//----- nvinfo : EIATTR_CBANK_PARAM_SIZE
	.align		4
.L_1483:
        /*00a8*/ 	.byte	0x03, 0x19
        /*00aa*/ 	.short	0x0044


	//----- nvinfo : EIATTR_PARAM_CBANK
	.align		4
        /*00ac*/ 	.byte	0x04, 0x0a
        /*00ae*/ 	.short	(.L_1485 - .L_1484)
	.align		4
.L_1484:
        /*00b0*/ 	.word	index@(.nv.constant0._ZN2at6native27unrolled_elementwise_kernelIZZZNS0_68_GLOBAL__N__08176361_30_ActivationHardsigmoidKernel_cu_1520ed90_302218hardsigmoid_kernelERNS_18TensorIteratorBaseEENKUlvE_clEvENKUlvE_clEvEUldE_St5arrayIPcLm2EELi4E23TrivialOffsetCalculatorILi1EjESC_NS0_6memory15LoadWithoutCastENSD_16StoreWithoutCastEEEviT_T0_T2_T3_T4_T5_)
        /*00b4*/ 	.short	0x0210
        /*00b6*/ 	.short	0x0044


	//----- nvinfo : EIATTR_SW_WAR
	.align		4
.L_1485:
        /*00b8*/ 	.byte	0x04, 0x36
        /*00ba*/ 	.short	(.L_1487 - .L_1486)
.L_1486:
        /*00bc*/ 	.word	0x00000008
.L_1487:


//--------------------- .nv.info._ZN2at6native29vectorized_elementwise_kernelILi2EZZZNS0_68_GLOBAL__N__08176361_30_ActivationHardsigmoidKernel_cu_1520ed90_302218hardsigmoid_kernelERNS_18TensorIteratorBaseEENKUlvE_clEvENKUlvE_clEvEUldE_St5arrayIPcLm2EEEEviT0_T1_ --------------------------
	.section	.nv.info._ZN2at6native29vectorized_elementwise_kernelILi2EZZZNS0_68_GLOBAL__N__08176361_30_ActivationHardsigmoidKernel_cu_1520ed90_302218hardsigmoid_kernelERNS_18TensorIteratorBaseEENKUlvE_clEvENKUlvE_clEvEUldE_St5arrayIPcLm2EEEEviT0_T1_,"",@"SHT_CUDA_INFO"
	.sectionflags	@""
	.align	4


	//----- nvinfo : EIATTR_CUDA_API_VERSION
	.align		4
        /*0000*/ 	.byte	0x04, 0x37
        /*0002*/ 	.short	(.L_1489 - .L_1488)
.L_1488:
        /*0004*/ 	.word	0x00000082


	//----- nvinfo : EIATTR_KPARAM_INFO
	.align		4
.L_1489:
        /*0008*/ 	.byte	0x04, 0x17
        /*000a*/ 	.short	(.L_1491 - .L_1490)
.L_1490:
        /*000c*/ 	.word	0x00000000
        /*0010*/ 	.short	0x0002
        /*0012*/ 	.short	0x0030
        /*0014*/ 	.byte	0x00, 0xf0, 0x41, 0x00


	//----- nvinfo : EIATTR_KPARAM_INFO
	.align		4
.L_1491:
        /*0018*/ 	.byte	0x04, 0x17
        /*001a*/ 	.short	(.L_1493 - .L_1492)
.L_1492:
        /*001c*/ 	.word	0x00000000
        /*0020*/ 	.short	0x0001
        /*0022*/ 	.short	0x0008
        /*0024*/ 	.byte	0x00, 0xf0, 0xa1, 0x00


	//----- nvinfo : EIATTR_KPARAM_INFO
	.align		4
.L_1493:
        /*0028*/ 	.byte	0x04, 0x17
        /*002a*/ 	.short	(.L_1495 - .L_1494)
.L_1494:
        /*002c*/ 	.word	0x00000000
        /*0030*/ 	.short	0x0000
        /*0032*/ 	.short	0x0000
        /*0034*/ 	.byte	0x00, 0xf0, 0x11, 0x00


	//----- nvinfo : EIATTR_SPARSE_MMA_MASK
	.align		4
.L_1495:
        /*0038*/ 	.byte	0x03, 0x50
        /*003a*/ 	.short	0x0000


	//----- nvinfo : EIATTR_MAXREG_COUNT
	.align		4
        /*003c*/ 	.byte	0x03, 0x1b
        /*003e*/ 	.short	0x00ff


	//----- nvinfo : EIATTR_MERCURY_ISA_VERSION
	.align		4
        /*0040*/ 	.byte	0x03, 0x5f
        /*0042*/ 	.short	0x0101


	//----- nvinfo : EIATTR_EXIT_INSTR_OFFSETS
	.align		4
        /*0044*/ 	.byte	0x04, 0x1c
        /*0046*/ 	.short	(.L_1497 - .L_1496)


	//   ....[0]....
.L_1496:
        /*0048*/ 	.word	0x000005d0


	//   ....[1]....
        /*004c*/ 	.word	0x00001290


	//   ....[2]....
        /*0050*/ 	.word	0x00001310


	//----- nvinfo : EIATTR_MAX_THREADS
	.align		4
.L_1497:
        /*0054*/ 	.byte	0x04, 0x05
        /*0056*/ 	.short	(.L_1499 - .L_1498)
.L_1498:
        /*0058*/ 	.word	0x00000080
        /*005c*/ 	.word	0x00000001
        /*0060*/ 	.word	0x00000001


	//----- nvinfo : EIATTR_CRS_STACK_SIZE
	.align		4
.L_1499:
        /*0064*/ 	.byte	0x04, 0x1e
        /*0066*/ 	.short	(.L_1501 - .L_1500)
.L_1500:
        /*0068*/ 	.word	0x00000000


	//----- nvinfo : EIATTR_CBANK_PARAM_SIZE
	.align		4
.L_1501:
        /*006c*/ 	.byte	0x03, 0x19
        /*006e*/ 	.short	0x0040


	//----- nvinfo : EIATTR_PARAM_CBANK
	.align		4
        /*0070*/ 	.byte	0x04, 0x0a
        /*0072*/ 	.short	(.L_1503 - .L_1502)
	.align		4
.L_1502:
        /*0074*/ 	.word	index@(.nv.constant0._ZN2at6native29vectorized_elementwise_kernelILi2EZZZNS0_68_GLOBAL__N__08176361_30_ActivationHardsigmoidKernel_cu_1520ed90_302218hardsigmoid_kernelERNS_18TensorIteratorBaseEENKUlvE_clEvENKUlvE_clEvEUldE_St5arrayIPcLm2EEEEviT0_T1_)
        /*0078*/ 	.short	0x0210
        /*007a*/ 	.short	0x0040


	//----- nvinfo : EIATTR_SW_WAR
	.align		4
.L_1503:
        /*007c*/ 	.byte	0x04, 0x36
        /*007e*/ 	.short	(.L_1505 - .L_1504)
.L_1504:
        /*0080*/ 	.word	0x00000008
.L_1505:


//--------------------- .nv.info._ZN2at6native29vectorized_elementwise_kernelILi4EZZZNS0_68_GLOBAL__N__08176361_30_ActivationHardsigmoidKernel_cu_1520ed90_302218hardsigmoid_kernelERNS_18TensorIteratorBaseEENKUlvE_clEvENKUlvE_clEvEUldE_St5arrayIPcLm2EEEEviT0_T1_ --------------------------
	.section	.nv.info._ZN2at6native29vectorized_elementwise_kernelILi4EZZZNS0_68_GLOBAL__N__08176361_30_ActivationHardsigmoidKernel_cu_1520ed90_302218hardsigmoid_kernelERNS_18TensorIteratorBaseEENKUlvE_clEvENKUlvE_clEvEUldE_St5arrayIPcLm2EEEEviT0_T1_,"",@"SHT_CUDA_INFO"
	.sectionflags	@""
	.align	4


	//----- nvinfo : EIATTR_CUDA_API_VERSION
	.align		4
        /*0000*/ 	.byte	0x04, 0x37
        /*0002*/ 	.short	(.L_1507 - .L_1506)
.L_1506:
        /*0004*/ 	.word	0x00000082


	//----- nvinfo : EIATTR_KPARAM_INFO
	.align		4
.L_1507:
        /*0008*/ 	.byte	0x04, 0x17
        /*000a*/ 	.short	(.L_1509 - .L_1508)
.L_1508:
        /*000c*/ 	.word	0x00000000
        /*0010*/ 	.short	0x0002
        /*0012*/ 	.short	0x0030
        /*0014*/ 	.byte	0x00, 0xf0, 0x41, 0x00


	//----- nvinfo : EIATTR_KPARAM_INFO
	.align		4
.L_1509:
        /*0018*/ 	.byte	0x04, 0x17
        /*001a*/ 	.short	(.L_1511 - .L_1510)
.L_1510:
        /*001c*/ 	.word	0x00000000
        /*0020*/ 	.short	0x0001
        /*0022*/ 	.short	0x0008
        /*0024*/ 	.byte	0x00, 0xf0, 0xa1, 0x00


	//----- nvinfo : EIATTR_KPARAM_INFO
	.align		4
.L_1511:
        /*0028*/ 	.byte	0x04, 0x17
        /*002a*/ 	.short	(.L_1513 - .L_1512)
.L_1512:
        /*002c*/ 	.word	0x00000000
        /*0030*/ 	.short	0x0000
        /*0032*/ 	.short	0x0000
        /*0034*/ 	.byte	0x00, 0xf0, 0x11, 0x00


	//----- nvinfo : EIATTR_SPARSE_MMA_MASK
	.align		4
.L_1513:
        /*0038*/ 	.byte	0x03, 0x50
        /*003a*/ 	.short	0x0000


	//----- nvinfo : EIATTR_MAXREG_COUNT
	.align		4
        /*003c*/ 	.byte	0x03, 0x1b
        /*003e*/ 	.short	0x00ff


	//----- nvinfo : EIATTR_MERCURY_ISA_VERSION
	.align		4
        /*0040*/ 	.byte	0x03, 0x5f
        /*0042*/ 	.short	0x0101


	//----- nvinfo : EIATTR_EXIT_INSTR_OFFSETS
	.align		4
        /*0044*/ 	.byte	0x04, 0x1c
        /*0046*/ 	.short	(.L_1515 - .L_1514)


	//   ....[0]....
.L_1514:
        /*0048*/ 	.word	0x000005d0


	//   ....[1]....
        /*004c*/ 	.word	0x00001290


	//   ....[2]....
        /*0050*/ 	.word	0x00001310


	//----- nvinfo : EIATTR_MAX_THREADS
	.align		4
.L_1515:
        /*0054*/ 	.byte	0x04, 0x05
        /*0056*/ 	.short	(.L_1517 - .L_1516)
.L_1516:
        /*0058*/ 	.word	0x00000080
        /*005c*/ 	.word	0x00000001
        /*0060*/ 	.word	0x00000001


	//----- nvinfo : EIATTR_CRS_STACK_SIZE
	.align		4
.L_1517:
        /*0064*/ 	.byte	0x04, 0x1e
        /*0066*/ 	.short	(.L_1519 - .L_1518)
.L_1518:
        /*0068*/ 	.word	0x00000000


	//----- nvinfo : EIATTR_CBANK_PARAM_SIZE
	.align		4
.L_1519:
        /*006c*/ 	.byte	0x03, 0x19
        /*006e*/ 	.short	0x0040


	//----- nvinfo : EIATTR_PARAM_CBANK
	.align		4
        /*0070*/ 	.byte	0x04, 0x0a
        /*0072*/ 	.short	(.L_1521 - .L_1520)
	.align		4
.L_1520:
        /*0074*/ 	.word	index@(.nv.constant0._ZN2at6native29vectorized_elementwise_kernelILi4EZZZNS0_68_GLOBAL__N__08176361_30_ActivationHardsigmoidKernel_cu_1520ed90_302218hardsigmoid_kernelERNS_18TensorIteratorBaseEENKUlvE_clEvENKUlvE_clEvEUldE_St5arrayIPcLm2EEEEviT0_T1_)
        /*0078*/ 	.short	0x0210
        /*007a*/ 	.short	0x0040


	//----- nvinfo : EIATTR_SW_WAR
	.align		4
.L_1521:
        /*007c*/ 	.byte	0x04, 0x36
        /*007e*/ 	.short	(.L_1523 - .L_1522)
.L_1522:
        /*0080*/ 	.word	0x00000008
.L_1523:


//--------------------- .nv.info._ZN2at6native29vectorized_elementwise_kernelILi8EZZZNS0_68_GLOBAL__N__08176361_30_ActivationHardsigmoidKernel_cu_1520ed90_302218hardsigmoid_kernelERNS_18TensorIteratorBaseEENKUlvE_clEvENKUlvE_clEvEUldE_St5arrayIPcLm2EEEEviT0_T1_ --------------------------
	.section	.nv.info._ZN2at6native29vectorized_elementwise_kernelILi8EZZZNS0_68_GLOBAL__N__08176361_30_ActivationHardsigmoidKernel_cu_1520ed90_302218hardsigmoid_kernelERNS_18TensorIteratorBaseEENKUlvE_clEvENKUlvE_clEvEUldE_St5arrayIPcLm2EEEEviT0_T1_,"",@"SHT_CUDA_INFO"
	.sectionflags	@""
	.align	4


	//----- nvinfo : EIATTR_CUDA_API_VERSION
	.align		4
        /*0000*/ 	.byte	0x04, 0x37
        /*0002*/ 	.short	(.L_1525 - .L_1524)
.L_1524:
        /*0004*/ 	.word	0x00000082


	//----- nvinfo : EIATTR_KPARAM_INFO
	.align		4
.L_1525:
        /*0008*/ 	.byte	0x04, 0x17
        /*000a*/ 	.short	(.L_1527 - .L_1526)
.L_1526:
        /*000c*/ 	.word	0x00000000
        /*0010*/ 	.short	0x0002
        /*0012*/ 	.short	0x0030
        /*0014*/ 	.byte	0x00, 0xf0, 0x41, 0x00


	//----- nvinfo : EIATTR_KPARAM_INFO
	.align		4
.L_1527:
        /*0018*/ 	.byte	0x04, 0x17
        /*001a*/ 	.short	(.L_1529 - .L_1528)
.L_1528:
        /*001c*/ 	.word	0x00000000
        /*0020*/ 	.short	0x0001
        /*0022*/ 	.short	0x0008
        /*0024*/ 	.byte	0x00, 0xf0, 0xa1, 0x00


	//----- nvinfo : EIATTR_KPARAM_INFO
	.align		4
.L_1529:
        /*0028*/ 	.byte	0x04, 0x17
        /*002a*/ 	.short	(.L_1531 - .L_1530)
.L_1530:
        /*002c*/ 	.word	0x00000000
        /*0030*/ 	.short	0x0000
        /*0032*/ 	.short	0x0000
        /*0034*/ 	.byte	0x00, 0xf0, 0x11, 0x00


	//----- nvinfo : EIATTR_SPARSE_MMA_MASK
	.align		4
.L_1531:
        /*0038*/ 	.byte	0x03, 0x50
        /*003a*/ 	.short	0x0000


	//----- nvinfo : EIATTR_MAXREG_COUNT
	.align		4
        /*003c*/ 	.byte	0x03, 0x1b
        /*003e*/ 	.short	0x00ff


	//----- nvinfo : EIATTR_MERCURY_ISA_VERSION
	.align		4
        /*0040*/ 	.byte	0x03, 0x5f
        /*0042*/ 	.short	0x0101


	//----- nvinfo : EIATTR_EXIT_INSTR_OFFSETS
	.align		4
        /*0044*/ 	.byte	0x04, 0x1c
        /*0046*/ 	.short	(.L_1533 - .L_1532)


	//   ....[0]....
.L_1532:
        /*0048*/ 	.word	0x000005d0


	//   ....[1]....
        /*004c*/ 	.word	0x00001290


	//   ....[2]....
        /*0050*/ 	.word	0x00001310


	//----- nvinfo : EIATTR_MAX_THREADS
	.align		4
.L_1533:
        /*0054*/ 	.byte	0x04, 0x05
        /*0056*/ 	.short	(.L_1535 - .L_1534)
.L_1534:
        /*0058*/ 	.word	0x00000080
        /*005c*/ 	.word	0x00000001
        /*0060*/ 	.word	0x00000001


	//----- nvinfo : EIATTR_CRS_STACK_SIZE
	.align		4
.L_1535:
        /*0064*/ 	.byte	0x04, 0x1e
        /*0066*/ 	.short	(.L_1537 - .L_1536)
.L_1536:
        /*0068*/ 	.word	0x00000000


	//----- nvinfo : EIATTR_CBANK_PARAM_SIZE
	.align		4
.L_1537:
        /*006c*/ 	.byte	0x03, 0x19
        /*006e*/ 	.short	0x0040


	//----- nvinfo : EIATTR_PARAM_CBANK
	.align		4
        /*0070*/ 	.byte	0x04, 0x0a
        /*0072*/ 	.short	(.L_1539 - .L_1538)
	.align		4
.L_1538:
        /*0074*/ 	.word	index@(.nv.constant0._ZN2at6native29vectorized_elementwise_kernelILi8EZZZNS0_68_GLOBAL__N__08176361_30_ActivationHardsigmoidKernel_cu_1520ed90_302218hardsigmoid_kernelERNS_18TensorIteratorBaseEENKUlvE_clEvENKUlvE_clEvEUldE_St5arrayIPcLm2EEEEviT0_T1_)
        /*0078*/ 	.short	0x0210
        /*007a*/ 	.short	0x0040


	//----- nvinfo : EIATTR_SW_WAR
	.align		4
.L_1539:
        /*007c*/ 	.byte	0x04, 0x36
        /*007e*/ 	.short	(.L_1541 - .L_1540)
.L_1540:
        /*0080*/ 	.word	0x00000008
.L_1541:


//--------------------- .nv.callgraph             --------------------------
	.section	.nv.callgraph,"",@"SHT_CUDA_CALLGRAPH"
	.align	4
	.sectionentsize	8
	.align		4
        /*0000*/ 	.word	0x00000000
	.align		4
        /*0004*/ 	.word	0xffffffff
	.align		4
        /*0008*/ 	.word	index@(_ZN2at6native18elementwise_kernelILi128ELi4EZNS0_15gpu_kernel_implIZZZNS0_68_GLOBAL__N__08176361_30_ActivationHardsigmoidKernel_cu_1520ed90_302227hardsigmoid_backward_kernelERNS_18TensorIteratorBaseEENKUlvE_clEvENKUlvE2_clEvEUlN3c108BFloat16ES9_E_EEvS5_RKT_EUliE_EEviT1_)
	.align		4
        /*000c*/ 	.word	index@(__assertfail)
	.align		4
        /*0010*/ 	.word	index@(_ZN2at6native27unrolled_elementwise_kernelIZZZNS0_68_GLOBAL__N__08176361_30_ActivationHardsigmoidKernel_cu_1520ed90_302227hardsigmoid_backward_kernelERNS_18TensorIteratorBaseEENKUlvE_clEvENKUlvE2_clEvEUlN3c108BFloat16ES8_E_St5arrayIPcLm3EELi4E23TrivialOffsetCalculatorILi2EjESD_ILi1EjENS0_6memory12LoadWithCastILi2EEENSG_13StoreWithCastILi1EEEEEviT_T0_T2_T3_T4_T5_)
	.align		4
        /*0014*/ 	.word	index@(__assertfail)
	.align		4
        /*0018*/ 	.word	index@(_ZN2at6native18elementwise_kernelILi128ELi4EZNS0_15gpu_kernel_implIZZZNS0_68_GLOBAL__N__08176361_30_ActivationHardsigmoidKernel_cu_1520ed90_302227hardsigmoid_backward_kernelERNS_18TensorIteratorBaseEENKUlvE_clEvENKUlvE1_clEvEUlN3c104HalfES9_E_EEvS5_RKT_EUliE_EEviT1_)
	.align		4
        /*001c*/ 	.word	index@(__assertfail)
	.align		4
        /*0020*/ 	.word	index@(_ZN2at6native27unrolled_elementwise_kernelIZZZNS0_68_GLOBAL__N__08176361_30_ActivationHardsigmoidKernel_cu_1520ed90_302227hardsigmoid_backward_kernelERNS_18TensorIteratorBaseEENKUlvE_clEvENKUlvE1_clEvEUlN3c104HalfES8_E_St5arrayIPcLm3EELi4E23TrivialOffsetCalculatorILi2EjESD_ILi1EjENS0_6memory12LoadWithCastILi2EEENSG_13StoreWithCastILi1EEEEEviT_T0_T2_T3_T4_T5_)
	.align		4
        /*0024*/ 	.word	index@(__assertfail)
	.align		4
        /*0028*/ 	.word	index@(_ZN2at6native18elementwise_kernelILi128ELi4EZNS0_15gpu_kernel_implIZZZNS0_68_GLOBAL__N__08176361_30_ActivationHardsigmoidKernel_cu_1520ed90_302227hardsigmoid_backward_kernelERNS_18TensorIteratorBaseEENKUlvE_clEvENKUlvE0_clEvEUlffE_EEvS5_RKT_EUliE_EEviT1_)
	.align		4
        /*002c*/ 	.word	index@(__assertfail)
	.align		4
        /*0030*/ 	.word	index@(_ZN2at6native27unrolled_elementwise_kernelIZZZNS0_68_GLOBAL__N__08176361_30_ActivationHardsigmoidKernel_cu_1520ed90_302227hardsigmoid_backward_kernelERNS_18TensorIteratorBaseEENKUlvE_clEvENKUlvE0_clEvEUlffE_St5arrayIPcLm3EELi4E23TrivialOffsetCalculatorILi2EjESB_ILi1EjENS0_6memory12LoadWithCastILi2EEENSE_13StoreWithCastILi1EEEEEviT_T0_T2_T3_T4_T5_)
	.align		4
        /*0034*/ 	.word	index@(__assertfail)
	.align		4
        /*0038*/ 	.word	index@(_ZN2at6native18elementwise_kernelILi128ELi4EZNS0_15gpu_kernel_implIZZZNS0_68_GLOBAL__N__08176361_30_ActivationHardsigmoidKernel_cu_1520ed90_302227hardsigmoid_backward_kernelERNS_18TensorIteratorBaseEENKUlvE_clEvENKUlvE_clEvEUlddE_EEvS5_RKT_EUliE_EEviT1_)
	.align		4
        /*003c*/ 	.word	index@(__assertfail)
	.align		4
        /*0040*/ 	.word	index@(_ZN2at6native27unrolled_elementwise_kernelIZZZNS0_68_GLOBAL__N__08176361_30_ActivationHardsigmoidKernel_cu_1520ed90_302227hardsigmoid_backward_kernelERNS_18TensorIteratorBaseEENKUlvE_clEvENKUlvE_clEvEUlddE_St5arrayIPcLm3EELi4E23TrivialOffsetCalculatorILi2EjESB_ILi1EjENS0_6memory12LoadWithCastILi2EEENSE_13StoreWithCastILi1EEEEEviT_T0_T2_T3_T4_T5_)
	.align		4
        /*0044*/ 	.word	index@(__assertfail)
	.align		4
        /*0048*/ 	.word	index@(_ZN2at6native18elementwise_kernelILi128ELi4EZNS0_15gpu_kernel_implIZZZNS0_68_GLOBAL__N__08176361_30_ActivationHardsigmoidKernel_cu_1520ed90_302218hardsigmoid_kernelERNS_18TensorIteratorBaseEENKUlvE_clEvENKUlvE2_clEvEUlN3c108BFloat16EE_EEvS5_RKT_EUliE_EEviT1_)
	.align		4
        /*004c*/ 	.word	index@(__assertfail)
	.align		4
        /*0050*/ 	.word	index@(_ZN2at6native27unrolled_elementwise_kernelIZZZNS0_68_GLOBAL__N__08176361_30_ActivationHardsigmoidKernel_cu_1520ed90_302218hardsigmoid_kernelERNS_18TensorIteratorBaseEENKUlvE_clEvENKUlvE2_clEvEUlN3c108BFloat16EE_St5arrayIPcLm2EELi4E23TrivialOffsetCalculatorILi1EjESE_NS0_6memory12LoadWithCastILi1EEENSF_13StoreWithCastILi1EEEEEviT_T0_T2_T3_T4_T5_)
	.align		4
        /*0054*/ 	.word	index@(__assertfail)
	.align		4
        /*0058*/ 	.word	index@(_ZN2at6native18elementwise_kernelILi128ELi4EZNS0_15gpu_kernel_implIZZZNS0_68_GLOBAL__N__08176361_30_ActivationHardsigmoidKernel_cu_1520ed90_302218hardsigmoid_kernelERNS_18TensorIteratorBaseEENKUlvE_clEvENKUlvE1_clEvEUlN3c104HalfEE_EEvS5_RKT_EUliE_EEviT1_)
	.align		4
        /*005c*/ 	.word	index@(__assertfail)
	.align		4
        /*0060*/ 	.word	index@(_ZN2at6native27unrolled_elementwise_kernelIZZZNS0_68_GLOBAL__N__08176361_30_ActivationHardsigmoidKernel_cu_1520ed90_302218hardsigmoid_kernelERNS_18TensorIteratorBaseEENKUlvE_clEvENKUlvE1_clEvEUlN3c104HalfEE_St5arrayIPcLm2EELi4E23TrivialOffsetCalculatorILi1EjESE_NS0_6memory12LoadWithCastILi1EEENSF_13StoreWithCastILi1EEEEEviT_T0_T2_T3_T4_T5_)
	.align		4
        /*0064*/ 	.word	index@(__assertfail)
	.align		4
        /*0068*/ 	.word	index@(_ZN2at6native18elementwise_kernelILi128ELi4EZNS0_15gpu_kernel_implIZZZNS0_68_GLOBAL__N__08176361_30_ActivationHardsigmoidKernel_cu_1520ed90_302218hardsigmoid_kernelERNS_18TensorIteratorBaseEENKUlvE_clEvENKUlvE0_clEvEUlfE_EEvS5_RKT_EUliE_EEviT1_)
	.align		4
        /*006c*/ 	.word	index@(__assertfail)
	.align		4
        /*0070*/ 	.word	index@(_ZN2at6native27unrolled_elementwise_kernelIZZZNS0_68_GLOBAL__N__08176361_30_ActivationHardsigmoidKernel_cu_1520ed90_302218hardsigmoid_kernelERNS_18TensorIteratorBaseEENKUlvE_clEvENKUlvE0_clEvEUlfE_St5arrayIPcLm2EELi4E23TrivialOffsetCalculatorILi1EjESC_NS0_6memory12LoadWithCastILi1EEENSD_13StoreWithCastILi1EEEEEviT_T0_T2_T3_T4_T5_)
	.align		4
        /*0074*/ 	.word	index@(__assertfail)
	.align		4
        /*0078*/ 	.word	index@(_ZN2at6native18elementwise_kernelILi128ELi4EZNS0_15gpu_kernel_implIZZZNS0_68_GLOBAL__N__08176361_30_ActivationHardsigmoidKernel_cu_1520ed90_302218hardsigmoid_kernelERNS_18TensorIteratorBaseEENKUlvE_clEvENKUlvE_clEvEUldE_EEvS5_RKT_EUliE_EEviT1_)
	.align		4
        /*007c*/ 	.word	index@(__assertfail)
	.align		4
        /*0080*/ 	.word	index@(_ZN2at6native27unrolled_elementwise_kernelIZZZNS0_68_GLOBAL__N__08176361_30_ActivationHardsigmoidKernel_cu_1520ed90_302218hardsigmoid_kernelERNS_18TensorIteratorBaseEENKUlvE_clEvENKUlvE_clEvEUldE_St5arrayIPcLm2EELi4E23TrivialOffsetCalculatorILi1EjESC_NS0_6memory12LoadWithCastILi1EEENSD_13StoreWithCastILi1EEEEEviT_T0_T2_T3_T4_T5_)
	.align		4
        /*0084*/ 	.word	index@(__assertfail)
	.align		4
        /*0088*/ 	.word	0x00000000
	.align		4
        /*008c*/ 	.word	0xfffffffe
	.align		4
        /*0090*/ 	.word	0x00000000
	.align		4
        /*0094*/ 	.word	0xfffffffd
	.align		4
        /*0098*/ 	.word	0x00000000
	.align		4
        /*009c*/ 	.word	0xfffffffc


//--------------------- .nv.constant4             --------------------------
	.section	.nv.constant4,"a",@progbits
	.align	8
	.align		8
.nv.constant4:
        /*0000*/ 	.dword	__assertfail
	.align		8
        /*0008*/ 	.dword	__unnamed_1
	.align		8
        /*0010*/ 	.dword	__unnamed_2
	.align		8
        /*0018*/ 	.dword	__unnamed_3
	.align		8
        /*0020*/ 	.dword	__unnamed_4
	.align		8
        /*0028*/ 	.dword	__unnamed_5
	.align		8
        /*0030*/ 	.dword	__unnamed_6
	.align		8
        /*0038*/ 	.dword	__unnamed_7
	.align		8
        /*0040*/ 	.dword	__unnamed_8
	.align		8
        /*0048*/ 	.dword	_ZN66_INTERNAL_08176361_30_ActivationHardsigmoidKernel_cu_1520ed90_30224cuda3std3__468_GLOBAL__N__08176361_30_ActivationHardsigmoidKernel_cu_1520ed90_30226ignoreE
	.align		8
        /*0050*/ 	.dword	_ZN66_INTERNAL_08176361_30_ActivationHardsigmoidKernel_cu_1520ed90_30224cuda3std3__45__cpo5beginE
	.align		8
        /*0058*/ 	.dword	_ZN66_INTERNAL_08176361_30_ActivationHardsigmoidKernel_cu_1520ed90_30224cuda3std3__45__cpo3endE
	.align		8
        /*0060*/ 	.dword	_ZN66_INTERNAL_08176361_30_ActivationHardsigmoidKernel_cu_1520ed90_30224cuda3std3__45__cpo6cbeginE
	.align		8
        /*0068*/ 	.dword	_ZN66_INTERNAL_08176361_30_ActivationHardsigmoidKernel_cu_1520ed90_30224cuda3std3__45__cpo4cendE
	.align		8
        /*0070*/ 	.dword	_ZN66_INTERNAL_08176361_30_ActivationHardsigmoidKernel_cu_1520ed90_30224cuda3std3__45__cpo6rbeginE
	.align		8
        /*0078*/ 	.dword	_ZN66_INTERNAL_08176361_30_ActivationHardsigmoidKernel_cu_1520ed90_30224cuda3std3__45__cpo4rendE
	.align		8
        /*0080*/ 	.dword	_ZN66_INTERNAL_08176361_30_ActivationHardsigmoidKernel_cu_1520ed90_30224cuda3std3__45__cpo7crbeginE
	.align		8
        /*0088*/ 	.dword	_ZN66_INTERNAL_08176361_30_ActivationHardsigmoidKernel_cu_1520ed90_30224cuda3std3__45__cpo5crendE
	.align		8
        /*0090*/ 	.dword	_ZN66_INTERNAL_08176361_30_ActivationHardsigmoidKernel_cu_1520ed90_30224cuda3std3__419piecewise_constructE
	.align		8
        /*0098*/ 	.dword	_ZN66_INTERNAL_08176361_30_ActivationHardsigmoidKernel_cu_1520ed90_30224cuda3std3__48in_placeE
	.align		8
        /*00a0*/ 	.dword	_ZN66_INTERNAL_08176361_30_ActivationHardsigmoidKernel_cu_1520ed90_30224cuda3std3__420unreachable_sentinelE
	.align		8
        /*00a8*/ 	.dword	_ZN66_INTERNAL_08176361_30_ActivationHardsigmoidKernel_cu_1520ed90_30224cuda3std6ranges3__45__cpo4swapE
	.align		8
        /*00b0*/ 	.dword	_ZN66_INTERNAL_08176361_30_ActivationHardsigmoidKernel_cu_1520ed90_30224cuda3std6ranges3__45__cpo9iter_moveE
	.align		8
        /*00b8*/ 	.dword	_ZN66_INTERNAL_08176361_30_ActivationHardsigmoidKernel_cu_1520ed90_30224cuda3std6ranges3__45__cpo5beginE
	.align		8
        /*00c0*/ 	.dword	_ZN66_INTERNAL_08176361_30_ActivationHardsigmoidKernel_cu_1520ed90_30224cuda3std6ranges3__45__cpo3endE
	.align		8
        /*00c8*/ 	.dword	_ZN66_INTERNAL_08176361_30_ActivationHardsigmoidKernel_cu_1520ed90_30224cuda3std6ranges3__45__cpo6cbeginE
	.align		8
        /*00d0*/ 	.dword	_ZN66_INTERNAL_08176361_30_ActivationHardsigmoidKernel_cu_1520ed90_30224cuda3std6ranges3__45__cpo4cendE
	.align		8
        /*00d8*/ 	.dword	_ZN66_INTERNAL_08176361_30_ActivationHardsigmoidKernel_cu_1520ed90_30224cuda3std6ranges3__45__cpo7advanceE
	.align		8
        /*00e0*/ 	.dword	_ZN66_INTERNAL_08176361_30_ActivationHardsigmoidKernel_cu_1520ed90_30224cuda3std6ranges3__45__cpo9iter_swapE
	.align		8
        /*00e8*/ 	.dword	_ZN66_INTERNAL_08176361_30_ActivationHardsigmoidKernel_cu_1520ed90_30224cuda3std6ranges3__45__cpo4nextE
	.align		8
        /*00f0*/ 	.dword	_ZN66_INTERNAL_08176361_30_ActivationHardsigmoidKernel_cu_1520ed90_30224cuda3std6ranges3__45__cpo4prevE
	.align		8
        /*00f8*/ 	.dword	_ZN66_INTERNAL_08176361_30_ActivationHardsigmoidKernel_cu_1520ed90_30224cuda3std6ranges3__45__cpo4dataE
	.align		8
        /*0100*/ 	.dword	_ZN66_INTERNAL_08176361_30_ActivationHardsigmoidKernel_cu_1520ed90_30224cuda3std6ranges3__45__cpo5cdataE
	.align		8
        /*0108*/ 	.dword	_ZN66_INTERNAL_08176361_30_ActivationHardsigmoidKernel_cu_1520ed90_30224cuda3std6ranges3__45__cpo4sizeE
	.align		8
        /*0110*/ 	.dword	_ZN66_INTERNAL_08176361_30_ActivationHardsigmoidKernel_cu_1520ed90_30224cuda3std6ranges3__45__cpo5ssizeE
	.align		8
        /*0118*/ 	.dword	_ZN66_INTERNAL_08176361_30_ActivationHardsigmoidKernel_cu_1520ed90_30224cuda3std6ranges3__45__cpo8distanceE
	.align		8
        /*0120*/ 	.dword	_ZN66_INTERNAL_08176361_30_ActivationHardsigmoidKernel_cu_1520ed90_30226thrust23THRUST_300001_SM_900_NS6system6detail10sequential3seqE
	.align		8
        /*0128*/ 	.dword	$str$6
	.align		8
        /*0130*/ 	.dword	$str$7


//--------------------- .text._ZN2at6native18elementwise_kernelILi128ELi4EZNS0_15gpu_kernel_implIZZZNS0_68_GLOBAL__N__08176361_30_ActivationHardsigmoidKernel_cu_1520ed90_302227hardsigmoid_backward_kernelERNS_18TensorIteratorBaseEENKUlvE_clEvENKUlvE2_clEvEUlN3c108BFloat16ES9_E_EEvS5_RKT_EUliE_EEviT1_ --------------------------
	.section	.text._ZN2at6native18elementwise_kernelILi128ELi4EZNS0_15gpu_kernel_implIZZZNS0_68_GLOBAL__N__08176361_30_ActivationHardsigmoidKernel_cu_1520ed90_302227hardsigmoid_backward_kernelERNS_18TensorIteratorBaseEENKUlvE_clEvENKUlvE2_clEvEUlN3c108BFloat16ES9_E_EEvS5_RKT_EUliE_EEviT1_,"ax",@progbits
	.align	128
        .global         _ZN2at6native18elementwise_kernelILi128ELi4EZNS0_15gpu_kernel_implIZZZNS0_68_GLOBAL__N__08176361_30_ActivationHardsigmoidKernel_cu_1520ed90_302227hardsigmoid_backward_kernelERNS_18TensorIteratorBaseEENKUlvE_clEvENKUlvE2_clEvEUlN3c108BFloat16ES9_E_EEvS5_RKT_EUliE_EEviT1_
        .type           _ZN2at6native18elementwise_kernelILi128ELi4EZNS0_15gpu_kernel_implIZZZNS0_68_GLOBAL__N__08176361_30_ActivationHardsigmoidKernel_cu_1520ed90_302227hardsigmoid_backward_kernelERNS_18TensorIteratorBaseEENKUlvE_clEvENKUlvE2_clEvEUlN3c108BFloat16ES9_E_EEvS5_RKT_EUliE_EEviT1_,@function
        .size           _ZN2at6native18elementwise_kernelILi128ELi4EZNS0_15gpu_kernel_implIZZZNS0_68_GLOBAL__N__08176361_30_ActivationHardsigmoidKernel_cu_1520ed90_302227hardsigmoid_backward_kernelERNS_18TensorIteratorBaseEENKUlvE_clEvENKUlvE2_clEvEUlN3c108BFloat16ES9_E_EEvS5_RKT_EUliE_EEviT1_,(.L_x_5814 - _ZN2at6native18elementwise_kernelILi128ELi4EZNS0_15gpu_kernel_implIZZZNS0_68_GLOBAL__N__08176361_30_ActivationHardsigmoidKernel_cu_1520ed90_302227hardsigmoid_backward_kernelERNS_18TensorIteratorBaseEENKUlvE_clEvENKUlvE2_clEvEUlN3c108BFloat16ES9_E_EEvS5_RKT_EUliE_EEviT1_)
        .other          _ZN2at6native18elementwise_kernelILi128ELi4EZNS0_15gpu_kernel_implIZZZNS0_68_GLOBAL__N__08176361_30_ActivationHardsigmoidKernel_cu_1520ed90_302227hardsigmoid_backward_kernelERNS_18TensorIteratorBaseEENKUlvE_clEvENKUlvE2_clEvEUlN3c108BFloat16ES9_E_EEvS5_RKT_EUliE_EEviT1_,@"STO_CUDA_ENTRY STV_DEFAULT"
_ZN2at6native18elementwise_kernelILi128ELi4EZNS0_15gpu_kernel_implIZZZNS0_68_GLOBAL__N__08176361_30_ActivationHardsigmoidKernel_cu_1520ed90_302227hardsigmoid_backward_kernelERNS_18TensorIteratorBaseEENKUlvE_clEvENKUlvE2_clEvEUlN3c108BFloat16ES9_E_EEvS5_RKT_EUliE_EEviT1_:
.text._ZN2at6native18elementwise_kernelILi128ELi4EZNS0_15gpu_kernel_implIZZZNS0_68_GLOBAL__N__08176361_30_ActivationHardsigmoidKernel_cu_1520ed90_302227hardsigmoid_backward_kernelERNS_18TensorIteratorBaseEENKUlvE_clEvENKUlvE2_clEvEUlN3c108BFloat16ES9_E_EEvS5_RKT_EUliE_EEviT1_:
[----:B------:R-:W0:Y:S01]  /*0000*/  LDC R1, c[0x0][0x28] ;  /* 0x00000a00ff017b82 */ /* 0x000e220000000800 */
[----:B------:R-:W1:Y:S01]  /*0010*/  S2R R18, SR_CTAID.X ;  /* 0x0000000000127919 */ /* 0x000e620000002500 */
[----:B------:R-:W-:Y:S01]  /*0020*/  ULDC UR4, c[0x0][0x210] ;  /* 0x0000840000047ab9 */ /* 0x000fe20000000800 */
[----:B------:R-:W-:Y:S01]  /*0030*/  ULDC.64 UR36, c[0x0][0x208] ;  /* 0x0000820000247ab9 */ /* 0x000fe20000000a00 */
[----:B------:R-:W-:Y:S01]  /*0040*/  BSSY B6, `(.L_x_0) ;  /* 0x0000471000067945 */ /* 0x000fe20003800000 */
[----:B------:R-:W1:Y:S02]  /*0050*/  S2R R23, SR_TID.X ;  /* 0x0000000000177919 */ /* 0x000e640000002100 */
[----:B-1----:R-:W-:-:S05]  /*0060*/  IMAD R19, R18, 0x200, R23 ;  /* 0x0000020012137824 */ /* 0x002fca00078e0217 */
[----:B------:R-:W-:-:S13]  /*0070*/  ISETP.GE.AND P0, PT, R19, UR4, PT ;  /* 0x0000000413007c0c */ /* 0x000fda000bf06270 */
[----:B0-----:R-:W-:Y:S05]  /*0080*/  @P0 BRA `(.L_x_1) ;  /* 0x0000004400b00947 */ /* 0x001fea0003800000 */
[----:B------:R-:W0:Y:S01]  /*0090*/  LDC R6, c[0x0][0x218] ;  /* 0x00008600ff067b82 */ /* 0x000e220000000800 */
[----:B------:R-:W-:Y:S02]  /*00a0*/  IMAD.MOV.U32 R22, RZ, RZ, RZ ;  /* 0x000000ffff167224 */ /* 0x000fe400078e00ff */
[----:B------:R-:W-:Y:S02]  /*00b0*/  IMAD.MOV.U32 R0, RZ, RZ, RZ ;  /* 0x000000ffff007224 */ /* 0x000fe400078e00ff */
[----:B------:R-:W-:Y:S01]  /*00c0*/  IMAD.MOV.U32 R16, RZ, RZ, RZ ;  /* 0x000000ffff107224 */ /* 0x000fe200078e00ff */
[----:B0-----:R-:W-:-:S13]  /*00d0*/  ISETP.NE.AND P0, PT, R6, RZ, PT ;  /* 0x000000ff0600720c */ /* 0x001fda0003f05270 */
[----:B------:R-:W-:Y:S05]  /*00e0*/  @!P0 BRA `(.L_x_2) ;  /* 0x0000001400788947 */ /* 0x000fea0003800000 */
[----:B------:R-:W-:Y:S01]  /*00f0*/  IMAD.MOV.U32 R2, RZ, RZ, RZ ;  /* 0x000000ffff027224 */ /* 0x000fe200078e00ff */
[----:B------:R-:W-:Y:S01]  /*0100*/  ULDC.64 UR4, c[0x0][0x220] ;  /* 0x0000880000047ab9 */ /* 0x000fe20000000a00 */
[----:B------:R-:W-:Y:S01]  /*0110*/  IMAD.MOV.U32 R3, RZ, RZ, R19 ;  /* 0x000000ffff037224 */ /* 0x000fe200078e0013 */
[----:B------:R-:W-:Y:S01]  /*0120*/  ISETP.NE.AND P0, PT, R6, 0x1, PT ;  /* 0x000000010600780c */ /* 0x000fe20003f05270 */
[----:B------:R-:W-:Y:S01]  /*0130*/  ULDC UR6, c[0x0][0x350] ;  /* 0x0000d40000067ab9 */ /* 0x000fe20000000800 */
[----:B------:R-:W-:Y:S01]  /*0140*/  IMAD.HI.U32 R4, R19, UR4, R2 ;  /* 0x0000000413047c27 */ /* 0x000fe2000f8e0002 */
[----:B------:R-:W-:-:S04]  /*0150*/  ULDC UR4, c[0x0][0x21c] ;  /* 0x0000870000047ab9 */ /* 0x000fc80000000800 */
[----:B------:R-:W-:-:S05]  /*0160*/  SHF.R.U32.HI R5, RZ, UR5, R4 ;  /* 0x00000005ff057c19 */ /* 0x000fca0008011604 */
[----:B------:R-:W-:-:S04]  /*0170*/  IMAD.MOV R0, RZ, RZ, -R5 ;  /* 0x000000ffff007224 */ /* 0x000fc800078e0a05 */
[----:B------:R-:W-:Y:S01]  /*0180*/  IMAD R19, R0, UR4, R19 ;  /* 0x0000000400137c24 */ /* 0x000fe2000f8e0213 */
[----:B------:R-:W-:-:S03]  /*0190*/  ULDC.64 UR4, c[0x0][0x348] ;  /* 0x0000d20000047ab9 */ /* 0x000fc60000000a00 */
[C---:B------:R-:W-:Y:S02]  /*01a0*/  IMAD R16, R19.reuse, UR4, RZ ;  /* 0x0000000413107c24 */ /* 0x040fe4000f8e02ff */
[C---:B------:R-:W-:Y:S02]  /*01b0*/  IMAD R0, R19.reuse, UR5, RZ ;  /* 0x0000000513007c24 */ /* 0x040fe4000f8e02ff */
[----:B------:R-:W-:Y:S01]  /*01c0*/  IMAD R22, R19, UR6, RZ ;  /* 0x0000000613167c24 */ /* 0x000fe2000f8e02ff */
[----:B------:R-:W-:Y:S06]  /*01d0*/  @!P0 BRA `(.L_x_2) ;  /* 0x00000014003c8947 */ /* 0x000fec0003800000 */
[----:B------:R-:W-:Y:S01]  /*01e0*/  IMAD.MOV.U32 R4, RZ, RZ, RZ ;  /* 0x000000ffff047224 */ /* 0x000fe200078e00ff */
[----:B------:R-:W-:Y:S01]  /*01f0*/  ULDC.64 UR8, c[0x0][0x228] ;  /* 0x00008a0000087ab9 */ /* 0x000fe20000000a00 */
[----:B------:R-:W-:Y:S01]  /*0200*/  ULDC UR4, c[0x0][0x230] ;  /* 0x00008c0000047ab9 */ /* 0x000fe20000000800 */
[----:B------:R-:W-:Y:S01]  /*0210*/  ISETP.NE.AND P0, PT, R6, 0x2, PT ;  /* 0x000000020600780c */ /* 0x000fe20003f05270 */
[----:B------:R-:W-:-:S05]  /*0220*/  IMAD.HI.U32 R2, R5, UR9, R4 ;  /* 0x0000000905027c27 */ /* 0x000fca000f8e0004 */
[----:B------:R-:W-:Y:S01]  /*0230*/  SHF.R.U32.HI R3, RZ, UR4, R2 ;  /* 0x00000004ff037c19 */ /* 0x000fe20008011602 */
[----:B------:R-:W-:-:S04]  /*0240*/  ULDC UR4, c[0x0][0x354] ;  /* 0x0000d50000047ab9 */ /* 0x000fc80000000800 */
[----:B------:R-:W-:-:S04]  /*0250*/  IMAD.MOV R4, RZ, RZ, -R3 ;  /* 0x000000ffff047224 */ /* 0x000fc800078e0a03 */
[----:B------:R-:W-:Y:S01]  /*0260*/  IMAD R5, R4, UR8, R5 ;  /* 0x0000000804057c24 */ /* 0x000fe2000f8e0205 */
[----:B------:R-:W-:-:S03]  /*0270*/  ULDC.64 UR8, c[0x0][0x358] ;  /* 0x0000d60000087ab9 */ /* 0x000fc60000000a00 */
[C---:B------:R-:W-:Y:S02]  /*0280*/  IMAD R22, R5.reuse, UR9, RZ ;  /* 0x0000000905167c24 */ /* 0x040fe4000f8e02ff */
[C---:B------:R-:W-:Y:S02]  /*0290*/  IMAD R16, R5.reuse, UR4, R16 ;  /* 0x0000000405107c24 */ /* 0x040fe4000f8e0210 */
[----:B------:R-:W-:Y:S02]  /*02a0*/  IMAD R0, R5, UR8, R0 ;  /* 0x0000000805007c24 */ /* 0x000fe4000f8e0200 */
[----:B------:R-:W-:Y:S01]  /*02b0*/  IMAD R22, R19, UR6, R22 ;  /* 0x0000000613167c24 */ /* 0x000fe2000f8e0216 */
[----:B------:R-:W-:Y:S06]  /*02c0*/  @!P0 BRA `(.L_x_2) ;  /* 0x0000001400008947 */ /* 0x000fec0003800000 */
[----:B------:R-:W-:Y:S01]  /*02d0*/  IMAD.MOV.U32 R2, RZ, RZ, RZ ;  /* 0x000000ffff027224 */ /* 0x000fe200078e00ff */
[----:B------:R-:W-:Y:S01]  /*02e0*/  ULDC.64 UR4, c[0x0][0x238] ;  /* 0x00008e0000047ab9 */ /* 0x000fe20000000a00 */
        /* <DEDUP_REMOVED lines=8> */
[C---:B------:R-:W-:Y:S02]  /*0370*/  IMAD R16, R3.reuse, UR4, R16 ;  /* 0x0000000403107c24 */ /* 0x040fe4000f8e0210 */
[C---:B------:R-:W-:Y:S02]  /*0380*/  IMAD R0, R3.reuse, UR5, R0 ;  /* 0x0000000503007c24 */ /* 0x040fe4000f8e0200 */
[----:B------:R-:W-:Y:S01]  /*0390*/  IMAD R22, R3, UR6, R22 ;  /* 0x0000000603167c24 */ /* 0x000fe2000f8e0216 */
        /* <DEDUP_REMOVED lines=297> */
[----:B------:R-:W-:Y:S02]  /*1630*/  ULDC UR6, c[0x0][0x470] ;  /* 0x00011c0000067ab9 */ /* 0x000fe40000000800 */
        /* <DEDUP_REMOVED lines=8> */
[----:B------:R-:W-:-:S07]  /*16c0*/  IMAD R22, R3, UR6, R22 ;  /* 0x0000000603167c24 */ /* 0x000fce000f8e0216 */
.L_x_2:
[----:B------:R-:W0:Y:S01]  /*16d0*/  LDC.U8 R5, c[0x0][0x4a9] ;  /* 0x00012a40ff057b82 */ /* 0x000e220000000000 */
[----:B------:R-:W-:Y:S01]  /*16e0*/  ULDC.64 UR4, c[0x0][0x478] ;  /* 0x00011e0000047ab9 */ /* 0x000fe20000000a00 */
[----:B------:R-:W-:Y:S01]  /*16f0*/  ULDC.64 UR6, c[0x0][0x480] ;  /* 0x0001200000067ab9 */ /* 0x000fe20000000a00 */
[----:B------:R-:W-:Y:S02]  /*1700*/  IADD3 R16, P1, R16, UR4, RZ ;  /* 0x0000000410107c10 */ /* 0x000fe4000ff3e0ff */
[----:B------:R-:W-:-:S03]  /*1710*/  IADD3 R2, P2, R0, UR6, RZ ;  /* 0x0000000600027c10 */ /* 0x000fc6000ff5e0ff */
[----:B------:R-:W-:Y:S02]  /*1720*/  IMAD.X R17, RZ, RZ, UR5, P1 ;  /* 0x00000005ff117e24 */ /* 0x000fe400088e06ff */
[----:B------:R-:W-:Y:S01]  /*1730*/  IMAD.X R3, RZ, RZ, UR7, P2 ;  /* 0x00000007ff037e24 */ /* 0x000fe200090e06ff */
[----:B0-----:R-:W-:-:S04]  /*1740*/  PRMT R4, R5, 0x9910, RZ ;  /* 0x0000991005047816 */ /* 0x001fc800000000ff */
[----:B------:R-:W-:-:S13]  /*1750*/  ISETP.GT.AND P0, PT, R4, 0x9, PT ;  /* 0x000000090400780c */ /* 0x000fda0003f04270 */
[----:B------:R-:W-:Y:S05]  /*1760*/  @P0 BRA `(.L_x_3) ;  /* 0x0000000400300947 */ /* 0x000fea0003800000 */
[----:B------:R-:W-:-:S13]  /*1770*/  ISETP.GT.AND P0, PT, R4, 0x4, PT ;  /* 0x000000040400780c */ /* 0x000fda0003f04270 */
[----:B------:R-:W-:Y:S05]  /*1780*/  @P0 BRA `(.L_x_4) ;  /* 0x0000000000940947 */ /* 0x000fea0003800000 */
[----:B------:R-:W-:-:S13]  /*1790*/  ISETP.GT.AND P0, PT, R4, 0x1, PT ;  /* 0x000000010400780c */ /* 0x000fda0003f04270 */
[----:B------:R-:W-:Y:S05]  /*17a0*/  @P0 BRA `(.L_x_5) ;  /* 0x0000000000380947 */ /* 0x000fea0003800000 */
[----:B------:R-:W-:-:S13]  /*17b0*/  ISETP.NE.AND P0, PT, R5, RZ, PT ;  /* 0x000000ff0500720c */ /* 0x000fda0003f05270 */
[----:B------:R-:W-:Y:S05]  /*17c0*/  @!P0 BRA `(.L_x_6) ;  /* 0x00000000001c8947 */ /* 0x000fea0003800000 */
[----:B------:R-:W-:-:S13]  /*17d0*/  ISETP.NE.AND P0, PT, R4, 0x1, PT ;  /* 0x000000010400780c */ /* 0x000fda0003f05270 */
[----:B------:R-:W-:Y:S05]  /*17e0*/  @P0 BRA `(.L_x_7) ;  /* 0x0000000c00840947 */ /* 0x000fea0003800000 */
[----:B------:R-:W2:Y:S02]  /*17f0*/  LDG.E.S8 R2, desc[UR36][R2.64] ;  /* 0x0000002402027981 */ /* 0x000ea4000c1e1300 */
[----:B--2---:R-:W0:Y:S02]  /*1800*/  I2F.S16 R0, R2 ;  /* 0x0000000200007306 */ /* 0x004e240000101400 */
[----:B0-----:R-:W-:-:S04]  /*1810*/  F2FP.BF16.F32.PACK_AB R0, RZ, R0 ;  /* 0x00000000ff00723e */ /* 0x001fc800000010ff */
[----:B------:R-:W-:Y:S01]  /*1820*/  PRMT R19, R0, 0x7610, R19 ;  /* 0x0000761000137816 */ /* 0x000fe20000000013 */
[----:B------:R-:W-:Y:S06]  /*1830*/  BRA `(.L_x_8) ;  /* 0x0000000c00dc7947 */ /* 0x000fec0003800000 */
.L_x_6:
[----:B------:R-:W2:Y:S02]  /*1840*/  LDG.E.U8 R2, desc[UR36][R2.64] ;  /* 0x0000002402027981 */ /* 0x000ea4000c1e1100 */
[----:B--2---:R-:W-:-:S04]  /*1850*/  I2FP.F32.U32 R0, R2 ;  /* 0x0000000200007245 */ /* 0x004fc80000201000 */
[----:B------:R-:W-:-:S04]  /*1860*/  F2FP.BF16.F32.PACK_AB R0, RZ, R0 ;  /* 0x00000000ff00723e */ /* 0x000fc800000010ff */
[----:B------:R-:W-:Y:S01]  /*1870*/  PRMT R19, R0, 0x7610, R19 ;  /* 0x0000761000137816 */ /* 0x000fe20000000013 */
[----:B------:R-:W-:Y:S06]  /*1880*/  BRA `(.L_x_8) ;  /* 0x0000000c00c87947 */ /* 0x000fec0003800000 */
.L_x_5:
[----:B------:R-:W-:-:S13]  /*1890*/  ISETP.NE.AND P0, PT, R4, 0x2, PT ;  /* 0x000000020400780c */ /* 0x000fda0003f05270 */
[----:B------:R-:W-:Y:S05]  /*18a0*/  @!P0 BRA `(.L_x_9) ;  /* 0x0000000000388947 */ /* 0x000fea0003800000 */
[----:B------:R-:W-:-:S13]  /*18b0*/  ISETP.NE.AND P0, PT, R4, 0x3, PT ;  /* 0x000000030400780c */ /* 0x000fda0003f05270 */
[----:B------:R-:W-:Y:S05]  /*18c0*/  @!P0 BRA `(.L_x_10) ;  /* 0x00000000001c8947 */ /* 0x000fea0003800000 */
[----:B------:R-:W-:-:S13]  /*18d0*/  ISETP.NE.AND P0, PT, R4, 0x4, PT ;  /* 0x000000040400780c */ /* 0x000fda0003f05270 */
[----:B------:R-:W-:Y:S05]  /*18e0*/  @P0 BRA `(.L_x_7) ;  /* 0x0000000c00440947 */ /* 0x000fea0003800000 */
[----:B------:R-:W2:Y:S02]  /*18f0*/  LDG.E.64 R2, desc[UR36][R2.64] ;  /* 0x0000002402027981 */ /* 0x000ea4000c1e1b00 */
[----:B--2---:R-:W0:Y:S02]  /*1900*/  I2F.S64 R0, R2 ;  /* 0x0000000200007312 */ /* 0x004e240000301400 */
[----:B0-----:R-:W-:-:S04]  /*1910*/  F2FP.BF16.F32.PACK_AB R0, RZ, R0 ;  /* 0x00000000ff00723e */ /* 0x001fc800000010ff */
[----:B------:R-:W-:Y:S01]  /*1920*/  PRMT R19, R0, 0x7610, R19 ;  /* 0x0000761000137816 */ /* 0x000fe20000000013 */
[----:B------:R-:W-:Y:S06]  /*1930*/  BRA `(.L_x_8) ;  /* 0x0000000c009c7947 */ /* 0x000fec0003800000 */
.L_x_10:
[----:B------:R-:W2:Y:S02]  /*1940*/  LDG.E R2, desc[UR36][R2.64] ;  /* 0x0000002402027981 */ /* 0x000ea4000c1e1900 */
[----:B--2---:R-:W-:-:S04]  /*1950*/  I2FP.F32.S32 R0, R2 ;  /* 0x0000000200007245 */ /* 0x004fc80000201400 */
[----:B------:R-:W-:-:S04]  /*1960*/  F2FP.BF16.F32.PACK_AB R0, RZ, R0 ;  /* 0x00000000ff00723e */ /* 0x000fc800000010ff */
[----:B------:R-:W-:Y:S01]  /*1970*/  PRMT R19, R0, 0x7610, R19 ;  /* 0x0000761000137816 */ /* 0x000fe20000000013 */
[----:B------:R-:W-:Y:S06]  /*1980*/  BRA `(.L_x_8) ;  /* 0x0000000c00887947 */ /* 0x000fec0003800000 */
.L_x_9:
[----:B------:R-:W2:Y:S02]  /*1990*/  LDG.E.U16 R2, desc[UR36][R2.64] ;  /* 0x0000002402027981 */ /* 0x000ea4000c1e1500 */
[----:B--2---:R-:W0:Y:S02]  /*19a0*/  I2F.S16 R0, R2 ;  /* 0x0000000200007306 */ /* 0x004e240000101400 */
[----:B0-----:R-:W-:-:S04]  /*19b0*/  F2FP.BF16.F32.PACK_AB R0, RZ, R0 ;  /* 0x00000000ff00723e */ /* 0x001fc800000010ff */
[----:B------:R-:W-:Y:S01]  /*19c0*/  PRMT R19, R0, 0x7610, R19 ;  /* 0x0000761000137816 */ /* 0x000fe20000000013 */
[----:B------:R-:W-:Y:S06]  /*19d0*/  BRA `(.L_x_8) ;  /* 0x0000000c00747947 */ /* 0x000fec0003800000 */
.L_x_4:
[----:B------:R-:W-:-:S13]  /*19e0*/  ISETP.GT.AND P0, PT, R4, 0x6, PT ;  /* 0x000000060400780c */ /* 0x000fda0003f04270 */
[----:B------:R-:W-:Y:S05]  /*19f0*/  @P0 BRA `(.L_x_11) ;  /* 0x0000000000300947 */ /* 0x000fea0003800000 */
[----:B------:R-:W-:-:S13]  /*1a00*/  ISETP.NE.AND P0, PT, R4, 0x5, PT ;  /* 0x000000050400780c */ /* 0x000fda0003f05270 */
[----:B------:R-:W-:Y:S05]  /*1a10*/  @!P0 BRA `(.L_x_12) ;  /* 0x0000000000148947 */ /* 0x000fea0003800000 */
[----:B------:R-:W-:-:S13]  /*1a20*/  ISETP.NE.AND P0, PT, R4, 0x6, PT ;  /* 0x000000060400780c */ /* 0x000fda0003f05270 */
[----:B------:R-:W-:Y:S05]  /*1a30*/  @P0 BRA `(.L_x_7) ;  /* 0x0000000800f00947 */ /* 0x000fea0003800000 */
[----:B------:R-:W2:Y:S02]  /*1a40*/  LDG.E R2, desc[UR36][R2.64] ;  /* 0x0000002402027981 */ /* 0x000ea4000c1e1900 */
[----:B--2---:R-:W-:Y:S01]  /*1a50*/  F2FP.BF16.F32.PACK_AB R19, RZ, R2 ;  /* 0x00000002ff13723e */ /* 0x004fe200000010ff */
[----:B------:R-:W-:Y:S06]  /*1a60*/  BRA `(.L_x_8) ;  /* 0x0000000c00507947 */ /* 0x000fec0003800000 */
.L_x_12:
[----:B------:R-:W2:Y:S02]  /*1a70*/  LDG.E.U16 R0, desc[UR36][R2.64] ;  /* 0x0000002402007981 */ /* 0x000ea4000c1e1500 */
[----:B--2---:R-:W-:-:S05]  /*1a80*/  HADD2.F32 R0, -RZ, R0.H0_H0 ;  /* 0x20000000ff007230 */ /* 0x004fca0000004100 */
[----:B------:R-:W-:-:S04]  /*1a90*/  F2FP.BF16.F32.PACK_AB R0, RZ, R0 ;  /* 0x00000000ff00723e */ /* 0x000fc800000010ff */
[----:B------:R-:W-:Y:S01]  /*1aa0*/  PRMT R19, R0, 0x7610, R19 ;  /* 0x0000761000137816 */ /* 0x000fe20000000013 */
[----:B------:R-:W-:Y:S06]  /*1ab0*/  BRA `(.L_x_8) ;  /* 0x0000000c003c7947 */ /* 0x000fec0003800000 */
.L_x_11:
[----:B------:R-:W-:-:S13]  /*1ac0*/  ISETP.NE.AND P0, PT, R4, 0x7, PT ;  /* 0x000000070400780c */ /* 0x000fda0003f05270 */
[----:B------:R-:W-:Y:S05]  /*1ad0*/  @!P0 BRA `(.L_x_13) ;  /* 0x0000000000308947 */ /* 0x000fea0003800000 */
[----:B------:R-:W-:-:S13]  /*1ae0*/  ISETP.NE.AND P0, PT, R4, 0x8, PT ;  /* 0x000000080400780c */ /* 0x000fda0003f05270 */
[----:B------:R-:W-:Y:S05]  /*1af0*/  @!P0 BRA `(.L_x_14) ;  /* 0x0000000000148947 */ /* 0x000fea0003800000 */
[----:B------:R-:W-:-:S13]  /*1b00*/  ISETP.NE.AND P0, PT, R4, 0x9, PT ;  /* 0x000000090400780c */ /* 0x000fda0003f05270 */
[----:B------:R-:W-:Y:S05]  /*1b10*/  @P0 BRA `(.L_x_7) ;  /* 0x0000000800b80947 */ /* 0x000fea0003800000 */
[----:B------:R-:W2:Y:S02]  /*1b20*/  LDG.E R2, desc[UR36][R2.64] ;  /* 0x0000002402027981 */ /* 0x000ea4000c1e1900 */
[----:B--2---:R-:W-:Y:S01]  /*1b30*/  F2FP.BF16.F32.PACK_AB R19, RZ, R2 ;  /* 0x00000002ff13723e */ /* 0x004fe200000010ff */
[----:B------:R-:W-:Y:S06]  /*1b40*/  BRA `(.L_x_8) ;  /* 0x0000000c00187947 */ /* 0x000fec0003800000 */
.L_x_14:
[----:B------:R-:W2:Y:S02]  /*1b50*/  LDG.E.U16 R2, desc[UR36][R2.64] ;  /* 0x0000002402027981 */ /* 0x000ea4000c1e1500 */
[----:B--2---:R-:W-:-:S05]  /*1b60*/  HADD2.F32 R0, -RZ, R2.H0_H0 ;  /* 0x20000002ff007230 */ /* 0x004fca0000004100 */
[----:B------:R-:W-:-:S04]  /*1b70*/  F2FP.BF16.F32.PACK_AB R0, RZ, R0 ;  /* 0x00000000ff00723e */ /* 0x000fc800000010ff */
[----:B------:R-:W-:Y:S01]  /*1b80*/  PRMT R19, R0, 0x7610, R19 ;  /* 0x0000761000137816 */ /* 0x000fe20000000013 */
[----:B------:R-:W-:Y:S06]  /*1b90*/  BRA `(.L_x_8) ;  /* 0x0000000c00047947 */ /* 0x000fec0003800000 */
.L_x_13:
[----:B------:R-:W2:Y:S01]  /*1ba0*/  LDG.E.64 R2, desc[UR36][R2.64] ;  /* 0x0000002402027981 */ /* 0x000ea2000c1e1b00 */
[----:B------:R-:W-:Y:S01]  /*1bb0*/  UMOV UR4, 0xf0000000 ;  /* 0xf000000000047882 */ /* 0x000fe20000000000 */
[----:B------:R-:W-:Y:S01]  /*1bc0*/  UMOV UR5, 0x380fffff ;  /* 0x380fffff00057882 */ /* 0x000fe20000000000 */
[----:B--2---:R-:W0:Y:S01]  /*1bd0*/  F2F.F32.F64 R0, R2 ;  /* 0x0000000200007310 */ /* 0x004e220000301000 */
[----:B------:R-:W-:-:S14]  /*1be0*/  DSETP.GEU.AND P0, PT, |R2|, UR4, PT ;  /* 0x0000000402007e2a */ /* 0x000fdc000bf0e200 */
[----:B0-----:R-:W-:-:S05]  /*1bf0*/  @!P0 FMUL R0, R0, 1.175494350822287508e-38 ;  /* 0x0080000000008820 */ /* 0x001fca0000400000 */
[----:B------:R-:W-:-:S04]  /*1c00*/  F2FP.BF16.F32.PACK_AB R0, RZ, R0 ;  /* 0x00000000ff00723e */ /* 0x000fc800000010ff */
[----:B------:R-:W-:Y:S01]  /*1c10*/  PRMT R19, R0, 0x7610, R19 ;  /* 0x0000761000137816 */ /* 0x000fe20000000013 */
[----:B------:R-:W-:Y:S06]  /*1c20*/  BRA `(.L_x_8) ;  /* 0x0000000800e07947 */ /* 0x000fec0003800000 */
.L_x_3:
[----:B------:R-:W-:-:S13]  /*1c30*/  ISETP.GT.AND P0, PT, R4, 0x18, PT ;  /* 0x000000180400780c */ /* 0x000fda0003f04270 */
[----:B------:R-:W-:Y:S05]  /*1c40*/  @P0 BRA `(.L_x_15) ;  /* 0x0000000400080947 */ /* 0x000fea0003800000 */
[----:B------:R-:W-:-:S13]  /*1c50*/  ISETP.GT.AND P0, PT, R4, 0xe, PT ;  /* 0x0000000e0400780c */ /* 0x000fda0003f04270 */
[----:B------:R-:W-:Y:S05]  /*1c60*/  @P0 BRA `(.L_x_16) ;  /* 0x00000000004c0947 */ /* 0x000fea0003800000 */
[----:B------:R-:W-:-:S13]  /*1c70*/  ISETP.NE.AND P0, PT, R4, 0xa, PT ;  /* 0x0000000a0400780c */ /* 0x000fda0003f05270 */
[----:B------:R-:W-:Y:S05]  /*1c80*/  @!P0 BRA `(.L_x_17) ;  /* 0x0000000000208947 */ /* 0x000fea0003800000 */
[----:B------:R-:W-:-:S13]  /*1c90*/  ISETP.NE.AND P0, PT, R4, 0xb, PT ;  /* 0x0000000b0400780c */ /* 0x000fda0003f05270 */
[----:B------:R-:W-:Y:S05]  /*1ca0*/  @P0 BRA `(.L_x_7) ;  /* 0x0000000800540947 */ /* 0x000fea0003800000 */
[----:B------:R-:W2:Y:S02]  /*1cb0*/  LDG.E.U8 R2, desc[UR36][R2.64] ;  /* 0x0000002402027981 */ /* 0x000ea4000c1e1100 */
[----:B--2---:R-:W-:-:S04]  /*1cc0*/  ISETP.NE.AND P0, PT, R2, RZ, PT ;  /* 0x000000ff0200720c */ /* 0x004fc80003f05270 */
[----:B------:R-:W-:-:S04]  /*1cd0*/  FSEL R0, RZ, 1, !P0 ;  /* 0x3f800000ff007808 */ /* 0x000fc80004000000 */
[----:B------:R-:W-:-:S04]  /*1ce0*/  F2FP.BF16.F32.PACK_AB R0, RZ, R0 ;  /* 0x00000000ff00723e */ /* 0x000fc800000010ff */
[----:B------:R-:W-:Y:S01]  /*1cf0*/  PRMT R19, R0, 0x7610, R19 ;  /* 0x0000761000137816 */ /* 0x000fe20000000013 */
[----:B------:R-:W-:Y:S06]  /*1d00*/  BRA `(.L_x_8) ;  /* 0x0000000800a87947 */ /* 0x000fec0003800000 */
.L_x_17:
        /* <DEDUP_REMOVED lines=9> */
.L_x_16:
[----:B------:R-:W-:-:S13]  /*1da0*/  ISETP.NE.AND P0, PT, R4, 0xf, PT ;  /* 0x0000000f0400780c */ /* 0x000fda0003f05270 */
[----:B------:R-:W-:Y:S05]  /*1db0*/  @!P0 BRA `(.L_x_18) ;  /* 0x0000000000a48947 */ /* 0x000fea0003800000 */
[----:B------:R-:W-:-:S13]  /*1dc0*/  ISETP.NE.AND P0, PT, R4, 0x17, PT ;  /* 0x000000170400780c */ /* 0x000fda0003f05270 */
[----:B------:R-:W-:Y:S05]  /*1dd0*/  @!P0 BRA `(.L_x_19) ;  /* 0x0000000000608947 */ /* 0x000fea0003800000 */
[----:B------:R-:W-:-:S13]  /*1de0*/  ISETP.NE.AND P0, PT, R4, 0x18, PT ;  /* 0x000000180400780c */ /* 0x000fda0003f05270 */
[----:B------:R-:W-:Y:S05]  /*1df0*/  @P0 BRA `(.L_x_7) ;  /* 0x0000000800000947 */ /* 0x000fea0003800000 */
[----:B------:R-:W2:Y:S01]  /*1e00*/  LDG.E.U8 R0, desc[UR36][R2.64] ;  /* 0x0000002402007981 */ /* 0x000ea2000c1e1100 */
[----:B------:R-:W-:Y:S02]  /*1e10*/  IMAD.MOV.U32 R8, RZ, RZ, -0x800000 ;  /* 0xff800000ff087424 */ /* 0x000fe400078e00ff */
[----:B--2---:R-:W-:-:S05]  /*1e20*/  IMAD.SHL.U32 R0, R0, 0x1000000, RZ ;  /* 0x0100000000007824 */ /* 0x004fca00078e00ff */
[----:B------:R-:W-:-:S04]  /*1e30*/  LOP3.LUT R4, R0, 0x7f000000, RZ, 0xc0, !PT ;  /* 0x7f00000000047812 */ /* 0x000fc800078ec0ff */
[----:B------:R-:W0:Y:S01]  /*1e40*/  FLO.U32 R5, R4 ;  /* 0x0000000400057300 */ /* 0x000e2200000e0000 */
[C---:B------:R-:W-:Y:S02]  /*1e50*/  VIADD R6, R4.reuse, 0x1000000 ;  /* 0x0100000004067836 */ /* 0x040fe40000000000 */
[----:B------:R-:W-:-:S03]  /*1e60*/  VIADD R2, R4, 0xffffffff ;  /* 0xffffffff04027836 */ /* 0x000fc60000000000 */
[----:B------:R-:W-:Y:S02]  /*1e70*/  SHF.R.S32.HI R6, RZ, 0x8, R6 ;  /* 0x00000008ff067819 */ /* 0x000fe40000011406 */
[----:B------:R-:W-:Y:S02]  /*1e80*/  SHF.R.S32.HI R2, RZ, 0x1f, R2 ;  /* 0x0000001fff027819 */ /* 0x000fe40000011402 */
[----:B0-----:R-:W-:-:S04]  /*1e90*/  IADD3 R5, -R5, 0x1f, RZ ;  /* 0x0000001f05057810 */ /* 0x001fc80007ffe1ff */
[C---:B------:R-:W-:Y:S01]  /*1ea0*/  ISETP.GT.U32.AND P0, PT, R5.reuse, 0x4, PT ;  /* 0x000000040500780c */ /* 0x040fe20003f04070 */
[----:B------:R-:W-:-:S05]  /*1eb0*/  VIADD R5, R5, 0xfffffffc ;  /* 0xfffffffc05057836 */ /* 0x000fca0000000000 */
[----:B------:R-:W-:-:S05]  /*1ec0*/  SEL R5, R5, RZ, P0 ;  /* 0x000000ff05057207 */ /* 0x000fca0000000000 */
[----:B------:R-:W-:Y:S01]  /*1ed0*/  IMAD R8, R5, R8, 0x3c000000 ;  /* 0x3c00000005087424 */ /* 0x000fe200078e0208 */
[----:B------:R-:W-:-:S04]  /*1ee0*/  SHF.L.U32 R5, R4, R5, RZ ;  /* 0x0000000504057219 */ /* 0x000fc800000006ff */
[----:B------:R-:W-:-:S04]  /*1ef0*/  LEA.HI R5, R5, R8, RZ, 0x1c ;  /* 0x0000000805057211 */ /* 0x000fc800078fe0ff */
[----:B------:R-:W-:-:S04]  /*1f00*/  LOP3.LUT R5, R5, 0x7f800000, R6, 0xf8, !PT ;  /* 0x7f80000005057812 */ /* 0x000fc800078ef806 */
[----:B------:R-:W-:-:S04]  /*1f10*/  LOP3.LUT R5, R5, R2, RZ, 0x30, !PT ;  /* 0x0000000205057212 */ /* 0x000fc800078e30ff */
[----:B------:R-:W-:-:S04]  /*1f20*/  LOP3.LUT R5, R5, 0x80000000, R0, 0xf8, !PT ;  /* 0x8000000005057812 */ /* 0x000fc800078ef800 */
[----:B------:R-:W-:-:S04]  /*1f30*/  F2FP.BF16.F32.PACK_AB R5, RZ, R5 ;  /* 0x00000005ff05723e */ /* 0x000fc800000010ff */
[----:B------:R-:W-:Y:S01]  /*1f40*/  PRMT R19, R5, 0x7610, R19 ;  /* 0x0000761005137816 */ /* 0x000fe20000000013 */
[----:B------:R-:W-:Y:S06]  /*1f50*/  BRA `(.L_x_8) ;  /* 0x0000000800147947 */ /* 0x000fec0003800000 */
.L_x_19:
[----:B------:R-:W2:Y:S02]  /*1f60*/  LDG.E.U8 R2, desc[UR36][R2.64] ;  /* 0x0000002402027981 */ /* 0x000ea4000c1e1100 */
[C---:B--2---:R-:W-:Y:S02]  /*1f70*/  IMAD.SHL.U32 R0, R2.reuse, 0x2000000, RZ ;  /* 0x0200000002007824 */ /* 0x044fe400078e00ff */
[----:B------:R-:W-:-:S03]  /*1f80*/  IMAD.SHL.U32 R5, R2, 0x1000000, RZ ;  /* 0x0100000002057824 */ /* 0x000fc600078e00ff */
[----:B------:R-:W-:-:S13]  /*1f90*/  ISETP.GE.U32.AND P0, PT, R0, 0x8000000, PT ;  /* 0x080000000000780c */ /* 0x000fda0003f06070 */
[C---:B------:R-:W-:Y:S02]  /*1fa0*/  @!P0 IMAD.SHL.U32 R0, R2.reuse, 0x100, RZ ;  /* 0x0000010002008824 */ /* 0x040fe400078e00ff */
[----:B------:R-:W-:-:S03]  /*1fb0*/  @P0 IMAD.SHL.U32 R4, R2, 0x200000, RZ ;  /* 0x0020000002040824 */ /* 0x000fc600078e00ff */
[----:B------:R-:W-:Y:S02]  /*1fc0*/  @!P0 LOP3.LUT R0, R0, 0x7f00, RZ, 0xc0, !PT ;  /* 0x00007f0000008812 */ /* 0x000fe400078ec0ff */
[----:B------:R-:W-:Y:S02]  /*1fd0*/  @P0 LOP3.LUT R4, R4, 0x70000000, RZ, 0xfc, !PT ;  /* 0x7000000004040812 */ /* 0x000fe400078efcff */
[----:B------:R-:W-:-:S03]  /*1fe0*/  @!P0 LOP3.LUT R0, R0, 0x3f000000, RZ, 0xfc, !PT ;  /* 0x3f00000000008812 */ /* 0x000fc600078efcff */
[----:B------:R-:W-:Y:S02]  /*1ff0*/  @P0 FMUL.FTZ R4, R4, 1.9259299443872358531e-34 ;  /* 0x0780000004040820 */ /* 0x000fe40000410000 */
[----:B------:R-:W-:-:S05]  /*2000*/  @!P0 FADD.FTZ R4, R0, -0.5 ;  /* 0xbf00000000048421 */ /* 0x000fca0000010000 */
[----:B------:R-:W-:-:S04]  /*2010*/  LOP3.LUT R4, R4, 0x80000000, R5, 0xf8, !PT ;  /* 0x8000000004047812 */ /* 0x000fc800078ef805 */
[----:B------:R-:W-:-:S04]  /*2020*/  F2FP.BF16.F32.PACK_AB R4, RZ, R4 ;  /* 0x00000004ff04723e */ /* 0x000fc800000010ff */
[----:B------:R-:W-:Y:S01]  /*2030*/  PRMT R19, R4, 0x7610, R19 ;  /* 0x0000761004137816 */ /* 0x000fe20000000013 */
[----:B------:R-:W-:Y:S06]  /*2040*/  BRA `(.L_x_8) ;  /* 0x0000000400d87947 */ /* 0x000fec0003800000 */
.L_x_18:
[----:B------:R0:W5:Y:S01]  /*2050*/  LDG.E.U16 R19, desc[UR36][R2.64] ;  /* 0x0000002402137981 */ /* 0x000162000c1e1500 */
[----:B------:R-:W-:Y:S05]  /*2060*/  BRA `(.L_x_8) ;  /* 0x0000000400d07947 */ /* 0x000fea0003800000 */
.L_x_15:
[----:B------:R-:W-:-:S13]  /*2070*/  ISETP.GT.AND P0, PT, R4, 0x1b, PT ;  /* 0x0000001b0400780c */ /* 0x000fda0003f04270 */
[----:B------:R-:W-:Y:S05]  /*2080*/  @P0 BRA `(.L_x_20) ;  /* 0x0000000400140947 */ /* 0x000fea0003800000 */
[----:B------:R-:W-:-:S13]  /*2090*/  ISETP.NE.AND P0, PT, R4, 0x19, PT ;  /* 0x000000190400780c */ /* 0x000fda0003f05270 */
[----:B------:R-:W-:Y:S05]  /*20a0*/  @!P0 BRA `(.L_x_21) ;  /* 0x0000000000988947 */ /* 0x000fea0003800000 */
[----:B------:R-:W-:-:S13]  /*20b0*/  ISETP.NE.AND P0, PT, R4, 0x1a, PT ;  /* 0x0000001a0400780c */ /* 0x000fda0003f05270 */
[----:B------:R-:W-:Y:S05]  /*20c0*/  @!P0 BRA `(.L_x_22) ;  /* 0x00000000001c8947 */ /* 0x000fea0003800000 */
[----:B------:R-:W-:-:S13]  /*20d0*/  ISETP.NE.AND P0, PT, R4, 0x1b, PT ;  /* 0x0000001b0400780c */ /* 0x000fda0003f05270 */
[----:B------:R-:W-:Y:S05]  /*20e0*/  @P0 BRA `(.L_x_7) ;  /* 0x0000000400440947 */ /* 0x000fea0003800000 */
[----:B------:R-:W2:Y:S02]  /*20f0*/  LDG.E.U16 R0, desc[UR36][R2.64] ;  /* 0x0000002402007981 */ /* 0x000ea4000c1e1500 */
[----:B--2---:R-:W-:-:S04]  /*2100*/  I2FP.F32.U32 R0, R0 ;  /* 0x0000000000007245 */ /* 0x004fc80000201000 */
[----:B------:R-:W-:-:S04]  /*2110*/  F2FP.BF16.F32.PACK_AB R0, RZ, R0 ;  /* 0x00000000ff00723e */ /* 0x000fc800000010ff */
[----:B------:R-:W-:Y:S01]  /*2120*/  PRMT R19, R0, 0x7610, R19 ;  /* 0x0000761000137816 */ /* 0x000fe20000000013 */
[----:B------:R-:W-:Y:S06]  /*2130*/  BRA `(.L_x_8) ;  /* 0x00000004009c7947 */ /* 0x000fec0003800000 */
.L_x_22:
[----:B------:R-:W2:Y:S01]  /*2140*/  LDG.E.U8 R2, desc[UR36][R2.64] ;  /* 0x0000002402027981 */ /* 0x000ea2000c1e1100 */
[----:B------:R-:W-:Y:S01]  /*2150*/  BSSY B0, `(.L_x_23) ;  /* 0x0000018000007945 */ /* 0x000fe20003800000 */
[----:B------:R-:W-:Y:S01]  /*2160*/  IMAD.MOV.U32 R0, RZ, RZ, RZ ;  /* 0x000000ffff007224 */ /* 0x000fe200078e00ff */
[----:B--2---:R-:W-:-:S13]  /*2170*/  ISETP.NE.AND P0, PT, R2, RZ, PT ;  /* 0x000000ff0200720c */ /* 0x004fda0003f05270 */
[----:B------:R-:W-:Y:S05]  /*2180*/  @!P0 BRA `(.L_x_24) ;  /* 0x0000000000508947 */ /* 0x000fea0003800000 */
[----:B------:R-:W-:-:S13]  /*2190*/  ISETP.NE.AND P0, PT, R2, 0x80, PT ;  /* 0x000000800200780c */ /* 0x000fda0003f05270 */
[----:B------:R-:W-:Y:S01]  /*21a0*/  @!P0 IMAD.MOV.U32 R0, RZ, RZ, 0x7f800001 ;  /* 0x7f800001ff008424 */ /* 0x000fe200078e00ff */
[----:B------:R-:W-:Y:S06]  /*21b0*/  @!P0 BRA `(.L_x_24) ;  /* 0x0000000000448947 */ /* 0x000fec0003800000 */
[C---:B------:R-:W-:Y:S01]  /*21c0*/  LOP3.LUT P0, R0, R2.reuse, 0x78, RZ, 0xc0, !PT ;  /* 0x0000007802007812 */ /* 0x040fe2000780c0ff */
[----:B------:R-:W-:Y:S01]  /*21d0*/  BSSY B1, `(.L_x_25) ;  /* 0x000000c000017945 */ /* 0x000fe20003800000 */
[----:B------:R-:W-:Y:S02]  /*21e0*/  SHF.R.U32.HI R3, RZ, 0x7, R2 ;  /* 0x00000007ff037819 */ /* 0x000fe40000011602 */
[----:B------:R-:W-:Y:S02]  /*21f0*/  LOP3.LUT R2, R2, 0x7, RZ, 0xc0, !PT ;  /* 0x0000000702027812 */ /* 0x000fe400078ec0ff */
[----:B------:R-:W-:Y:S01]  /*2200*/  SHF.R.U32.HI R0, RZ, 0x3, R0 ;  /* 0x00000003ff007819 */ /* 0x000fe20000011600 */
[----:B------:R-:W-:-:S06]  /*2210*/  IMAD.U32 R4, R3, -0x80000000, RZ ;  /* 0x8000000003047824 */ /* 0x000fcc00078e00ff */
[----:B------:R-:W-:Y:S05]  /*2220*/  @P0 BRA `(.L_x_26) ;  /* 0x0000000000180947 */ /* 0x000fea0003800000 */
[----:B------:R-:W0:Y:S02]  /*2230*/  FLO.U32 R3, R2 ;  /* 0x0000000200037300 */ /* 0x000e2400000e0000 */
[----:B0-----:R-:W-:-:S04]  /*2240*/  IADD3 R3, -R3, 0x1f, RZ ;  /* 0x0000001f03037810 */ /* 0x001fc80007ffe1ff */
[----:B------:R-:W-:Y:S01]  /*2250*/  IADD3 R0, R0, 0x1d, -R3 ;  /* 0x0000001d00007810 */ /* 0x000fe20007ffe803 */
[----:B------:R-:W-:-:S05]  /*2260*/  VIADD R5, R3, 0xffffffe4 ;  /* 0xffffffe403057836 */ /* 0x000fca0000000000 */
[----:B------:R-:W-:-:S04]  /*2270*/  SHF.L.U32 R5, R2, R5, RZ ;  /* 0x0000000502057219 */ /* 0x000fc800000006ff */
[----:B------:R-:W-:-:S07]  /*2280*/  LOP3.LUT R2, R5, 0x7, RZ, 0xc0, !PT ;  /* 0x0000000705027812 */ /* 0x000fce00078ec0ff */
.L_x_26:
[----:B------:R-:W-:Y:S05]  /*2290*/  BSYNC B1 ;  /* 0x0000000000017941 */ /* 0x000fea0003800000 */
.L_x_25:
[----:B------:R-:W-:Y:S01]  /*22a0*/  LEA R3, R0, 0x3b800000, 0x17 ;  /* 0x3b80000000037811 */ /* 0x000fe200078eb8ff */
[----:B------:R-:W-:-:S05]  /*22b0*/  IMAD.SHL.U32 R0, R2, 0x100000, RZ ;  /* 0x0010000002007824 */ /* 0x000fca00078e00ff */
[----:B------:R-:W-:-:S07]  /*22c0*/  LOP3.LUT R0, R3, R0, R4, 0xfe, !PT ;  /* 0x0000000003007212 */ /* 0x000fce00078efe04 */
.L_x_24:
[----:B------:R-:W-:Y:S05]  /*22d0*/  BSYNC B0 ;  /* 0x0000000000007941 */ /* 0x000fea0003800000 */
.L_x_23:
[----:B------:R-:W-:-:S04]  /*22e0*/  F2FP.BF16.F32.PACK_AB R0, RZ, R0 ;  /* 0x00000000ff00723e */ /* 0x000fc800000010ff */
[----:B------:R-:W-:Y:S01]  /*22f0*/  PRMT R19, R0, 0x7610, R19 ;  /* 0x0000761000137816 */ /* 0x000fe20000000013 */
[----:B------:R-:W-:Y:S06]  /*2300*/  BRA `(.L_x_8) ;  /* 0x0000000400287947 */ /* 0x000fec0003800000 */
.L_x_21:
        /* <DEDUP_REMOVED lines=21> */
.L_x_30:
[----:B------:R-:W-:Y:S05]  /*2460*/  BSYNC B1 ;  /* 0x0000000000017941 */ /* 0x000fea0003800000 */
.L_x_29:
[----:B------:R-:W-:Y:S01]  /*2470*/  LEA R3, R0, 0x37800000, 0x17 ;  /* 0x3780000000037811 */ /* 0x000fe200078eb8ff */
[----:B------:R-:W-:-:S05]  /*2480*/  IMAD.SHL.U32 R0, R2, 0x200000, RZ ;  /* 0x0020000002007824 */ /* 0x000fca00078e00ff */
[----:B------:R-:W-:-:S07]  /*2490*/  LOP3.LUT R0, R3, R0, R4, 0xfe, !PT ;  /* 0x0000000003007212 */ /* 0x000fce00078efe04 */
.L_x_28:
[----:B------:R-:W-:Y:S05]  /*24a0*/  BSYNC B0 ;  /* 0x0000000000007941 */ /* 0x000fea0003800000 */
.L_x_27:
[----:B------:R-:W-:-:S04]  /*24b0*/  F2FP.BF16.F32.PACK_AB R0, RZ, R0 ;  /* 0x00000000ff00723e */ /* 0x000fc800000010ff */
[----:B------:R-:W-:Y:S01]  /*24c0*/  PRMT R19, R0, 0x7610, R19 ;  /* 0x0000761000137816 */ /* 0x000fe20000000013 */
[----:B------:R-:W-:Y:S06]  /*24d0*/  BRA `(.L_x_8) ;  /* 0x0000000000b47947 */ /* 0x000fec0003800000 */
.L_x_20:
[----:B------:R-:W-:-:S13]  /*24e0*/  ISETP.NE.AND P0, PT, R4, 0x1c, PT ;  /* 0x0000001c0400780c */ /* 0x000fda0003f05270 */
[----:B------:R-:W-:Y:S05]  /*24f0*/  @!P0 BRA `(.L_x_31) ;  /* 0x00000000009c8947 */ /* 0x000fea0003800000 */
[----:B------:R-:W-:-:S13]  /*2500*/  ISETP.NE.AND P0, PT, R4, 0x1d, PT ;  /* 0x0000001d0400780c */ /* 0x000fda0003f05270 */
[----:B------:R-:W-:Y:S05]  /*2510*/  @!P0 BRA `(.L_x_32) ;  /* 0x0000000000808947 */ /* 0x000fea0003800000 */
[----:B------:R-:W-:-:S13]  /*2520*/  ISETP.NE.AND P0, PT, R4, 0x2c, PT ;  /* 0x0000002c0400780c */ /* 0x000fda0003f05270 */
[----:B------:R-:W-:Y:S05]  /*2530*/  @P0 BRA `(.L_x_7) ;  /* 0x0000000000300947 */ /* 0x000fea0003800000 */
[----:B------:R-:W2:Y:S01]  /*2540*/  LDG.E.U8 R2, desc[UR36][R2.64] ;  /* 0x0000002402027981 */ /* 0x000ea2000c1e1100 */
[----:B------:R-:W-:Y:S01]  /*2550*/  BSSY B0, `(.L_x_33) ;  /* 0x0000007000007945 */ /* 0x000fe20003800000 */
[----:B------:R-:W-:Y:S01]  /*2560*/  IMAD.MOV.U32 R0, RZ, RZ, 0x400000 ;  /* 0x00400000ff007424 */ /* 0x000fe200078e00ff */
[----:B--2---:R-:W-:-:S13]  /*2570*/  ISETP.NE.AND P0, PT, R2, RZ, PT ;  /* 0x000000ff0200720c */ /* 0x004fda0003f05270 */
[----:B------:R-:W-:Y:S05]  /*2580*/  @!P0 BRA `(.L_x_34) ;  /* 0x00000000000c8947 */ /* 0x000fea0003800000 */
[----:B------:R-:W-:-:S13]  /*2590*/  ISETP.NE.AND P0, PT, R2, 0xff, PT ;  /* 0x000000ff0200780c */ /* 0x000fda0003f05270 */
[----:B------:R-:W-:Y:S02]  /*25a0*/  @!P0 IMAD.MOV.U32 R0, RZ, RZ, 0x7f800001 ;  /* 0x7f800001ff008424 */ /* 0x000fe400078e00ff */
[----:B------:R-:W-:-:S07]  /*25b0*/  @P0 IMAD.SHL.U32 R0, R2, 0x800000, RZ ;  /* 0x0080000002000824 */ /* 0x000fce00078e00ff */
.L_x_34:
[----:B------:R-:W-:Y:S05]  /*25c0*/  BSYNC B0 ;  /* 0x0000000000007941 */ /* 0x000fea0003800000 */
.L_x_33:
[----:B------:R-:W-:-:S04]  /*25d0*/  F2FP.BF16.F32.PACK_AB R0, RZ, R0 ;  /* 0x00000000ff00723e */ /* 0x000fc800000010ff */
[----:B------:R-:W-:Y:S01]  /*25e0*/  PRMT R19, R0, 0x7610, R19 ;  /* 0x0000761000137816 */ /* 0x000fe20000000013 */
[----:B------:R-:W-:Y:S06]  /*25f0*/  BRA `(.L_x_8) ;  /* 0x00000000006c7947 */ /* 0x000fec0003800000 */
.L_x_7:
[----:B------:R-:W-:Y:S01]  /*2600*/  MOV R2, 0x0 ;  /* 0x0000000000027802 */ /* 0x000fe20000000f00 */
[----:B------:R-:W-:Y:S01]  /*2610*/  ULDC.64 UR4, c[0x4][0x128] ;  /* 0x01004a0000047ab9 */ /* 0x000fe20000000a00 */
[----:B------:R-:W-:Y:S01]  /*2620*/  ULDC.64 UR6, c[0x4][0x38] ;  /* 0x01000e0000067ab9 */ /* 0x000fe20000000a00 */
[----:B------:R-:W-:Y:S02]  /*2630*/  IMAD.U32 R4, RZ, RZ, UR4 ;  /* 0x00000004ff047e24 */ /* 0x000fe4000f8e00ff */
[----:B------:R-:W-:Y:S01]  /*2640*/  IMAD.U32 R5, RZ, RZ, UR5 ;  /* 0x00000005ff057e24 */ /* 0x000fe2000f8e00ff */
[----:B------:R-:W0:Y:S01]  /*2650*/  LDC.64 R2, c[0x4][R2] ;  /* 0x0100000002027b82 */ /* 0x000e220000000a00 */
[----:B------:R-:W-:Y:S01]  /*2660*/  ULDC.64 UR4, c[0x4][0x130] ;  /* 0x01004c0000047ab9 */ /* 0x000fe20000000a00 */
[----:B------:R-:W-:Y:S02]  /*2670*/  IMAD.U32 R10, RZ, RZ, UR6 ;  /* 0x00000006ff0a7e24 */ /* 0x000fe4000f8e00ff */
[----:B------:R-:W-:-:S02]  /*2680*/  IMAD.U32 R6, RZ, RZ, UR4 ;  /* 0x00000004ff067e24 */ /* 0x000fc4000f8e00ff */
[----:B------:R-:W-:Y:S02]  /*2690*/  IMAD.U32 R7, RZ, RZ, UR5 ;  /* 0x00000005ff077e24 */ /* 0x000fe4000f8e00ff */
[----:B------:R-:W-:Y:S02]  /*26a0*/  IMAD.U32 R11, RZ, RZ, UR7 ;  /* 0x00000007ff0b7e24 */ /* 0x000fe4000f8e00ff */
[----:B------:R-:W-:Y:S02]  /*26b0*/  IMAD.MOV.U32 R8, RZ, RZ, 0x4e ;  /* 0x0000004eff087424 */ /* 0x000fe400078e00ff */
[----:B------:R-:W-:Y:S02]  /*26c0*/  IMAD.MOV.U32 R12, RZ, RZ, 0x1 ;  /* 0x00000001ff0c7424 */ /* 0x000fe400078e00ff */
[----:B------:R-:W-:-:S07]  /*26d0*/  IMAD.MOV.U32 R13, RZ, RZ, RZ ;  /* 0x000000ffff0d7224 */ /* 0x000fce00078e00ff */
[----:B------:R-:W-:-:S07]  /*26e0*/  LEPC R20, `(.L_x_35) ;  /* 0x000000001014794e */ /* 0x000fce0000000000 */
[----:B0-----:R-:W-:Y:S05]  /*26f0*/  CALL.ABS.NOINC R2 ;  /* 0x0000000002007343 */ /* 0x001fea0003c00000 */
.L_x_35:
[----:B------:R-:W-:Y:S01]  /*2700*/  PRMT R19, RZ, 0x7610, R19 ;  /* 0x00007610ff137816 */ /* 0x000fe20000000013 */
[----:B------:R-:W-:Y:S06]  /*2710*/  BRA `(.L_x_8) ;  /* 0x0000000000247947 */ /* 0x000fec0003800000 */
.L_x_32:
[----:B------:R-:W2:Y:S02]  /*2720*/  LDG.E.64 R2, desc[UR36][R2.64] ;  /* 0x0000002402027981 */ /* 0x000ea4000c1e1b00 */
[----:B--2---:R-:W0:Y:S02]  /*2730*/  I2F.U64 R0, R2 ;  /* 0x0000000200007312 */ /* 0x004e240000301000 */
[----:B0-----:R-:W-:-:S04]  /*2740*/  F2FP.BF16.F32.PACK_AB R0, RZ, R0 ;  /* 0x00000000ff00723e */ /* 0x001fc800000010ff */
[----:B------:R-:W-:Y:S01]  /*2750*/  PRMT R19, R0, 0x7610, R19 ;  /* 0x0000761000137816 */ /* 0x000fe20000000013 */
[----:B------:R-:W-:Y:S06]  /*2760*/  BRA `(.L_x_8) ;  /* 0x0000000000107947 */ /* 0x000fec0003800000 */
.L_x_31:
[----:B------:R-:W2:Y:S02]  /*2770*/  LDG.E R2, desc[UR36][R2.64] ;  /* 0x0000002402027981 */ /* 0x000ea4000c1e1900 */
[----:B--2---:R-:W-:-:S04]  /*2780*/  I2FP.F32.U32 R0, R2 ;  /* 0x0000000200007245 */ /* 0x004fc80000201000 */
[----:B------:R-:W-:-:S04]  /*2790*/  F2FP.BF16.F32.PACK_AB R0, RZ, R0 ;  /* 0x00000000ff00723e */ /* 0x000fc800000010ff */
[----:B------:R-:W-:-:S07]  /*27a0*/  PRMT R19, R0, 0x7610, R19 ;  /* 0x0000761000137816 */ /* 0x000fce0000000013 */
.L_x_8:
[----:B------:R-:W1:Y:S01]  /*27b0*/  LDC.U8 R4, c[0x0][0x4aa] ;  /* 0x00012a80ff047b82 */ /* 0x000e620000000000 */
[----:B------:R-:W-:Y:S02]  /*27c0*/  ULDC.64 UR4, c[0x0][0x488] ;  /* 0x0001220000047ab9 */ /* 0x000fe40000000a00 */
[----:B0-----:R-:W-:-:S05]  /*27d0*/  IADD3 R2, P1, R22, UR4, RZ ;  /* 0x0000000416027c10 */ /* 0x001fca000ff3e0ff */
[----:B------:R-:W-:Y:S01]  /*27e0*/  IMAD.X R3, RZ, RZ, UR5, P1 ;  /* 0x00000005ff037e24 */ /* 0x000fe200088e06ff */
[----:B-1----:R-:W-:-:S04]  /*27f0*/  PRMT R0, R4, 0x9910, RZ ;  /* 0x0000991004007816 */ /* 0x002fc800000000ff */
        /* <DEDUP_REMOVED lines=12> */
[----:B0-----:R-:W-:Y:S01]  /*28c0*/  F2FP.BF16.F32.PACK_AB R0, RZ, R0 ;  /* 0x00000000ff00723e */ /* 0x001fe200000010ff */
[----:B------:R-:W-:Y:S06]  /*28d0*/  BRA `(.L_x_41) ;  /* 0x0000000c00a07947 */ /* 0x000fec0003800000 */
.L_x_39:
[----:B------:R-:W2:Y:S02]  /*28e0*/  LDG.E.U8 R2, desc[UR36][R2.64] ;  /* 0x0000002402027981 */ /* 0x000ea4000c1e1100 */
[----:B--2---:R-:W-:-:S04]  /*28f0*/  I2FP.F32.U32 R0, R2 ;  /* 0x0000000200007245 */ /* 0x004fc80000201000 */
[----:B------:R-:W-:Y:S01]  /*2900*/  F2FP.BF16.F32.PACK_AB R0, RZ, R0 ;  /* 0x00000000ff00723e */ /* 0x000fe200000010ff */
[----:B------:R-:W-:Y:S06]  /*2910*/  BRA `(.L_x_41) ;  /* 0x0000000c00907947 */ /* 0x000fec0003800000 */
.L_x_38:
        /* <DEDUP_REMOVED lines=8> */
[----:B0-----:R-:W-:Y:S01]  /*29a0*/  F2FP.BF16.F32.PACK_AB R0, RZ, R0 ;  /* 0x00000000ff00723e */ /* 0x001fe200000010ff */
[----:B------:R-:W-:Y:S06]  /*29b0*/  BRA `(.L_x_41) ;  /* 0x0000000c00687947 */ /* 0x000fec0003800000 */
.L_x_43:
[----:B------:R-:W2:Y:S02]  /*29c0*/  LDG.E R2, desc[UR36][R2.64] ;  /* 0x0000002402027981 */ /* 0x000ea4000c1e1900 */
[----:B--2---:R-:W-:-:S04]  /*29d0*/  I2FP.F32.S32 R0, R2 ;  /* 0x0000000200007245 */ /* 0x004fc80000201400 */
[----:B------:R-:W-:Y:S01]  /*29e0*/  F2FP.BF16.F32.PACK_AB R0, RZ, R0 ;  /* 0x00000000ff00723e */ /* 0x000fe200000010ff */
[----:B------:R-:W-:Y:S06]  /*29f0*/  BRA `(.L_x_41) ;  /* 0x0000000c00587947 */ /* 0x000fec0003800000 */
.L_x_42:
[----:B------:R-:W2:Y:S02]  /*2a00*/  LDG.E.U16 R2, desc[UR36][R2.64] ;  /* 0x0000002402027981 */ /* 0x000ea4000c1e1500 */
[----:B--2---:R-:W0:Y:S02]  /*2a10*/  I2F.S16 R0, R2 ;  /* 0x0000000200007306 */ /* 0x004e240000101400 */
[----:B0-----:R-:W-:Y:S01]  /*2a20*/  F2FP.BF16.F32.PACK_AB R0, RZ, R0 ;  /* 0x00000000ff00723e */ /* 0x001fe200000010ff */
[----:B------:R-:W-:Y:S06]  /*2a30*/  BRA `(.L_x_41) ;  /* 0x0000000c00487947 */ /* 0x000fec0003800000 */
.L_x_37:
        /* <DEDUP_REMOVED lines=9> */
.L_x_45:
[----:B------:R-:W2:Y:S02]  /*2ad0*/  LDG.E.U16 R0, desc[UR36][R2.64] ;  /* 0x0000002402007981 */ /* 0x000ea4000c1e1500 */
[----:B--2---:R-:W-:-:S05]  /*2ae0*/  HADD2.F32 R0, -RZ, R0.H0_H0 ;  /* 0x20000000ff007230 */ /* 0x004fca0000004100 */
[----:B------:R-:W-:Y:S01]  /*2af0*/  F2FP.BF16.F32.PACK_AB R0, RZ, R0 ;  /* 0x00000000ff00723e */ /* 0x000fe200000010ff */
[----:B------:R-:W-:Y:S06]  /*2b00*/  BRA `(.L_x_41) ;  /* 0x0000000c00147947 */ /* 0x000fec0003800000 */
.L_x_44:
        /* <DEDUP_REMOVED lines=9> */
.L_x_47:
[----:B------:R-:W2:Y:S02]  /*2ba0*/  LDG.E.U16 R2, desc[UR36][R2.64] ;  /* 0x0000002402027981 */ /* 0x000ea4000c1e1500 */
[----:B--2---:R-:W-:-:S05]  /*2bb0*/  HADD2.F32 R0, -RZ, R2.H0_H0 ;  /* 0x20000002ff007230 */ /* 0x004fca0000004100 */
[----:B------:R-:W-:Y:S01]  /*2bc0*/  F2FP.BF16.F32.PACK_AB R0, RZ, R0 ;  /* 0x00000000ff00723e */ /* 0x000fe200000010ff */
[----:B------:R-:W-:Y:S06]  /*2bd0*/  BRA `(.L_x_41) ;  /* 0x0000000800e07947 */ /* 0x000fec0003800000 */
.L_x_46:
[----:B------:R-:W2:Y:S01]  /*2be0*/  LDG.E.64 R2, desc[UR36][R2.64] ;  /* 0x0000002402027981 */ /* 0x000ea2000c1e1b00 */
[----:B------:R-:W-:Y:S01]  /*2bf0*/  UMOV UR4, 0xf0000000 ;  /* 0xf000000000047882 */ /* 0x000fe20000000000 */
[----:B------:R-:W-:Y:S01]  /*2c00*/  UMOV UR5, 0x380fffff ;  /* 0x380fffff00057882 */ /* 0x000fe20000000000 */
[----:B--2---:R-:W0:Y:S01]  /*2c10*/  F2F.F32.F64 R0, R2 ;  /* 0x0000000200007310 */ /* 0x004e220000301000 */
[----:B------:R-:W-:-:S14]  /*2c20*/  DSETP.GEU.AND P0, PT, |R2|, UR4, PT ;  /* 0x0000000402007e2a */ /* 0x000fdc000bf0e200 */
[----:B0-----:R-:W-:-:S05]  /*2c30*/  @!P0 FMUL R0, R0, 1.175494350822287508e-38 ;  /* 0x0080000000008820 */ /* 0x001fca0000400000 */
[----:B------:R-:W-:Y:S01]  /*2c40*/  F2FP.BF16.F32.PACK_AB R0, RZ, R0 ;  /* 0x00000000ff00723e */ /* 0x000fe200000010ff */
[----:B------:R-:W-:Y:S06]  /*2c50*/  BRA `(.L_x_41) ;  /* 0x0000000800c07947 */ /* 0x000fec0003800000 */
.L_x_36:
        /* <DEDUP_REMOVED lines=11> */
[----:B------:R-:W-:Y:S01]  /*2d10*/  F2FP.BF16.F32.PACK_AB R0, RZ, R0 ;  /* 0x00000000ff00723e */ /* 0x000fe200000010ff */
[----:B------:R-:W-:Y:S06]  /*2d20*/  BRA `(.L_x_41) ;  /* 0x00000008008c7947 */ /* 0x000fec0003800000 */
.L_x_50:
        /* <DEDUP_REMOVED lines=8> */
.L_x_49:
        /* <DEDUP_REMOVED lines=28> */
.L_x_52:
        /* <DEDUP_REMOVED lines=15> */
.L_x_51:
[----:B------:R0:W5:Y:S01]  /*3060*/  LDG.E.U16 R0, desc[UR36][R2.64] ;  /* 0x0000002402007981 */ /* 0x000162000c1e1500 */
[----:B------:R-:W-:Y:S05]  /*3070*/  BRA `(.L_x_41) ;  /* 0x0000000400b87947 */ /* 0x000fea0003800000 */
.L_x_48:
        /* <DEDUP_REMOVED lines=10> */
[----:B------:R-:W-:Y:S01]  /*3120*/  F2FP.BF16.F32.PACK_AB R0, RZ, R0 ;  /* 0x00000000ff00723e */ /* 0x000fe200000010ff */
[----:B------:R-:W-:Y:S06]  /*3130*/  BRA `(.L_x_41) ;  /* 0x0000000400887947 */ /* 0x000fec0003800000 */
.L_x_55:
        /* <DEDUP_REMOVED lines=21> */
.L_x_59:
[----:B------:R-:W-:Y:S05]  /*3290*/  BSYNC B1 ;  /* 0x0000000000017941 */ /* 0x000fea0003800000 */
.L_x_58:
[----:B------:R-:W-:Y:S01]  /*32a0*/  LEA R3, R0, 0x3b800000, 0x17 ;  /* 0x3b80000000037811 */ /* 0x000fe200078eb8ff */
[----:B------:R-:W-:-:S05]  /*32b0*/  IMAD.SHL.U32 R0, R2, 0x100000, RZ ;  /* 0x0010000002007824 */ /* 0x000fca00078e00ff */
[----:B------:R-:W-:-:S07]  /*32c0*/  LOP3.LUT R0, R3, R0, R4, 0xfe, !PT ;  /* 0x0000000003007212 */ /* 0x000fce00078efe04 */
.L_x_57:
[----:B------:R-:W-:Y:S05]  /*32d0*/  BSYNC B0 ;  /* 0x0000000000007941 */ /* 0x000fea0003800000 */
.L_x_56:
[----:B------:R-:W-:Y:S01]  /*32e0*/  F2FP.BF16.F32.PACK_AB R0, RZ, R0 ;  /* 0x00000000ff00723e */ /* 0x000fe200000010ff */
[----:B------:R-:W-:Y:S06]  /*32f0*/  BRA `(.L_x_41) ;  /* 0x0000000400187947 */ /* 0x000fec0003800000 */
.L_x_54:
        /* <DEDUP_REMOVED lines=21> */
.L_x_63:
[----:B------:R-:W-:Y:S05]  /*3450*/  BSYNC B1 ;  /* 0x0000000000017941 */ /* 0x000fea0003800000 */
.L_x_62:
[----:B------:R-:W-:Y:S01]  /*3460*/  LEA R3, R0, 0x37800000, 0x17 ;  /* 0x3780000000037811 */ /* 0x000fe200078eb8ff */
[----:B------:R-:W-:-:S05]  /*3470*/  IMAD.SHL.U32 R0, R2, 0x200000, RZ ;  /* 0x0020000002007824 */ /* 0x000fca00078e00ff */
[----:B------:R-:W-:-:S07]  /*3480*/  LOP3.LUT R0, R3, R0, R4, 0xfe, !PT ;  /* 0x0000000003007212 */ /* 0x000fce00078efe04 */
.L_x_61:
[----:B------:R-:W-:Y:S05]  /*3490*/  BSYNC B0 ;  /* 0x0000000000007941 */ /* 0x000fea0003800000 */
.L_x_60:
[----:B------:R-:W-:Y:S01]  /*34a0*/  F2FP.BF16.F32.PACK_AB R0, RZ, R0 ;  /* 0x00000000ff00723e */ /* 0x000fe200000010ff */
[----:B------:R-:W-:Y:S06]  /*34b0*/  BRA `(.L_x_41) ;  /* 0x0000000000a87947 */ /* 0x000fec0003800000 */
.L_x_53:
        /* <DEDUP_REMOVED lines=14> */
.L_x_67:
[----:B------:R-:W-:Y:S05]  /*35a0*/  BSYNC B0 ;  /* 0x0000000000007941 */ /* 0x000fea0003800000 */
.L_x_66:
[----:B------:R-:W-:Y:S01]  /*35b0*/  F2FP.BF16.F32.PACK_AB R0, RZ, R0 ;  /* 0x00000000ff00723e */ /* 0x000fe200000010ff */
[----:B------:R-:W-:Y:S06]  /*35c0*/  BRA `(.L_x_41) ;  /* 0x0000000000647947 */ /* 0x000fec0003800000 */
.L_x_40:
        /* <DEDUP_REMOVED lines=15> */
[----:B0----5:R-:W-:Y:S05]  /*36c0*/  CALL.ABS.NOINC R2 ;  /* 0x0000000002007343 */ /* 0x021fea0003c00000 */
.L_x_68:
[----:B------:R-:W-:Y:S01]  /*36d0*/  PRMT R0, RZ, 0x7610, R0 ;  /* 0x00007610ff007816 */ /* 0x000fe20000000000 */
[----:B------:R-:W-:Y:S06]  /*36e0*/  BRA `(.L_x_41) ;  /* 0x00000000001c7947 */ /* 0x000fec0003800000 */
.L_x_65:
[----:B------:R-:W2:Y:S02]  /*36f0*/  LDG.E.64 R2, desc[UR36][R2.64] ;  /* 0x0000002402027981 */ /* 0x000ea4000c1e1b00 */
[----:B--2---:R-:W0:Y:S02]  /*3700*/  I2F.U64 R0, R2 ;  /* 0x0000000200007312 */ /* 0x004e240000301000 */
[----:B0-----:R-:W-:Y:S01]  /*3710*/  F2FP.BF16.F32.PACK_AB R0, RZ, R0 ;  /* 0x00000000ff00723e */ /* 0x001fe200000010ff */
[----:B------:R-:W-:Y:S06]  /*3720*/  BRA `(.L_x_41) ;  /* 0x00000000000c7947 */ /* 0x000fec0003800000 */
.L_x_64:
[----:B------:R-:W2:Y:S02]  /*3730*/  LDG.E R2, desc[UR36][R2.64] ;  /* 0x0000002402027981 */ /* 0x000ea4000c1e1900 */
[----:B--2---:R-:W-:-:S04]  /*3740*/  I2FP.F32.U32 R0, R2 ;  /* 0x0000000200007245 */ /* 0x004fc80000201000 */
[----:B------:R-:W-:-:S07]  /*3750*/  F2FP.BF16.F32.PACK_AB R0, RZ, R0 ;  /* 0x00000000ff00723e */ /* 0x000fce00000010ff */
.L_x_41:
[----:B0-----:R-:W0:Y:S01]  /*3760*/  LDC.U8 R2, c[0x0][0x4a8] ;  /* 0x00012a00ff027b82 */ /* 0x001e220000000000 */
[----:B-----5:R-:W-:Y:S02]  /*3770*/  IMAD.U32 R0, R0, 0x10000, RZ ;  /* 0x0001000000007824 */ /* 0x020fe400078e00ff */
[----:B------:R-:W-:-:S03]  /*3780*/  IMAD.U32 R19, R19, 0x10000, RZ ;  /* 0x0001000013137824 */ /* 0x000fc600078e00ff */
[C---:B------:R-:W-:Y:S01]  /*3790*/  FSETP.GT.FTZ.AND P0, PT, R0.reuse, -3, PT ;  /* 0xc04000000000780b */ /* 0x040fe20003f14000 */
[----:B------:R-:W-:Y:S01]  /*37a0*/  FMUL.FTZ R19, R19, 0.16666667163372039795 ;  /* 0x3e2aaaab13137820 */ /* 0x000fe20000410000 */
[----:B------:R-:W-:-:S04]  /*37b0*/  FSETP.GEU.FTZ.AND P1, PT, R0, 3, PT ;  /* 0x404000000000780b */ /* 0x000fc80003f3e000 */
[----:B------:R-:W-:-:S04]  /*37c0*/  PLOP3.LUT P0, PT, P0, P1, PT, 0x20, 0x0 ;  /* 0x000000000000781c */ /* 0x000fc80000702470 */
[----:B------:R-:W-:-:S06]  /*37d0*/  FSEL R19, R19, RZ, P0 ;  /* 0x000000ff13137208 */ /* 0x000fcc0000000000 */
[----:B------:R-:W1:Y:S01]  /*37e0*/  F2F.BF16.F32 R19, R19 ;  /* 0x0000001300137304 */ /* 0x000e620000202000 */
[----:B0-----:R-:W-:-:S04]  /*37f0*/  PRMT R0, R2, 0x9910, RZ ;  /* 0x0000991002007816 */ /* 0x001fc800000000ff */
[----:B------:R-:W-:-:S13]  /*3800*/  ISETP.GT.AND P0, PT, R0, 0x9, PT ;  /* 0x000000090000780c */ /* 0x000fda0003f04270 */
[----:B-1----:R-:W-:Y:S05]  /*3810*/  @P0 BRA `(.L_x_69) ;  /* 0x00000004000c0947 */ /* 0x002fea0003800000 */
        /* <DEDUP_REMOVED lines=8> */
[----:B------:R-:W-:-:S04]  /*38a0*/  IMAD.U32 R0, R19, 0x10000, RZ ;  /* 0x0001000013007824 */ /* 0x000fc800078e00ff */
[----:B------:R-:W0:Y:S02]  /*38b0*/  F2I.FTZ.TRUNC.NTZ R3, R0 ;  /* 0x0000000000037305 */ /* 0x000e24000021f100 */
[----:B0-----:R0:W-:Y:S01]  /*38c0*/  STG.E.U8 desc[UR36][R16.64], R3 ;  /* 0x0000000310007986 */ /* 0x0011e2000c101124 */
[----:B------:R-:W-:Y:S05]  /*38d0*/  BRA `(.L_x_74) ;  /* 0x0000000c00947947 */ /* 0x000fea0003800000 */
.L_x_72:
[----:B------:R-:W-:-:S06]  /*38e0*/  IMAD.U32 R3, R19, 0x10000, RZ ;  /* 0x0001000013037824 */ /* 0x000fcc00078e00ff */
[----:B------:R-:W0:Y:S02]  /*38f0*/  F2I.S64.TRUNC R2, R3 ;  /* 0x0000000300027311 */ /* 0x000e24000020d900 */
[----:B0-----:R1:W-:Y:S01]  /*3900*/  STG.E.U8 desc[UR36][R16.64], R2 ;  /* 0x0000000210007986 */ /* 0x0013e2000c101124 */
[----:B------:R-:W-:Y:S05]  /*3910*/  BRA `(.L_x_74) ;  /* 0x0000000c00847947 */ /* 0x000fea0003800000 */
.L_x_71:
[----:B------:R-:W-:-:S13]  /*3920*/  ISETP.NE.AND P0, PT, R0, 0x2, PT ;  /* 0x000000020000780c */ /* 0x000fda0003f05270 */
[----:B------:R-:W-:Y:S05]  /*3930*/  @!P0 BRA `(.L_x_75) ;  /* 0x0000000000308947 */ /* 0x000fea0003800000 */
[----:B------:R-:W-:-:S13]  /*3940*/  ISETP.NE.AND P0, PT, R0, 0x3, PT ;  /* 0x000000030000780c */ /* 0x000fda0003f05270 */
[----:B------:R-:W-:Y:S05]  /*3950*/  @!P0 BRA `(.L_x_76) ;  /* 0x0000000000188947 */ /* 0x000fea0003800000 */
[----:B------:R-:W-:-:S13]  /*3960*/  ISETP.NE.AND P0, PT, R0, 0x4, PT ;  /* 0x000000040000780c */ /* 0x000fda0003f05270 */
[----:B------:R-:W-:Y:S05]  /*3970*/  @P0 BRA `(.L_x_73) ;  /* 0x0000000c000c0947 */ /* 0x000fea0003800000 */
[----:B------:R-:W-:-:S06]  /*3980*/  IMAD.U32 R2, R19, 0x10000, RZ ;  /* 0x0001000013027824 */ /* 0x000fcc00078e00ff */
[----:B------:R-:W0:Y:S02]  /*3990*/  F2I.S64.TRUNC R2, R2 ;  /* 0x0000000200027311 */ /* 0x000e24000020d900 */
[----:B0-----:R4:W-:Y:S01]  /*39a0*/  STG.E.64 desc[UR36][R16.64], R2 ;  /* 0x0000000210007986 */ /* 0x0019e2000c101b24 */
[----:B------:R-:W-:Y:S05]  /*39b0*/  BRA `(.L_x_74) ;  /* 0x0000000c005c7947 */ /* 0x000fea0003800000 */
.L_x_76:
[----:B------:R-:W-:-:S06]  /*39c0*/  IMAD.U32 R19, R19, 0x10000, RZ ;  /* 0x0001000013137824 */ /* 0x000fcc00078e00ff */
[----:B------:R-:W0:Y:S02]  /*39d0*/  F2I.FTZ.TRUNC.NTZ R19, R19 ;  /* 0x0000001300137305 */ /* 0x000e24000021f100 */
[----:B0-----:R3:W-:Y:S01]  /*39e0*/  STG.E desc[UR36][R16.64], R19 ;  /* 0x0000001310007986 */ /* 0x0017e2000c101924 */
[----:B------:R-:W-:Y:S05]  /*39f0*/  BRA `(.L_x_74) ;  /* 0x0000000c004c7947 */ /* 0x000fea0003800000 */
.L_x_75:
[----:B------:R-:W-:-:S06]  /*3a00*/  IMAD.U32 R19, R19, 0x10000, RZ ;  /* 0x0001000013137824 */ /* 0x000fcc00078e00ff */
[----:B------:R-:W0:Y:S02]  /*3a10*/  F2I.FTZ.TRUNC.NTZ R19, R19 ;  /* 0x0000001300137305 */ /* 0x000e24000021f100 */
[----:B0-----:R2:W-:Y:S01]  /*3a20*/  STG.E.U16 desc[UR36][R16.64], R19 ;  /* 0x0000001310007986 */ /* 0x0015e2000c101524 */
[----:B------:R-:W-:Y:S05]  /*3a30*/  BRA `(.L_x_74) ;  /* 0x0000000c003c7947 */ /* 0x000fea0003800000 */
.L_x_70:
[----:B------:R-:W-:-:S13]  /*3a40*/  ISETP.GT.AND P0, PT, R0, 0x6, PT ;  /* 0x000000060000780c */ /* 0x000fda0003f04270 */
[----:B------:R-:W-:Y:S05]  /*3a50*/  @P0 BRA `(.L_x_77) ;  /* 0x00000000002c0947 */ /* 0x000fea0003800000 */
[----:B------:R-:W-:-:S13]  /*3a60*/  ISETP.NE.AND P0, PT, R0, 0x5, PT ;  /* 0x000000050000780c */ /* 0x000fda0003f05270 */
[----:B------:R-:W-:Y:S05]  /*3a70*/  @!P0 BRA `(.L_x_78) ;  /* 0x0000000000148947 */ /* 0x000fea0003800000 */
[----:B------:R-:W-:-:S13]  /*3a80*/  ISETP.NE.AND P0, PT, R0, 0x6, PT ;  /* 0x000000060000780c */ /* 0x000fda0003f05270 */
[----:B------:R-:W-:Y:S05]  /*3a90*/  @P0 BRA `(.L_x_73) ;  /* 0x0000000800c40947 */ /* 0x000fea0003800000 */
[----:B------:R-:W-:-:S05]  /*3aa0*/  IMAD.U32 R19, R19, 0x10000, RZ ;  /* 0x0001000013137824 */ /* 0x000fca00078e00ff */
[----:B------:R0:W-:Y:S01]  /*3ab0*/  STG.E desc[UR36][R16.64], R19 ;  /* 0x0000001310007986 */ /* 0x0001e2000c101924 */
[----:B------:R-:W-:Y:S05]  /*3ac0*/  BRA `(.L_x_74) ;  /* 0x0000000c00187947 */ /* 0x000fea0003800000 */
.L_x_78:
[----:B------:R-:W-:-:S05]  /*3ad0*/  IMAD.U32 R0, R19, 0x10000, RZ ;  /* 0x0001000013007824 */ /* 0x000fca00078e00ff */
[----:B------:R-:W-:-:S05]  /*3ae0*/  F2FP.F16.F32.PACK_AB R0, RZ, R0 ;  /* 0x00000000ff00723e */ /* 0x000fca00000000ff */
[----:B------:R0:W-:Y:S01]  /*3af0*/  STG.E.U16 desc[UR36][R16.64], R0 ;  /* 0x0000000010007986 */ /* 0x0001e2000c101524 */
[----:B------:R-:W-:Y:S05]  /*3b00*/  BRA `(.L_x_74) ;  /* 0x0000000c00087947 */ /* 0x000fea0003800000 */
.L_x_77:
[----:B------:R-:W-:-:S13]  /*3b10*/  ISETP.NE.AND P0, PT, R0, 0x7, PT ;  /* 0x000000070000780c */ /* 0x000fda0003f05270 */
[----:B------:R-:W-:Y:S05]  /*3b20*/  @!P0 BRA `(.L_x_79) ;  /* 0x0000000000348947 */ /* 0x000fea0003800000 */
[----:B------:R-:W-:-:S13]  /*3b30*/  ISETP.NE.AND P0, PT, R0, 0x8, PT ;  /* 0x000000080000780c */ /* 0x000fda0003f05270 */
[----:B------:R-:W-:Y:S05]  /*3b40*/  @!P0 BRA `(.L_x_80) ;  /* 0x0000000000188947 */ /* 0x000fea0003800000 */
[----:B------:R-:W-:-:S13]  /*3b50*/  ISETP.NE.AND P0, PT, R0, 0x9, PT ;  /* 0x000000090000780c */ /* 0x000fda0003f05270 */
[----:B------:R-:W-:Y:S05]  /*3b60*/  @P0 BRA `(.L_x_73) ;  /* 0x0000000800900947 */ /* 0x000fea0003800000 */
[----:B------:R-:W-:Y:S02]  /*3b70*/  IMAD.U32 R2, R19, 0x10000, RZ ;  /* 0x0001000013027824 */ /* 0x000fe400078e00ff */
[----:B------:R-:W-:-:S05]  /*3b80*/  IMAD.MOV.U32 R3, RZ, RZ, RZ ;  /* 0x000000ffff037224 */ /* 0x000fca00078e00ff */
[----:B------:R0:W-:Y:S01]  /*3b90*/  STG.E.64 desc[UR36][R16.64], R2 ;  /* 0x0000000210007986 */ /* 0x0001e2000c101b24 */
[----:B------:R-:W-:Y:S05]  /*3ba0*/  BRA `(.L_x_74) ;  /* 0x0000000800e07947 */ /* 0x000fea0003800000 */
.L_x_80:
[----:B------:R-:W-:-:S05]  /*3bb0*/  IMAD.U32 R19, R19, 0x10000, RZ ;  /* 0x0001000013137824 */ /* 0x000fca00078e00ff */
[----:B------:R-:W-:-:S04]  /*3bc0*/  F2FP.F16.F32.PACK_AB R3, RZ, R19 ;  /* 0x00000013ff03723e */ /* 0x000fc800000000ff */
[----:B------:R-:W-:-:S05]  /*3bd0*/  PRMT R3, R3, 0x5410, RZ ;  /* 0x0000541003037816 */ /* 0x000fca00000000ff */
[----:B------:R0:W-:Y:S01]  /*3be0*/  STG.E desc[UR36][R16.64], R3 ;  /* 0x0000000310007986 */ /* 0x0001e2000c101924 */
[----:B------:R-:W-:Y:S05]  /*3bf0*/  BRA `(.L_x_74) ;  /* 0x0000000800cc7947 */ /* 0x000fea0003800000 */
.L_x_79:
[----:B------:R-:W-:-:S04]  /*3c00*/  IMAD.U32 R2, R19, 0x10000, RZ ;  /* 0x0001000013027824 */ /* 0x000fc800078e00ff */
[----:B------:R-:W-:-:S06]  /*3c10*/  FMUL.FTZ R2, R2, 1 ;  /* 0x3f80000002027820 */ /* 0x000fcc0000410000 */
[----:B------:R-:W0:Y:S02]  /*3c20*/  F2F.F64.F32 R2, R2 ;  /* 0x0000000200027310 */ /* 0x000e240000201800 */
[----:B0-----:R0:W-:Y:S01]  /*3c30*/  STG.E.64 desc[UR36][R16.64], R2 ;  /* 0x0000000210007986 */ /* 0x0011e2000c101b24 */
[----:B------:R-:W-:Y:S05]  /*3c40*/  BRA `(.L_x_74) ;  /* 0x0000000800b87947 */ /* 0x000fea0003800000 */
.L_x_69:
        /* <DEDUP_REMOVED lines=8> */
[----:B------:R-:W-:-:S05]  /*3cd0*/  IMAD.U32 R19, R19, 0x10000, RZ ;  /* 0x0001000013137824 */ /* 0x000fca00078e00ff */
[----:B------:R-:W-:-:S04]  /*3ce0*/  FSETP.NEU.FTZ.AND P0, PT, R19, RZ, PT ;  /* 0x000000ff1300720b */ /* 0x000fc80003f1d000 */
[----:B------:R-:W-:-:S05]  /*3cf0*/  SEL R3, RZ, 0x1, !P0 ;  /* 0x00000001ff037807 */ /* 0x000fca0004000000 */
[----:B------:R0:W-:Y:S01]  /*3d00*/  STG.E.U8 desc[UR36][R16.64], R3 ;  /* 0x0000000310007986 */ /* 0x0001e2000c101124 */
[----:B------:R-:W-:Y:S05]  /*3d10*/  BRA `(.L_x_74) ;  /* 0x0000000800847947 */ /* 0x000fea0003800000 */
.L_x_83:
[----:B------:R-:W-:Y:S01]  /*3d20*/  IMAD.U32 R19, R19, 0x10000, RZ ;  /* 0x0001000013137824 */ /* 0x000fe200078e00ff */
[----:B------:R-:W-:-:S03]  /*3d30*/  CS2R R6, SRZ ;  /* 0x0000000000067805 */ /* 0x000fc6000001ff00 */
[----:B------:R-:W-:-:S06]  /*3d40*/  FMUL.FTZ R4, R19, 1 ;  /* 0x3f80000013047820 */ /* 0x000fcc0000410000 */
[----:B------:R-:W0:Y:S02]  /*3d50*/  F2F.F64.F32 R4, R4 ;  /* 0x0000000400047310 */ /* 0x000e240000201800 */
[----:B0-----:R0:W-:Y:S01]  /*3d60*/  STG.E.128 desc[UR36][R16.64], R4 ;  /* 0x0000000410007986 */ /* 0x0011e2000c101d24 */
[----:B------:R-:W-:Y:S05]  /*3d70*/  BRA `(.L_x_74) ;  /* 0x00000008006c7947 */ /* 0x000fea0003800000 */
.L_x_82:
[----:B------:R-:W-:-:S13]  /*3d80*/  ISETP.NE.AND P0, PT, R0, 0xf, PT ;  /* 0x0000000f0000780c */ /* 0x000fda0003f05270 */
[----:B------:R-:W-:Y:S05]  /*3d90*/  @!P0 BRA `(.L_x_84) ;  /* 0x0000000000b48947 */ /* 0x000fea0003800000 */
[----:B------:R-:W-:-:S13]  /*3da0*/  ISETP.NE.AND P0, PT, R0, 0x17, PT ;  /* 0x000000170000780c */ /* 0x000fda0003f05270 */
[----:B------:R-:W-:Y:S05]  /*3db0*/  @!P0 BRA `(.L_x_85) ;  /* 0x0000000000548947 */ /* 0x000fea0003800000 */
[----:B------:R-:W-:-:S13]  /*3dc0*/  ISETP.NE.AND P0, PT, R0, 0x18, PT ;  /* 0x000000180000780c */ /* 0x000fda0003f05270 */
[----:B------:R-:W-:Y:S05]  /*3dd0*/  @P0 BRA `(.L_x_73) ;  /* 0x0000000400f40947 */ /* 0x000fea0003800000 */
[----:B------:R-:W-:Y:S01]  /*3de0*/  IMAD.U32 R19, R19, 0x10000, RZ ;  /* 0x0001000013137824 */ /* 0x000fe200078e00ff */
[----:B------:R-:W-:Y:S04]  /*3df0*/  BSSY B0, `(.L_x_86) ;  /* 0x000000e000007945 */ /* 0x000fe80003800000 */
[C---:B------:R-:W-:Y:S02]  /*3e00*/  LOP3.LUT R2, R19.reuse, 0x7fffffff, RZ, 0xc0, !PT ;  /* 0x7fffffff13027812 */ /* 0x040fe400078ec0ff */
[----:B------:R-:W-:Y:S02]  /*3e10*/  LOP3.LUT R0, R19, 0x80000000, RZ, 0xc0, !PT ;  /* 0x8000000013007812 */ /* 0x000fe400078ec0ff */
[----:B------:R-:W-:Y:S02]  /*3e20*/  ISETP.GT.U32.AND P0, PT, R2, 0x43efffff, PT ;  /* 0x43efffff0200780c */ /* 0x000fe40003f04070 */
[----:B------:R-:W-:Y:S01]  /*3e30*/  SHF.R.U32.HI R3, RZ, 0x18, R0 ;  /* 0x00000018ff037819 */ /* 0x000fe20000011600 */
[----:B------:R-:W-:-:S10]  /*3e40*/  IMAD.MOV.U32 R0, RZ, RZ, 0x7f ;  /* 0x0000007fff007424 */ /* 0x000fd400078e00ff */
[----:B------:R-:W-:Y:S05]  /*3e50*/  @P0 BRA `(.L_x_87) ;  /* 0x00000000001c0947 */ /* 0x000fea0003800000 */
[----:B------:R-:W-:-:S13]  /*3e60*/  ISETP.GE.U32.AND P0, PT, R2, 0x3c800000, PT ;  /* 0x3c8000000200780c */ /* 0x000fda0003f06070 */
[----:B------:R-:W-:Y:S01]  /*3e70*/  @P0 SHF.R.U32.HI R0, RZ, 0x14, R19 ;  /* 0x00000014ff000819 */ /* 0x000fe20000011613 */
[----:B------:R-:W-:-:S03]  /*3e80*/  @!P0 FADD.FTZ R2, R2, 16384 ;  /* 0x4680000002028421 */ /* 0x000fc60000010000 */
[----:B------:R-:W-:-:S04]  /*3e90*/  @P0 LOP3.LUT R0, R0, 0x1, RZ, 0xc0, !PT ;  /* 0x0000000100000812 */ /* 0x000fc800078ec0ff */
[----:B------:R-:W-:-:S04]  /*3ea0*/  @P0 IADD3 R0, R19, 0x407ffff, R0 ;  /* 0x0407ffff13000810 */ /* 0x000fc80007ffe000 */
[----:B------:R-:W-:Y:S01]  /*3eb0*/  @P0 SHF.R.U32.HI R0, RZ, 0x14, R0 ;  /* 0x00000014ff000819 */ /* 0x000fe20000011600 */
[----:B------:R-:W-:-:S07]  /*3ec0*/  @!P0 VIADD R0, R2, 0xb9800000 ;  /* 0xb980000002008836 */ /* 0x000fce0000000000 */
.L_x_87:
[----:B------:R-:W-:Y:S05]  /*3ed0*/  BSYNC B0 ;  /* 0x0000000000007941 */ /* 0x000fea0003800000 */
.L_x_86:
[----:B------:R-:W-:-:S05]  /*3ee0*/  LOP3.LUT R3, R0, R3, RZ, 0xfc, !PT ;  /* 0x0000000300037212 */ /* 0x000fca00078efcff */
[----:B------:R0:W-:Y:S01]  /*3ef0*/  STG.E.U8 desc[UR36][R16.64], R3 ;  /* 0x0000000310007986 */ /* 0x0001e2000c101124 */
[----:B------:R-:W-:Y:S05]  /*3f00*/  BRA `(.L_x_74) ;  /* 0x0000000800087947 */ /* 0x000fea0003800000 */
.L_x_85:
[----:B------:R-:W-:Y:S01]  /*3f10*/  IMAD.U32 R19, R19, 0x10000, RZ ;  /* 0x0001000013137824 */ /* 0x000fe200078e00ff */
[----:B------:R-:W-:Y:S04]  /*3f20*/  BSSY B0, `(.L_x_88) ;  /* 0x000000f000007945 */ /* 0x000fe80003800000 */
[----:B------:R-:W-:-:S04]  /*3f30*/  LOP3.LUT R2, R19, 0x7fffffff, RZ, 0xc0, !PT ;  /* 0x7fffffff13027812 */ /* 0x000fc800078ec0ff */
[----:B------:R-:W-:-:S13]  /*3f40*/  ISETP.GT.U32.AND P0, PT, R2, 0x477fffff, PT ;  /* 0x477fffff0200780c */ /* 0x000fda0003f04070 */
[----:B------:R-:W-:Y:S05]  /*3f50*/  @P0 BRA `(.L_x_89) ;  /* 0x0000000000200947 */ /* 0x000fea0003800000 */
[----:B------:R-:W-:-:S13]  /*3f60*/  ISETP.GE.U32.AND P0, PT, R2, 0x38800000, PT ;  /* 0x388000000200780c */ /* 0x000fda0003f06070 */
[----:B------:R-:W-:Y:S01]  /*3f70*/  @P0 SHF.R.U32.HI R0, RZ, 0x15, R19 ;  /* 0x00000015ff000819 */ /* 0x000fe20000011613 */
[----:B------:R-:W-:-:S03]  /*3f80*/  @!P0 FADD.FTZ R2, R2, 128 ;  /* 0x4300000002028421 */ /* 0x000fc60000010000 */
[----:B------:R-:W-:-:S04]  /*3f90*/  @P0 LOP3.LUT R0, R0, 0x1, RZ, 0xc0, !PT ;  /* 0x0000000100000812 */ /* 0x000fc800078ec0ff */
[----:B------:R-:W-:-:S04]  /*3fa0*/  @P0 IADD3 R0, R19, 0x80fffff, R0 ;  /* 0x080fffff13000810 */ /* 0x000fc80007ffe000 */
[----:B------:R-:W-:Y:S01]  /*3fb0*/  @P0 SHF.R.U32.HI R0, RZ, 0x15, R0 ;  /* 0x00000015ff000819 */ /* 0x000fe20000011600 */
[----:B------:R-:W-:Y:S01]  /*3fc0*/  @!P0 VIADD R0, R2, 0xbd000000 ;  /* 0xbd00000002008836 */ /* 0x000fe20000000000 */
[----:B------:R-:W-:Y:S06]  /*3fd0*/  BRA `(.L_x_90) ;  /* 0x00000000000c7947 */ /* 0x000fec0003800000 */
.L_x_89:
[----:B------:R-:W-:Y:S01]  /*3fe0*/  IMAD.MOV.U32 R0, RZ, RZ, 0x7f ;  /* 0x0000007fff007424 */ /* 0x000fe200078e00ff */
[----:B------:R-:W-:-:S04]  /*3ff0*/  ISETP.GT.U32.AND P0, PT, R2, 0x7f800000, PT ;  /* 0x7f8000000200780c */ /* 0x000fc80003f04070 */
[----:B------:R-:W-:-:S09]  /*4000*/  SEL R0, R0, 0x7c, P0 ;  /* 0x0000007c00007807 */ /* 0x000fd20000000000 */
.L_x_90:
[----:B------:R-:W-:Y:S05]  /*4010*/  BSYNC B0 ;  /* 0x0000000000007941 */ /* 0x000fea0003800000 */
.L_x_88:
[----:B------:R-:W-:-:S04]  /*4020*/  LOP3.LUT R2, R19, 0x80000000, RZ, 0xc0, !PT ;  /* 0x8000000013027812 */ /* 0x000fc800078ec0ff */
[----:B------:R-:W-:-:S04]  /*4030*/  SHF.R.U32.HI R3, RZ, 0x18, R2 ;  /* 0x00000018ff037819 */ /* 0x000fc80000011602 */
[----:B------:R-:W-:-:S05]  /*4040*/  LOP3.LUT R3, R0, R3, RZ, 0xfc, !PT ;  /* 0x0000000300037212 */ /* 0x000fca00078efcff */
[----:B------:R0:W-:Y:S01]  /*4050*/  STG.E.U8 desc[UR36][R16.64], R3 ;  /* 0x0000000310007986 */ /* 0x0001e2000c101124 */
[----:B------:R-:W-:Y:S05]  /*4060*/  BRA `(.L_x_74) ;  /* 0x0000000400b07947 */ /* 0x000fea0003800000 */
.L_x_84:
[----:B------:R0:W-:Y:S01]  /*4070*/  STG.E.U16 desc[UR36][R16.64], R19 ;  /* 0x0000001310007986 */ /* 0x0001e2000c101524 */
[----:B------:R-:W-:Y:S05]  /*4080*/  BRA `(.L_x_74) ;  /* 0x0000000400a87947 */ /* 0x000fea0003800000 */
.L_x_81:
        /* <DEDUP_REMOVED lines=8> */
[----:B------:R-:W-:-:S06]  /*4110*/  IMAD.U32 R3, R19, 0x10000, RZ ;  /* 0x0001000013037824 */ /* 0x000fcc00078e00ff */
[----:B------:R-:W0:Y:S02]  /*4120*/  F2I.FTZ.U32.TRUNC.NTZ R3, R3 ;  /* 0x0000000300037305 */ /* 0x000e24000021f000 */
[----:B0-----:R0:W-:Y:S01]  /*4130*/  STG.E.U16 desc[UR36][R16.64], R3 ;  /* 0x0000000310007986 */ /* 0x0011e2000c101524 */
[----:B------:R-:W-:Y:S05]  /*4140*/  BRA `(.L_x_74) ;  /* 0x0000000400787947 */ /* 0x000fea0003800000 */
.L_x_93:
[----:B------:R-:W-:Y:S01]  /*4150*/  IMAD.U32 R19, R19, 0x10000, RZ ;  /* 0x0001000013137824 */ /* 0x000fe200078e00ff */
[----:B------:R-:W-:Y:S01]  /*4160*/  BSSY B0, `(.L_x_94) ;  /* 0x0000014000007945 */ /* 0x000fe20003800000 */
[----:B------:R-:W-:-:S03]  /*4170*/  IMAD.MOV.U32 R8, RZ, RZ, 0x80 ;  /* 0x00000080ff087424 */ /* 0x000fc600078e00ff */
[----:B------:R-:W-:-:S04]  /*4180*/  LOP3.LUT R2, R19, 0x7fffffff, RZ, 0xc0, !PT ;  /* 0x7fffffff13027812 */ /* 0x000fc800078ec0ff */
[----:B------:R-:W-:-:S13]  /*4190*/  ISETP.GT.U32.AND P0, PT, R2, 0x437fffff, PT ;  /* 0x437fffff0200780c */ /* 0x000fda0003f04070 */
[----:B------:R-:W-:Y:S05]  /*41a0*/  @P0 BRA `(.L_x_95) ;  /* 0x00000000003c0947 */ /* 0x000fea0003800000 */
[----:B------:R-:W-:-:S13]  /*41b0*/  ISETP.GE.U32.AND P0, PT, R2, 0x3c000000, PT ;  /* 0x3c0000000200780c */ /* 0x000fda0003f06070 */
[----:B------:R-:W-:-:S04]  /*41c0*/  @P0 SHF.R.U32.HI R0, RZ, 0x14, R19 ;  /* 0x00000014ff000819 */ /* 0x000fc80000011613 */
[----:B------:R-:W-:-:S04]  /*41d0*/  @P0 LOP3.LUT R0, R0, 0x1, RZ, 0xc0, !PT ;  /* 0x0000000100000812 */ /* 0x000fc800078ec0ff */
[----:B------:R-:W-:-:S04]  /*41e0*/  @P0 IADD3 R0, R19, 0x487ffff, R0 ;  /* 0x0487ffff13000810 */ /* 0x000fc80007ffe000 */
[----:B------:R-:W-:-:S04]  /*41f0*/  @P0 SHF.R.U32.HI R0, RZ, 0x14, R0 ;  /* 0x00000014ff000819 */ /* 0x000fc80000011600 */
[----:B------:R-:W-:Y:S01]  /*4200*/  @P0 LOP3.LUT R0, R0, 0xff, RZ, 0xc0, !PT ;  /* 0x000000ff00000812 */ /* 0x000fe200078ec0ff */
[----:B------:R-:W-:Y:S06]  /*4210*/  @P0 BRA `(.L_x_96) ;  /* 0x0000000000100947 */ /* 0x000fec0003800000 */
[----:B------:R-:W-:Y:S01]  /*4220*/  FADD.FTZ R0, R2, 8192 ;  /* 0x4600000002007421 */ /* 0x000fe20000010000 */
[----:B------:R-:W-:-:S04]  /*4230*/  PRMT R8, RZ, 0x7610, R8 ;  /* 0x00007610ff087816 */ /* 0x000fc80000000008 */
[----:B------:R-:W-:-:S13]  /*4240*/  LOP3.LUT P0, R0, R0, 0xff, RZ, 0xc0, !PT ;  /* 0x000000ff00007812 */ /* 0x000fda000780c0ff */
[----:B------:R-:W-:Y:S05]  /*4250*/  @!P0 BRA `(.L_x_95) ;  /* 0x0000000000108947 */ /* 0x000fea0003800000 */
.L_x_96:
[----:B------:R-:W-:-:S04]  /*4260*/  LOP3.LUT R2, R19, 0x80000000, RZ, 0xc0, !PT ;  /* 0x8000000013027812 */ /* 0x000fc800078ec0ff */
[----:B------:R-:W-:-:S04]  /*4270*/  SHF.R.U32.HI R3, RZ, 0x18, R2 ;  /* 0x00000018ff037819 */ /* 0x000fc80000011602 */
[----:B------:R-:W-:-:S04]  /*4280*/  LOP3.LUT R0, R0, R3, RZ, 0xfc, !PT ;  /* 0x0000000300007212 */ /* 0x000fc800078efcff */
[----:B------:R-:W-:-:S07]  /*4290*/  PRMT R8, R0, 0x7610, R8 ;  /* 0x0000761000087816 */ /* 0x000fce0000000008 */
.L_x_95:
[----:B------:R-:W-:Y:S05]  /*42a0*/  BSYNC B0 ;  /* 0x0000000000007941 */ /* 0x000fea0003800000 */
.L_x_94:
[----:B------:R0:W-:Y:S01]  /*42b0*/  STG.E.U8 desc[UR36][R16.64], R8 ;  /* 0x0000000810007986 */ /* 0x0001e2000c101124 */
[----:B------:R-:W-:Y:S05]  /*42c0*/  BRA `(.L_x_74) ;  /* 0x0000000400187947 */ /* 0x000fea0003800000 */
.L_x_92:
        /* <DEDUP_REMOVED lines=17> */
.L_x_99:
[----:B------:R-:W-:-:S04]  /*43e0*/  LOP3.LUT R2, R19, 0x80000000, RZ, 0xc0, !PT ;  /* 0x8000000013027812 */ /* 0x000fc800078ec0ff */
[----:B------:R-:W-:-:S04]  /*43f0*/  SHF.R.U32.HI R3, RZ, 0x18, R2 ;  /* 0x00000018ff037819 */ /* 0x000fc80000011602 */
[----:B------:R-:W-:-:S04]  /*4400*/  LOP3.LUT R0, R0, R3, RZ, 0xfc, !PT ;  /* 0x0000000300007212 */ /* 0x000fc800078efcff */
[----:B------:R-:W-:-:S07]  /*4410*/  PRMT R8, R0, 0x7610, R8 ;  /* 0x0000761000087816 */ /* 0x000fce0000000008 */
.L_x_98:
[----:B------:R-:W-:Y:S05]  /*4420*/  BSYNC B0 ;  /* 0x0000000000007941 */ /* 0x000fea0003800000 */
.L_x_97:
[----:B------:R0:W-:Y:S01]  /*4430*/  STG.E.U8 desc[UR36][R16.64], R8 ;  /* 0x0000000810007986 */ /* 0x0001e2000c101124 */
[----:B------:R-:W-:Y:S05]  /*4440*/  BRA `(.L_x_74) ;  /* 0x0000000000b87947 */ /* 0x000fea0003800000 */
.L_x_91:
[----:B------:R-:W-:-:S13]  /*4450*/  ISETP.NE.AND P0, PT, R0, 0x1c, PT ;  /* 0x0000001c0000780c */ /* 0x000fda0003f05270 */
[----:B------:R-:W-:Y:S05]  /*4460*/  @!P0 BRA `(.L_x_100) ;  /* 0x0000000000a48947 */ /* 0x000fea0003800000 */
[----:B------:R-:W-:-:S13]  /*4470*/  ISETP.NE.AND P0, PT, R0, 0x1d, PT ;  /* 0x0000001d0000780c */ /* 0x000fda0003f05270 */
[----:B------:R-:W-:Y:S05]  /*4480*/  @!P0 BRA `(.L_x_101) ;  /* 0x00000000008c8947 */ /* 0x000fea0003800000 */
[----:B------:R-:W-:-:S13]  /*4490*/  ISETP.NE.AND P0, PT, R0, 0x2c, PT ;  /* 0x0000002c0000780c */ /* 0x000fda0003f05270 */
[----:B------:R-:W-:Y:S05]  /*44a0*/  @P0 BRA `(.L_x_73) ;  /* 0x0000000000400947 */ /* 0x000fea0003800000 */
[----:B------:R-:W-:Y:S02]  /*44b0*/  IMAD.U32 R19, R19, 0x10000, RZ ;  /* 0x0001000013137824 */ /* 0x000fe400078e00ff */
[----:B------:R-:W-:-:S03]  /*44c0*/  IMAD.MOV.U32 R3, RZ, RZ, 0xff ;  /* 0x000000ffff037424 */ /* 0x000fc600078e00ff */
[----:B------:R-:W-:-:S04]  /*44d0*/  SHF.R.U32.HI R4, RZ, 0x17, R19 ;  /* 0x00000017ff047819 */ /* 0x000fc80000011613 */
[----:B------:R-:W-:-:S04]  /*44e0*/  LOP3.LUT R2, R4, 0xff, RZ, 0xc0, !PT ;  /* 0x000000ff04027812 */ /* 0x000fc800078ec0ff */
[----:B------:R-:W-:-:S13]  /*44f0*/  ISETP.NE.AND P1, PT, R2, 0xff, PT ;  /* 0x000000ff0200780c */ /* 0x000fda0003f25270 */
[--C-:B------:R-:W-:Y:S02]  /*4500*/  @P1 SHF.R.U32.HI R0, RZ, 0x16, R19.reuse ;  /* 0x00000016ff001819 */ /* 0x100fe40000011613 */
[----:B------:R-:W-:Y:S02]  /*4510*/  @P1 LOP3.LUT P0, RZ, R2, 0x3fffff, R19, 0xf8, !PT ;  /* 0x003fffff02ff1812 */ /* 0x000fe4000780f813 */
[----:B------:R-:W-:-:S04]  /*4520*/  @P1 LOP3.LUT R0, R0, 0x1, RZ, 0xc0, !PT ;  /* 0x0000000100001812 */ /* 0x000fc800078ec0ff */
[----:B------:R-:W-:Y:S01]  /*4530*/  @P1 ISETP.EQ.U32.AND P2, PT, R0, 0x1, P0 ;  /* 0x000000010000180c */ /* 0x000fe20000742070 */
[----:B------:R-:W-:Y:S01]  /*4540*/  @P1 VIADD R0, R4, 0x1 ;  /* 0x0000000104001836 */ /* 0x000fe20000000000 */
[----:B------:R-:W-:Y:S02]  /*4550*/  PLOP3.LUT P0, PT, PT, PT, PT, 0x80, 0x0 ;  /* 0x000000000000781c */ /* 0x000fe40003f0f070 */
[----:B------:R-:W-:-:S13]  /*4560*/  @P1 PLOP3.LUT P0, PT, P2, PT, PT, 0x80, 0x0 ;  /* 0x000000000000181c */ /* 0x000fda000170f070 */
[----:B------:R-:W-:-:S04]  /*4570*/  @!P0 IMAD.MOV R0, RZ, RZ, R4 ;  /* 0x000000ffff008224 */ /* 0x000fc800078e0204 */
[----:B------:R-:W-:-:S05]  /*4580*/  @P1 IMAD.MOV.U32 R3, RZ, RZ, R0 ;  /* 0x000000ffff031224 */ /* 0x000fca00078e0000 */
[----:B------:R0:W-:Y:S01]  /*4590*/  STG.E.U8 desc[UR36][R16.64], R3 ;  /* 0x0000000310007986 */ /* 0x0001e2000c101124 */
[----:B------:R-:W-:Y:S05]  /*45a0*/  BRA `(.L_x_74) ;  /* 0x0000000000607947 */ /* 0x000fea0003800000 */
.L_x_73:
        /* <DEDUP_REMOVED lines=16> */
.L_x_102:
[----:B------:R-:W-:Y:S05]  /*46b0*/  BRA `(.L_x_74) ;  /* 0x00000000001c7947 */ /* 0x000fea0003800000 */
.L_x_101:
[----:B------:R-:W-:-:S06]  /*46c0*/  IMAD.U32 R2, R19, 0x10000, RZ ;  /* 0x0001000013027824 */ /* 0x000fcc00078e00ff */
[----:B------:R-:W0:Y:S02]  /*46d0*/  F2I.U64.TRUNC R2, R2 ;  /* 0x0000000200027311 */ /* 0x000e24000020d800 */
[----:B0-----:R0:W-:Y:S01]  /*46e0*/  STG.E.64 desc[UR36][R16.64], R2 ;  /* 0x0000000210007986 */ /* 0x0011e2000c101b24 */
[----:B------:R-:W-:Y:S05]  /*46f0*/  BRA `(.L_x_74) ;  /* 0x00000000000c7947 */ /* 0x000fea0003800000 */
.L_x_100:
[----:B------:R-:W-:-:S06]  /*4700*/  IMAD.U32 R19, R19, 0x10000, RZ ;  /* 0x0001000013137824 */ /* 0x000fcc00078e00ff */
[----:B------:R-:W0:Y:S02]  /*4710*/  F2I.FTZ.U32.TRUNC.NTZ R19, R19 ;  /* 0x0000001300137305 */ /* 0x000e24000021f000 */
[----:B0-----:R0:W-:Y:S02]  /*4720*/  STG.E desc[UR36][R16.64], R19 ;  /* 0x0000001310007986 */ /* 0x0011e4000c101924 */
.L_x_74:
[----:B------:R-:W-:-:S04]  /*4730*/  IMAD R18, R18, 0x200, R23 ;  /* 0x0000020012127824 */ /* 0x000fc800078e0217 */
[----:B0-23--:R-:W-:-:S07]  /*4740*/  VIADD R19, R18, 0x80 ;  /* 0x0000008012137836 */ /* 0x00dfce0000000000 */
.L_x_1:
[----:B------:R-:W-:Y:S05]  /*4750*/  BSYNC B6 ;  /* 0x0000000000067941 */ /* 0x000fea0003800000 */
.L_x_0:
[----:B------:R-:W-:Y:S01]  /*4760*/  ULDC UR4, c[0x0][0x210] ;  /* 0x0000840000047ab9 */ /* 0x000fe20000000800 */
[----:B------:R-:W-:Y:S01]  /*4770*/  BSSY B6, `(.L_x_103) ;  /* 0x000046c000067945 */ /* 0x000fe20003800000 */
[----:B------:R-:W-:-:S13]  /*4780*/  ISETP.GE.AND P0, PT, R19, UR4, PT ;  /* 0x0000000413007c0c */ /* 0x000fda000bf06270 */
[----:B------:R-:W-:Y:S05]  /*4790*/  @P0 BRA `(.L_x_104) ;  /* 0x0000004400a40947 */ /* 0x000fea0003800000 */
[----:B------:R-:W0:Y:S01]  /*47a0*/  LDC R6, c[0x0][0x218] ;  /* 0x00008600ff067b82 */ /* 0x000e220000000800 */
[----:B------:R-:W-:Y:S02]  /*47b0*/  IMAD.MOV.U32 R18, RZ, RZ, RZ ;  /* 0x000000ffff127224 */ /* 0x000fe400078e00ff */
[----:B------:R-:W-:Y:S02]  /*47c0*/  IMAD.MOV.U32 R0, RZ, RZ, RZ ;  /* 0x000000ffff007224 */ /* 0x000fe400078e00ff */
[----:B-1--4-:R-:W-:Y:S01]  /*47d0*/  IMAD.MOV.U32 R16, RZ, RZ, RZ ;  /* 0x000000ffff107224 */ /* 0x012fe200078e00ff */
[----:B0-----:R-:W-:-:S13]  /*47e0*/  ISETP.NE.AND P0, PT, R6, RZ, PT ;  /* 0x000000ff0600720c */ /* 0x001fda0003f05270 */
[----:B------:R-:W-:Y:S05]  /*47f0*/  @!P0 BRA `(.L_x_105) ;  /* 0x0000001400708947 */ /* 0x000fea0003800000 */
        /* <DEDUP_REMOVED lines=348> */
.L_x_105:
        /* <DEDUP_REMOVED lines=23> */
.L_x_109:
[----:B------:R-:W2:Y:S02]  /*5f30*/  LDG.E.U8 R2, desc[UR36][R2.64] ;  /* 0x0000002402027981 */ /* 0x000ea4000c1e1100 */
[----:B--2---:R-:W-:-:S04]  /*5f40*/  I2FP.F32.U32 R0, R2 ;  /* 0x0000000200007245 */ /* 0x004fc80000201000 */
[----:B------:R-:W-:-:S04]  /*5f50*/  F2FP.BF16.F32.PACK_AB R0, RZ, R0 ;  /* 0x00000000ff00723e */ /* 0x000fc800000010ff */
[----:B------:R-:W-:Y:S01]  /*5f60*/  PRMT R22, R0, 0x7610, R22 ;  /* 0x0000761000167816 */ /* 0x000fe20000000016 */
[----:B------:R-:W-:Y:S06]  /*5f70*/  BRA `(.L_x_111) ;  /* 0x0000000c00c87947 */ /* 0x000fec0003800000 */
.L_x_108:
        /* <DEDUP_REMOVED lines=11> */
.L_x_113:
[----:B------:R-:W2:Y:S02]  /*6030*/  LDG.E R2, desc[UR36][R2.64] ;  /* 0x0000002402027981 */ /* 0x000ea4000c1e1900 */
[----:B--2---:R-:W-:-:S04]  /*6040*/  I2FP.F32.S32 R0, R2 ;  /* 0x0000000200007245 */ /* 0x004fc80000201400 */
[----:B------:R-:W-:-:S04]  /*6050*/  F2FP.BF16.F32.PACK_AB R0, RZ, R0 ;  /* 0x00000000ff00723e */ /* 0x000fc800000010ff */
[----:B------:R-:W-:Y:S01]  /*6060*/  PRMT R22, R0, 0x7610, R22 ;  /* 0x0000761000167816 */ /* 0x000fe20000000016 */
[----:B------:R-:W-:Y:S06]  /*6070*/  BRA `(.L_x_111) ;  /* 0x0000000c00887947 */ /* 0x000fec0003800000 */
.L_x_112:
[----:B------:R-:W2:Y:S02]  /*6080*/  LDG.E.U16 R2, desc[UR36][R2.64] ;  /* 0x0000002402027981 */ /* 0x000ea4000c1e1500 */
[----:B--2---:R-:W0:Y:S02]  /*6090*/  I2F.S16 R0, R2 ;  /* 0x0000000200007306 */ /* 0x004e240000101400 */
[----:B0-----:R-:W-:-:S04]  /*60a0*/  F2FP.BF16.F32.PACK_AB R0, RZ, R0 ;  /* 0x00000000ff00723e */ /* 0x001fc800000010ff */
[----:B------:R-:W-:Y:S01]  /*60b0*/  PRMT R22, R0, 0x7610, R22 ;  /* 0x0000761000167816 */ /* 0x000fe20000000016 */
[----:B------:R-:W-:Y:S06]  /*60c0*/  BRA `(.L_x_111) ;  /* 0x0000000c00747947 */ /* 0x000fec0003800000 */
.L_x_107:
        /* <DEDUP_REMOVED lines=9> */
.L_x_115:
[----:B------:R-:W2:Y:S02]  /*6160*/  LDG.E.U16 R0, desc[UR36][R2.64] ;  /* 0x0000002402007981 */ /* 0x000ea4000c1e1500 */
[----:B--2---:R-:W-:-:S05]  /*6170*/  HADD2.F32 R0, -RZ, R0.H0_H0 ;  /* 0x20000000ff007230 */ /* 0x004fca0000004100 */
[----:B------:R-:W-:-:S04]  /*6180*/  F2FP.BF16.F32.PACK_AB R0, RZ, R0 ;  /* 0x00000000ff00723e */ /* 0x000fc800000010ff */
[----:B------:R-:W-:Y:S01]  /*6190*/  PRMT R22, R0, 0x7610, R22 ;  /* 0x0000761000167816 */ /* 0x000fe20000000016 */
[----:B------:R-:W-:Y:S06]  /*61a0*/  BRA `(.L_x_111) ;  /* 0x0000000c003c7947 */ /* 0x000fec0003800000 */
.L_x_114:
        /* <DEDUP_REMOVED lines=9> */
.L_x_117:
[----:B------:R-:W2:Y:S02]  /*6240*/  LDG.E.U16 R2, desc[UR36][R2.64] ;  /* 0x0000002402027981 */ /* 0x000ea4000c1e1500 */
[----:B--2---:R-:W-:-:S05]  /*6250*/  HADD2.F32 R0, -RZ, R2.H0_H0 ;  /* 0x20000002ff007230 */ /* 0x004fca0000004100 */
[----:B------:R-:W-:-:S04]  /*6260*/  F2FP.BF16.F32.PACK_AB R0, RZ, R0 ;  /* 0x00000000ff00723e */ /* 0x000fc800000010ff */
[----:B------:R-:W-:Y:S01]  /*6270*/  PRMT R22, R0, 0x7610, R22 ;  /* 0x0000761000167816 */ /* 0x000fe20000000016 */
[----:B------:R-:W-:Y:S06]  /*6280*/  BRA `(.L_x_111) ;  /* 0x0000000c00047947 */ /* 0x000fec0003800000 */
.L_x_116:
        /* <DEDUP_REMOVED lines=9> */
.L_x_106:
        /* <DEDUP_REMOVED lines=14> */
.L_x_120:
        /* <DEDUP_REMOVED lines=9> */
.L_x_119:
        /* <DEDUP_REMOVED lines=28> */
.L_x_122:
        /* <DEDUP_REMOVED lines=15> */
.L_x_121:
[----:B------:R0:W5:Y:S01]  /*6740*/  LDG.E.U16 R22, desc[UR36][R2.64] ;  /* 0x0000002402167981 */ /* 0x000162000c1e1500 */
[----:B------:R-:W-:Y:S05]  /*6750*/  BRA `(.L_x_111) ;  /* 0x0000000400d07947 */ /* 0x000fea0003800000 */
.L_x_118:
        /* <DEDUP_REMOVED lines=13> */
.L_x_125:
        /* <DEDUP_REMOVED lines=21> */
.L_x_129:
[----:B------:R-:W-:Y:S05]  /*6980*/  BSYNC B1 ;  /* 0x0000000000017941 */ /* 0x000fea0003800000 */
.L_x_128:
[----:B------:R-:W-:Y:S01]  /*6990*/  LEA R3, R0, 0x3b800000, 0x17 ;  /* 0x3b80000000037811 */ /* 0x000fe200078eb8ff */
[----:B------:R-:W-:-:S05]  /*69a0*/  IMAD.SHL.U32 R0, R2, 0x100000, RZ ;  /* 0x0010000002007824 */ /* 0x000fca00078e00ff */
[----:B------:R-:W-:-:S07]  /*69b0*/  LOP3.LUT R0, R3, R0, R4, 0xfe, !PT ;  /* 0x0000000003007212 */ /* 0x000fce00078efe04 */
.L_x_127:
[----:B------:R-:W-:Y:S05]  /*69c0*/  BSYNC B0 ;  /* 0x0000000000007941 */ /* 0x000fea0003800000 */
.L_x_126:
[----:B------:R-:W-:-:S04]  /*69d0*/  F2FP.BF16.F32.PACK_AB R0, RZ, R0 ;  /* 0x00000000ff00723e */ /* 0x000fc800000010ff */
[----:B------:R-:W-:Y:S01]  /*69e0*/  PRMT R22, R0, 0x7610, R22 ;  /* 0x0000761000167816 */ /* 0x000fe20000000016 */
[----:B------:R-:W-:Y:S06]  /*69f0*/  BRA `(.L_x_111) ;  /* 0x0000000400287947 */ /* 0x000fec0003800000 */
.L_x_124:
        /* <DEDUP_REMOVED lines=21> */
.L_x_133:
[----:B------:R-:W-:Y:S05]  /*6b50*/  BSYNC B1 ;  /* 0x0000000000017941 */ /* 0x000fea0003800000 */
.L_x_132:
[----:B------:R-:W-:Y:S01]  /*6b60*/  LEA R3, R0, 0x37800000, 0x17 ;  /* 0x3780000000037811 */ /* 0x000fe200078eb8ff */
[----:B------:R-:W-:-:S05]  /*6b70*/  IMAD.SHL.U32 R0, R2, 0x200000, RZ ;  /* 0x0020000002007824 */ /* 0x000fca00078e00ff */
[----:B------:R-:W-:-:S07]  /*6b80*/  LOP3.LUT R0, R3, R0, R4, 0xfe, !PT ;  /* 0x0000000003007212 */ /* 0x000fce00078efe04 */
.L_x_131:
[----:B------:R-:W-:Y:S05]  /*6b90*/  BSYNC B0 ;  /* 0x0000000000007941 */ /* 0x000fea0003800000 */
.L_x_130:
[----:B------:R-:W-:-:S04]  /*6ba0*/  F2FP.BF16.F32.PACK_AB R0, RZ, R0 ;  /* 0x00000000ff00723e */ /* 0x000fc800000010ff */
[----:B------:R-:W-:Y:S01]  /*6bb0*/  PRMT R22, R0, 0x7610, R22 ;  /* 0x0000761000167816 */ /* 0x000fe20000000016 */
[----:B------:R-:W-:Y:S06]  /*6bc0*/  BRA `(.L_x_111) ;  /* 0x0000000000b47947 */ /* 0x000fec0003800000 */
.L_x_123:
        /* <DEDUP_REMOVED lines=14> */
.L_x_137:
[----:B------:R-:W-:Y:S05]  /*6cb0*/  BSYNC B0 ;  /* 0x0000000000007941 */ /* 0x000fea0003800000 */
.L_x_136:
[----:B------:R-:W-:-:S04]  /*6cc0*/  F2FP.BF16.F32.PACK_AB R0, RZ, R0 ;  /* 0x00000000ff00723e */ /* 0x000fc800000010ff */
[----:B------:R-:W-:Y:S01]  /*6cd0*/  PRMT R22, R0, 0x7610, R22 ;  /* 0x0000761000167816 */ /* 0x000fe20000000016 */
[----:B------:R-:W-:Y:S06]  /*6ce0*/  BRA `(.L_x_111) ;  /* 0x00000000006c7947 */ /* 0x000fec0003800000 */
.L_x_110:
        /* <DEDUP_REMOVED lines=16> */
.L_x_138:
[----:B------:R-:W-:Y:S01]  /*6df0*/  PRMT R22, RZ, 0x7610, R22 ;  /* 0x00007610ff167816 */ /* 0x000fe20000000016 */
[----:B------:R-:W-:Y:S06]  /*6e00*/  BRA `(.L_x_111) ;  /* 0x0000000000247947 */ /* 0x000fec0003800000 */
.L_x_135:
[----:B------:R-:W2:Y:S02]  /*6e10*/  LDG.E.64 R2, desc[UR36][R2.64] ;  /* 0x0000002402027981 */ /* 0x000ea4000c1e1b00 */
[----:B--2---:R-:W0:Y:S02]  /*6e20*/  I2F.U64 R0, R2 ;  /* 0x0000000200007312 */ /* 0x004e240000301000 */
[----:B0-----:R-:W-:-:S04]  /*6e30*/  F2FP.BF16.F32.PACK_AB R0, RZ, R0 ;  /* 0x00000000ff00723e */ /* 0x001fc800000010ff */
[----:B------:R-:W-:Y:S01]  /*6e40*/  PRMT R22, R0, 0x7610, R22 ;  /* 0x0000761000167816 */ /* 0x000fe20000000016 */
[----:B------:R-:W-:Y:S06]  /*6e50*/  BRA `(.L_x_111) ;  /* 0x0000000000107947 */ /* 0x000fec0003800000 */
.L_x_134:
[----:B------:R-:W2:Y:S02]  /*6e60*/  LDG.E R2, desc[UR36][R2.64] ;  /* 0x0000002402027981 */ /* 0x000ea4000c1e1900 */
[----:B--2---:R-:W-:-:S04]  /*6e70*/  I2FP.F32.U32 R0, R2 ;  /* 0x0000000200007245 */ /* 0x004fc80000201000 */
[----:B------:R-:W-:-:S04]  /*6e80*/  F2FP.BF16.F32.PACK_AB R0, RZ, R0 ;  /* 0x00000000ff00723e */ /* 0x000fc800000010ff */
[----:B------:R-:W-:-:S07]  /*6e90*/  PRMT R22, R0, 0x7610, R22 ;  /* 0x0000761000167816 */ /* 0x000fce0000000016 */
.L_x_111:
        /* <DEDUP_REMOVED lines=19> */
.L_x_142:
[----:B------:R-:W2:Y:S02]  /*6fd0*/  LDG.E.U8 R2, desc[UR36][R2.64] ;  /* 0x0000002402027981 */ /* 0x000ea4000c1e1100 */
[----:B--2---:R-:W-:-:S04]  /*6fe0*/  I2FP.F32.U32 R0, R2 ;  /* 0x0000000200007245 */ /* 0x004fc80000201000 */
[----:B------:R-:W-:Y:S01]  /*6ff0*/  F2FP.BF16.F32.PACK_AB R0, RZ, R0 ;  /* 0x00000000ff00723e */ /* 0x000fe200000010ff */
[----:B------:R-:W-:Y:S06]  /*7000*/  BRA `(.L_x_144) ;  /* 0x0000000c00907947 */ /* 0x000fec0003800000 */
.L_x_141:
        /* <DEDUP_REMOVED lines=10> */
.L_x_146:
[----:B------:R-:W2:Y:S02]  /*70b0*/  LDG.E R2, desc[UR36][R2.64] ;  /* 0x0000002402027981 */ /* 0x000ea4000c1e1900 */
[----:B--2---:R-:W-:-:S04]  /*70c0*/  I2FP.F32.S32 R0, R2 ;  /* 0x0000000200007245 */ /* 0x004fc80000201400 */
[----:B------:R-:W-:Y:S01]  /*70d0*/  F2FP.BF16.F32.PACK_AB R0, RZ, R0 ;  /* 0x00000000ff00723e */ /* 0x000fe200000010ff */
[----:B------:R-:W-:Y:S06]  /*70e0*/  BRA `(.L_x_144) ;  /* 0x0000000c00587947 */ /* 0x000fec0003800000 */
.L_x_145:
[----:B------:R-:W2:Y:S02]  /*70f0*/  LDG.E.U16 R2, desc[UR36][R2.64] ;  /* 0x0000002402027981 */ /* 0x000ea4000c1e1500 */
[----:B--2---:R-:W0:Y:S02]  /*7100*/  I2F.S16 R0, R2 ;  /* 0x0000000200007306 */ /* 0x004e240000101400 */
[----:B0-----:R-:W-:Y:S01]  /*7110*/  F2FP.BF16.F32.PACK_AB R0, RZ, R0 ;  /* 0x00000000ff00723e */ /* 0x001fe200000010ff */
[----:B------:R-:W-:Y:S06]  /*7120*/  BRA `(.L_x_144) ;  /* 0x0000000c00487947 */ /* 0x000fec0003800000 */
.L_x_140:
        /* <DEDUP_REMOVED lines=9> */
.L_x_148:
[----:B------:R-:W2:Y:S02]  /*71c0*/  LDG.E.U16 R0, desc[UR36][R2.64] ;  /* 0x0000002402007981 */ /* 0x000ea4000c1e1500 */
[----:B--2---:R-:W-:-:S05]  /*71d0*/  HADD2.F32 R0, -RZ, R0.H0_H0 ;  /* 0x20000000ff007230 */ /* 0x004fca0000004100 */
[----:B------:R-:W-:Y:S01]  /*71e0*/  F2FP.BF16.F32.PACK_AB R0, RZ, R0 ;  /* 0x00000000ff00723e */ /* 0x000fe200000010ff */
[----:B------:R-:W-:Y:S06]  /*71f0*/  BRA `(.L_x_144) ;  /* 0x0000000c00147947 */ /* 0x000fec0003800000 */
.L_x_147:
        /* <DEDUP_REMOVED lines=9> */
.L_x_150:
[----:B------:R-:W2:Y:S02]  /*7290*/  LDG.E.U16 R2, desc[UR36][R2.64] ;  /* 0x0000002402027981 */ /* 0x000ea4000c1e1500 */
[----:B--2---:R-:W-:-:S05]  /*72a0*/  HADD2.F32 R0, -RZ, R2.H0_H0 ;  /* 0x20000002ff007230 */ /* 0x004fca0000004100 */
[----:B------:R-:W-:Y:S01]  /*72b0*/  F2FP.BF16.F32.PACK_AB R0, RZ, R0 ;  /* 0x00000000ff00723e */ /* 0x000fe200000010ff */
[----:B------:R-:W-:Y:S06]  /*72c0*/  BRA `(.L_x_144) ;  /* 0x0000000800e07947 */ /* 0x000fec0003800000 */
.L_x_149:
        /* <DEDUP_REMOVED lines=8> */
.L_x_139:
        /* <DEDUP_REMOVED lines=13> */
.L_x_153:
        /* <DEDUP_REMOVED lines=8> */
.L_x_152:
        /* <DEDUP_REMOVED lines=28> */
.L_x_155:
        /* <DEDUP_REMOVED lines=15> */
.L_x_154:
[----:B------:R0:W5:Y:S01]  /*7750*/  LDG.E.U16 R0, desc[UR36][R2.64] ;  /* 0x0000002402007981 */ /* 0x000162000c1e1500 */
[----:B------:R-:W-:Y:S05]  /*7760*/  BRA `(.L_x_144) ;  /* 0x0000000400b87947 */ /* 0x000fea0003800000 */
.L_x_151:
        /* <DEDUP_REMOVED lines=12> */
.L_x_158:
        /* <DEDUP_REMOVED lines=21> */
.L_x_162:
[----:B------:R-:W-:Y:S05]  /*7980*/  BSYNC B1 ;  /* 0x0000000000017941 */ /* 0x000fea0003800000 */
.L_x_161:
[----:B------:R-:W-:Y:S01]  /*7990*/  LEA R3, R0, 0x3b800000, 0x17 ;  /* 0x3b80000000037811 */ /* 0x000fe200078eb8ff */
[----:B------:R-:W-:-:S05]  /*79a0*/  IMAD.SHL.U32 R0, R2, 0x100000, RZ ;  /* 0x0010000002007824 */ /* 0x000fca00078e00ff */
[----:B------:R-:W-:-:S07]  /*79b0*/  LOP3.LUT R0, R3, R0, R4, 0xfe, !PT ;  /* 0x0000000003007212 */ /* 0x000fce00078efe04 */
.L_x_160:
[----:B------:R-:W-:Y:S05]  /*79c0*/  BSYNC B0 ;  /* 0x0000000000007941 */ /* 0x000fea0003800000 */
.L_x_159:
[----:B------:R-:W-:Y:S01]  /*79d0*/  F2FP.BF16.F32.PACK_AB R0, RZ, R0 ;  /* 0x00000000ff00723e */ /* 0x000fe200000010ff */
[----:B------:R-:W-:Y:S06]  /*79e0*/  BRA `(.L_x_144) ;  /* 0x0000000400187947 */ /* 0x000fec0003800000 */
.L_x_157:
        /* <DEDUP_REMOVED lines=21> */
.L_x_166:
[----:B------:R-:W-:Y:S05]  /*7b40*/  BSYNC B1 ;  /* 0x0000000000017941 */ /* 0x000fea0003800000 */
.L_x_165:
[----:B------:R-:W-:Y:S01]  /*7b50*/  LEA R3, R0, 0x37800000, 0x17 ;  /* 0x3780000000037811 */ /* 0x000fe200078eb8ff */
[----:B------:R-:W-:-:S05]  /*7b60*/  IMAD.SHL.U32 R0, R2, 0x200000, RZ ;  /* 0x0020000002007824 */ /* 0x000fca00078e00ff */
[----:B------:R-:W-:-:S07]  /*7b70*/  LOP3.LUT R0, R3, R0, R4, 0xfe, !PT ;  /* 0x0000000003007212 */ /* 0x000fce00078efe04 */
.L_x_164:
[----:B------:R-:W-:Y:S05]  /*7b80*/  BSYNC B0 ;  /* 0x0000000000007941 */ /* 0x000fea0003800000 */
.L_x_163:
[----:B------:R-:W-:Y:S01]  /*7b90*/  F2FP.BF16.F32.PACK_AB R0, RZ, R0 ;  /* 0x00000000ff00723e */ /* 0x000fe200000010ff */
[----:B------:R-:W-:Y:S06]  /*7ba0*/  BRA `(.L_x_144) ;  /* 0x0000000000a87947 */ /* 0x000fec0003800000 */
.L_x_156:
        /* <DEDUP_REMOVED lines=14> */
.L_x_170:
[----:B------:R-:W-:Y:S05]  /*7c90*/  BSYNC B0 ;  /* 0x0000000000007941 */ /* 0x000fea0003800000 */
.L_x_169:
[----:B------:R-:W-:Y:S01]  /*7ca0*/  F2FP.BF16.F32.PACK_AB R0, RZ, R0 ;  /* 0x00000000ff00723e */ /* 0x000fe200000010ff */
[----:B------:R-:W-:Y:S06]  /*7cb0*/  BRA `(.L_x_144) ;  /* 0x0000000000647947 */ /* 0x000fec0003800000 */
.L_x_143:
        /* <DEDUP_REMOVED lines=16> */
.L_x_171:
[----:B------:R-:W-:Y:S01]  /*7dc0*/  PRMT R0, RZ, 0x7610, R0 ;  /* 0x00007610ff007816 */ /* 0x000fe20000000000 */
[----:B------:R-:W-:Y:S06]  /*7dd0*/  BRA `(.L_x_144) ;  /* 0x00000000001c7947 */ /* 0x000fec0003800000 */
.L_x_168:
[----:B------:R-:W2:Y:S02]  /*7de0*/  LDG.E.64 R2, desc[UR36][R2.64] ;  /* 0x0000002402027981 */ /* 0x000ea4000c1e1b00 */
[----:B--2---:R-:W0:Y:S02]  /*7df0*/  I2F.U64 R0, R2 ;  /* 0x0000000200007312 */ /* 0x004e240000301000 */
[----:B0-----:R-:W-:Y:S01]  /*7e00*/  F2FP.BF16.F32.PACK_AB R0, RZ, R0 ;  /* 0x00000000ff00723e */ /* 0x001fe200000010ff */
[----:B------:R-:W-:Y:S06]  /*7e10*/  BRA `(.L_x_144) ;  /* 0x00000000000c7947 */ /* 0x000fec0003800000 */
.L_x_167:
[----:B------:R-:W2:Y:S02]  /*7e20*/  LDG.E R2, desc[UR36][R2.64] ;  /* 0x0000002402027981 */ /* 0x000ea4000c1e1900 */
[----:B--2---:R-:W-:-:S04]  /*7e30*/  I2FP.F32.U32 R0, R2 ;  /* 0x0000000200007245 */ /* 0x004fc80000201000 */
[----:B------:R-:W-:-:S07]  /*7e40*/  F2FP.BF16.F32.PACK_AB R0, RZ, R0 ;  /* 0x00000000ff00723e */ /* 0x000fce00000010ff */
.L_x_144:
[----:B0-----:R-:W0:Y:S01]  /*7e50*/  LDC.U8 R2, c[0x0][0x4a8] ;  /* 0x00012a00ff027b82 */ /* 0x001e220000000000 */
[----:B-----5:R-:W-:Y:S02]  /*7e60*/  IMAD.U32 R0, R0, 0x10000, RZ ;  /* 0x0001000000007824 */ /* 0x020fe400078e00ff */
[----:B------:R-:W-:-:S03]  /*7e70*/  IMAD.U32 R22, R22, 0x10000, RZ ;  /* 0x0001000016167824 */ /* 0x000fc600078e00ff */
[----:B------:R-:W-:Y:S01]  /*7e80*/  FSETP.GT.FTZ.AND P0, PT, R0, -3, PT ;  /* 0xc04000000000780b */ /* 0x000fe20003f14000 */
[----:B------:R-:W-:Y:S01]  /*7e90*/  FMUL.FTZ R22, R22, 0.16666667163372039795 ;  /* 0x3e2aaaab16167820 */ /* 0x000fe20000410000 */
[----:B------:R-:W-:-:S04]  /*7ea0*/  FSETP.GEU.FTZ.AND P1, PT, R0, 3, PT ;  /* 0x404000000000780b */ /* 0x000fc80003f3e000 */
[----:B------:R-:W-:-:S04]  /*7eb0*/  PLOP3.LUT P0, PT, P0, P1, PT, 0x20, 0x0 ;  /* 0x000000000000781c */ /* 0x000fc80000702470 */
[----:B------:R-:W-:-:S04]  /*7ec0*/  FSEL R22, R22, RZ, P0 ;  /* 0x000000ff16167208 */ /* 0x000fc80000000000 */
[----:B------:R1:W2:Y:S01]  /*7ed0*/  F2F.BF16.F32 R3, R22 ;  /* 0x0000001600037304 */ /* 0x0002a20000202000 */
[----:B0-----:R-:W-:-:S04]  /*7ee0*/  PRMT R0, R2, 0x9910, RZ ;  /* 0x0000991002007816 */ /* 0x001fc800000000ff */
[----:B------:R-:W-:-:S13]  /*7ef0*/  ISETP.GT.AND P0, PT, R0, 0x9, PT ;  /* 0x000000090000780c */ /* 0x000fda0003f04270 */
[----:B-12---:R-:W-:Y:S05]  /*7f00*/  @P0 BRA `(.L_x_172) ;  /* 0x00000004000c0947 */ /* 0x006fea0003800000 */
        /* <DEDUP_REMOVED lines=12> */
.L_x_175:
[----:B------:R-:W-:-:S06]  /*7fd0*/  IMAD.U32 R3, R3, 0x10000, RZ ;  /* 0x0001000003037824 */ /* 0x000fcc00078e00ff */
[----:B------:R-:W0:Y:S02]  /*7fe0*/  F2I.S64.TRUNC R2, R3 ;  /* 0x0000000300027311 */ /* 0x000e24000020d900 */
[----:B0-----:R0:W-:Y:S01]  /*7ff0*/  STG.E.U8 desc[UR36][R16.64], R2 ;  /* 0x0000000210007986 */ /* 0x0011e2000c101124 */
[----:B------:R-:W-:Y:S05]  /*8000*/  BRA `(.L_x_177) ;  /* 0x0000000c00847947 */ /* 0x000fea0003800000 */
.L_x_174:
        /* <DEDUP_REMOVED lines=10> */
.L_x_179:
[----:B------:R-:W-:-:S06]  /*80b0*/  IMAD.U32 R3, R3, 0x10000, RZ ;  /* 0x0001000003037824 */ /* 0x000fcc00078e00ff */
[----:B------:R-:W0:Y:S02]  /*80c0*/  F2I.FTZ.TRUNC.NTZ R3, R3 ;  /* 0x0000000300037305 */ /* 0x000e24000021f100 */
[----:B0-----:R3:W-:Y:S01]  /*80d0*/  STG.E desc[UR36][R16.64], R3 ;  /* 0x0000000310007986 */ /* 0x0017e2000c101924 */
[----:B------:R-:W-:Y:S05]  /*80e0*/  BRA `(.L_x_177) ;  /* 0x0000000c004c7947 */ /* 0x000fea0003800000 */
.L_x_178:
[----:B------:R-:W-:-:S06]  /*80f0*/  IMAD.U32 R3, R3, 0x10000, RZ ;  /* 0x0001000003037824 */ /* 0x000fcc00078e00ff */
[----:B------:R-:W0:Y:S02]  /*8100*/  F2I.FTZ.TRUNC.NTZ R3, R3 ;  /* 0x0000000300037305 */ /* 0x000e24000021f100 */
[----:B0-----:R2:W-:Y:S01]  /*8110*/  STG.E.U16 desc[UR36][R16.64], R3 ;  /* 0x0000000310007986 */ /* 0x0015e2000c101524 */
[----:B------:R-:W-:Y:S05]  /*8120*/  BRA `(.L_x_177) ;  /* 0x0000000c003c7947 */ /* 0x000fea0003800000 */
.L_x_173:
        /* <DEDUP_REMOVED lines=9> */
.L_x_181:
[----:B------:R-:W-:-:S05]  /*81c0*/  IMAD.U32 R0, R3, 0x10000, RZ ;  /* 0x0001000003007824 */ /* 0x000fca00078e00ff */
[----:B------:R-:W-:-:S05]  /*81d0*/  F2FP.F16.F32.PACK_AB R0, RZ, R0 ;  /* 0x00000000ff00723e */ /* 0x000fca00000000ff */
[----:B------:R0:W-:Y:S01]  /*81e0*/  STG.E.U16 desc[UR36][R16.64], R0 ;  /* 0x0000000010007986 */ /* 0x0001e2000c101524 */
[----:B------:R-:W-:Y:S05]  /*81f0*/  BRA `(.L_x_177) ;  /* 0x0000000c00087947 */ /* 0x000fea0003800000 */
.L_x_180:
        /* <DEDUP_REMOVED lines=10> */
.L_x_183:
[----:B------:R-:W-:-:S05]  /*82a0*/  IMAD.U32 R3, R3, 0x10000, RZ ;  /* 0x0001000003037824 */ /* 0x000fca00078e00ff */
[----:B------:R-:W-:-:S04]  /*82b0*/  F2FP.F16.F32.PACK_AB R3, RZ, R3 ;  /* 0x00000003ff03723e */ /* 0x000fc800000000ff */
[----:B------:R-:W-:-:S05]  /*82c0*/  PRMT R3, R3, 0x5410, RZ ;  /* 0x0000541003037816 */ /* 0x000fca00000000ff */
[----:B------:R0:W-:Y:S01]  /*82d0*/  STG.E desc[UR36][R16.64], R3 ;  /* 0x0000000310007986 */ /* 0x0001e2000c101924 */
[----:B------:R-:W-:Y:S05]  /*82e0*/  BRA `(.L_x_177) ;  /* 0x0000000800cc7947 */ /* 0x000fea0003800000 */
.L_x_182:
[----:B------:R-:W-:-:S04]  /*82f0*/  IMAD.U32 R2, R3, 0x10000, RZ ;  /* 0x0001000003027824 */ /* 0x000fc800078e00ff */
[----:B------:R-:W-:-:S06]  /*8300*/  FMUL.FTZ R2, R2, 1 ;  /* 0x3f80000002027820 */ /* 0x000fcc0000410000 */
[----:B------:R-:W0:Y:S02]  /*8310*/  F2F.F64.F32 R2, R2 ;  /* 0x0000000200027310 */ /* 0x000e240000201800 */
[----:B0-----:R0:W-:Y:S01]  /*8320*/  STG.E.64 desc[UR36][R16.64], R2 ;  /* 0x0000000210007986 */ /* 0x0011e2000c101b24 */
[----:B------:R-:W-:Y:S05]  /*8330*/  BRA `(.L_x_177) ;  /* 0x0000000800b87947 */ /* 0x000fea0003800000 */
.L_x_172:
        /* <DEDUP_REMOVED lines=13> */
.L_x_186:
[----:B------:R-:W-:Y:S01]  /*8410*/  IMAD.U32 R3, R3, 0x10000, RZ ;  /* 0x0001000003037824 */ /* 0x000fe200078e00ff */
[----:B------:R-:W-:-:S03]  /*8420*/  CS2R R6, SRZ ;  /* 0x0000000000067805 */ /* 0x000fc6000001ff00 */
[----:B------:R-:W-:-:S04]  /*8430*/  FMUL.FTZ R3, R3, 1 ;  /* 0x3f80000003037820 */ /* 0x000fc80000410000 */
[----:B------:R-:W0:Y:S02]  /*8440*/  F2F.F64.F32 R4, R3 ;  /* 0x0000000300047310 */ /* 0x000e240000201800 */
[----:B0-----:R0:W-:Y:S01]  /*8450*/  STG.E.128 desc[UR36][R16.64], R4 ;  /* 0x0000000410007986 */ /* 0x0011e2000c101d24 */
[----:B------:R-:W-:Y:S05]  /*8460*/  BRA `(.L_x_177) ;  /* 0x00000008006c7947 */ /* 0x000fea0003800000 */
.L_x_185:
        /* <DEDUP_REMOVED lines=21> */
.L_x_190:
[----:B------:R-:W-:Y:S05]  /*85c0*/  BSYNC B0 ;  /* 0x0000000000007941 */ /* 0x000fea0003800000 */
.L_x_189:
[----:B------:R-:W-:-:S05]  /*85d0*/  LOP3.LUT R3, R0, R3, RZ, 0xfc, !PT ;  /* 0x0000000300037212 */ /* 0x000fca00078efcff */
[----:B------:R0:W-:Y:S01]  /*85e0*/  STG.E.U8 desc[UR36][R16.64], R3 ;  /* 0x0000000310007986 */ /* 0x0001e2000c101124 */
[----:B------:R-:W-:Y:S05]  /*85f0*/  BRA `(.L_x_177) ;  /* 0x0000000800087947 */ /* 0x000fea0003800000 */
.L_x_188:
        /* <DEDUP_REMOVED lines=13> */
.L_x_192:
[----:B------:R-:W-:Y:S01]  /*86d0*/  IMAD.MOV.U32 R0, RZ, RZ, 0x7f ;  /* 0x0000007fff007424 */ /* 0x000fe200078e00ff */
[----:B------:R-:W-:-:S04]  /*86e0*/  ISETP.GT.U32.AND P0, PT, R2, 0x7f800000, PT ;  /* 0x7f8000000200780c */ /* 0x000fc80003f04070 */
[----:B------:R-:W-:-:S09]  /*86f0*/  SEL R0, R0, 0x7c, P0 ;  /* 0x0000007c00007807 */ /* 0x000fd20000000000 */
.L_x_193:
[----:B------:R-:W-:Y:S05]  /*8700*/  BSYNC B0 ;  /* 0x0000000000007941 */ /* 0x000fea0003800000 */
.L_x_191:
[----:B------:R-:W-:-:S04]  /*8710*/  LOP3.LUT R2, R3, 0x80000000, RZ, 0xc0, !PT ;  /* 0x8000000003027812 */ /* 0x000fc800078ec0ff */
[----:B------:R-:W-:-:S04]  /*8720*/  SHF.R.U32.HI R3, RZ, 0x18, R2 ;  /* 0x00000018ff037819 */ /* 0x000fc80000011602 */
[----:B------:R-:W-:-:S05]  /*8730*/  LOP3.LUT R3, R0, R3, RZ, 0xfc, !PT ;  /* 0x0000000300037212 */ /* 0x000fca00078efcff */
[----:B------:R0:W-:Y:S01]  /*8740*/  STG.E.U8 desc[UR36][R16.64], R3 ;  /* 0x0000000310007986 */ /* 0x0001e2000c101124 */
[----:B------:R-:W-:Y:S05]  /*8750*/  BRA `(.L_x_177) ;  /* 0x0000000400b07947 */ /* 0x000fea0003800000 */
.L_x_187:
[----:B------:R0:W-:Y:S01]  /*8760*/  STG.E.U16 desc[UR36][R16.64], R3 ;  /* 0x0000000310007986 */ /* 0x0001e2000c101524 */
[----:B------:R-:W-:Y:S05]  /*8770*/  BRA `(.L_x_177) ;  /* 0x0000000400a87947 */ /* 0x000fea0003800000 */
.L_x_184:
        /* <DEDUP_REMOVED lines=12> */
.L_x_196:
        /* <DEDUP_REMOVED lines=17> */
.L_x_199:
[----:B------:R-:W-:-:S04]  /*8950*/  LOP3.LUT R2, R3, 0x80000000, RZ, 0xc0, !PT ;  /* 0x8000000003027812 */ /* 0x000fc800078ec0ff */
[----:B------:R-:W-:-:S04]  /*8960*/  SHF.R.U32.HI R3, RZ, 0x18, R2 ;  /* 0x00000018ff037819 */ /* 0x000fc80000011602 */
[----:B------:R-:W-:-:S04]  /*8970*/  LOP3.LUT R0, R0, R3, RZ, 0xfc, !PT ;  /* 0x0000000300007212 */ /* 0x000fc800078efcff */
[----:B------:R-:W-:-:S07]  /*8980*/  PRMT R8, R0, 0x7610, R8 ;  /* 0x0000761000087816 */ /* 0x000fce0000000008 */
.L_x_198:
[----:B------:R-:W-:Y:S05]  /*8990*/  BSYNC B0 ;  /* 0x0000000000007941 */ /* 0x000fea0003800000 */
.L_x_197:
[----:B------:R0:W-:Y:S01]  /*89a0*/  STG.E.U8 desc[UR36][R16.64], R8 ;  /* 0x0000000810007986 */ /* 0x0001e2000c101124 */
[----:B------:R-:W-:Y:S05]  /*89b0*/  BRA `(.L_x_177) ;  /* 0x0000000400187947 */ /* 0x000fea0003800000 */
.L_x_195:
        /* <DEDUP_REMOVED lines=17> */
.L_x_202:
[----:B------:R-:W-:-:S04]  /*8ad0*/  LOP3.LUT R2, R3, 0x80000000, RZ, 0xc0, !PT ;  /* 0x8000000003027812 */ /* 0x000fc800078ec0ff */
[----:B------:R-:W-:-:S04]  /*8ae0*/  SHF.R.U32.HI R3, RZ, 0x18, R2 ;  /* 0x00000018ff037819 */ /* 0x000fc80000011602 */
[----:B------:R-:W-:-:S04]  /*8af0*/  LOP3.LUT R0, R0, R3, RZ, 0xfc, !PT ;  /* 0x0000000300007212 */ /* 0x000fc800078efcff */
[----:B------:R-:W-:-:S07]  /*8b00*/  PRMT R8, R0, 0x7610, R8 ;  /* 0x0000761000087816 */ /* 0x000fce0000000008 */
.L_x_201:
[----:B------:R-:W-:Y:S05]  /*8b10*/  BSYNC B0 ;  /* 0x0000000000007941 */ /* 0x000fea0003800000 */
.L_x_200:
[----:B------:R0:W-:Y:S01]  /*8b20*/  STG.E.U8 desc[UR36][R16.64], R8 ;  /* 0x0000000810007986 */ /* 0x0001e2000c101124 */
[----:B------:R-:W-:Y:S05]  /*8b30*/  BRA `(.L_x_177) ;  /* 0x0000000000b87947 */ /* 0x000fea0003800000 */
.L_x_194:
[----:B------:R-:W-:-:S13]  /*8b40*/  ISETP.NE.AND P0, PT, R0, 0x1c, PT ;  /* 0x0000001c0000780c */ /* 0x000fda0003f05270 */
[----:B------:R-:W-:Y:S05]  /*8b50*/  @!P0 BRA `(.L_x_203) ;  /* 0x0000000000a48947 */ /* 0x000fea0003800000 */
[----:B------:R-:W-:-:S13]  /*8b60*/  ISETP.NE.AND P0, PT, R0, 0x1d, PT ;  /* 0x0000001d0000780c */ /* 0x000fda0003f05270 */
[----:B------:R-:W-:Y:S05]  /*8b70*/  @!P0 BRA `(.L_x_204) ;  /* 0x00000000008c8947 */ /* 0x000fea0003800000 */
[----:B------:R-:W-:-:S13]  /*8b80*/  ISETP.NE.AND P0, PT, R0, 0x2c, PT ;  /* 0x0000002c0000780c */ /* 0x000fda0003f05270 */
[----:B------:R-:W-:Y:S05]  /*8b90*/  @P0 BRA `(.L_x_176) ;  /* 0x0000000000400947 */ /* 0x000fea0003800000 */
[----:B------:R-:W-:-:S05]  /*8ba0*/  IMAD.U32 R3, R3, 0x10000, RZ ;  /* 0x0001000003037824 */ /* 0x000fca00078e00ff */
[----:B------:R-:W-:-:S04]  /*8bb0*/  SHF.R.U32.HI R4, RZ, 0x17, R3 ;  /* 0x00000017ff047819 */ /* 0x000fc80000011603 */
[----:B------:R-:W-:-:S04]  /*8bc0*/  LOP3.LUT R2, R4, 0xff, RZ, 0xc0, !PT ;  /* 0x000000ff04027812 */ /* 0x000fc800078ec0ff */
[----:B------:R-:W-:-:S13]  /*8bd0*/  ISETP.NE.AND P1, PT, R2, 0xff, PT ;  /* 0x000000ff0200780c */ /* 0x000fda0003f25270 */
[--C-:B------:R-:W-:Y:S02]  /*8be0*/  @P1 SHF.R.U32.HI R0, RZ, 0x16, R3.reuse ;  /* 0x00000016ff001819 */ /* 0x100fe40000011603 */
[----:B------:R-:W-:Y:S01]  /*8bf0*/  @P1 LOP3.LUT P0, RZ, R2, 0x3fffff, R3, 0xf8, !PT ;  /* 0x003fffff02ff1812 */ /* 0x000fe2000780f803 */
[----:B------:R-:W-:Y:S01]  /*8c00*/  IMAD.MOV.U32 R3, RZ, RZ, 0xff ;  /* 0x000000ffff037424 */ /* 0x000fe200078e00ff */
        /* <DEDUP_REMOVED lines=9> */
.L_x_176:
[----:B------:R-:W-:Y:S01]  /*8ca0*/  MOV R0, 0x0 ;  /* 0x0000000000007802 */ /* 0x000fe20000000f00 */
[----:B------:R-:W-:Y:S01]  /*8cb0*/  ULDC.64 UR4, c[0x4][0x128] ;  /* 0x01004a0000047ab9 */ /* 0x000fe20000000a00 */
[----:B------:R-:W-:Y:S01]  /*8cc0*/  ULDC.64 UR6, c[0x4][0x40] ;  /* 0x0100100000067ab9 */ /* 0x000fe20000000a00 */
[----:B------:R-:W-:Y:S01]  /*8cd0*/  IMAD.U32 R4, RZ, RZ, UR4 ;  /* 0x00000004ff047e24 */ /* 0x000fe2000f8e00ff */
[----:B------:R0:W1:Y:S01]  /*8ce0*/  LDC.64 R2, c[0x4][R0] ;  /* 0x0100000000027b82 */ /* 0x0000620000000a00 */
[----:B------:R-:W-:Y:S01]  /*8cf0*/  IMAD.U32 R5, RZ, RZ, UR5 ;  /* 0x00000005ff057e24 */ /* 0x000fe2000f8e00ff */
[----:B------:R-:W-:Y:S01]  /*8d00*/  ULDC.64 UR4, c[0x4][0x130] ;  /* 0x01004c0000047ab9 */ /* 0x000fe20000000a00 */
[----:B------:R-:W-:Y:S02]  /*8d10*/  IMAD.U32 R10, RZ, RZ, UR6 ;  /* 0x00000006ff0a7e24 */ /* 0x000fe4000f8e00ff */
[----:B------:R-:W-:Y:S02]  /*8d20*/  IMAD.U32 R6, RZ, RZ, UR4 ;  /* 0x00000004ff067e24 */ /* 0x000fe4000f8e00ff */
[----:B------:R-:W-:-:S02]  /*8d30*/  IMAD.U32 R7, RZ, RZ, UR5 ;  /* 0x00000005ff077e24 */ /* 0x000fc4000f8e00ff */
[----:B------:R-:W-:Y:S02]  /*8d40*/  IMAD.U32 R11, RZ, RZ, UR7 ;  /* 0x00000007ff0b7e24 */ /* 0x000fe4000f8e00ff */
[----:B------:R-:W-:Y:S02]  /*8d50*/  IMAD.MOV.U32 R8, RZ, RZ, 0x65 ;  /* 0x00000065ff087424 */ /* 0x000fe400078e00ff */
[----:B------:R-:W-:Y:S02]  /*8d60*/  IMAD.MOV.U32 R12, RZ, RZ, 0x1 ;  /* 0x00000001ff0c7424 */ /* 0x000fe400078e00ff */
[----:B0-----:R-:W-:-:S07]  /*8d70*/  IMAD.MOV.U32 R13, RZ, RZ, RZ ;  /* 0x000000ffff0d7224 */ /* 0x001fce00078e00ff */
[----:B------:R-:W-:-:S07]  /*8d80*/  LEPC R20, `(.L_x_205) ;  /* 0x000000001014794e */ /* 0x000fce0000000000 */
[----:B-1----:R-:W-:Y:S05]  /*8d90*/  CALL.ABS.NOINC R2 ;  /* 0x0000000002007343 */ /* 0x002fea0003c00000 */
.L_x_205:
[----:B------:R-:W-:Y:S05]  /*8da0*/  BRA `(.L_x_177) ;  /* 0x00000000001c7947 */ /* 0x000fea0003800000 */
.L_x_204:
[----:B------:R-:W-:-:S06]  /*8db0*/  IMAD.U32 R3, R3, 0x10000, RZ ;  /* 0x0001000003037824 */ /* 0x000fcc00078e00ff */
[----:B------:R-:W0:Y:S02]  /*8dc0*/  F2I.U64.TRUNC R2, R3 ;  /* 0x0000000300027311 */ /* 0x000e24000020d800 */
[----:B0-----:R0:W-:Y:S01]  /*8dd0*/  STG.E.64 desc[UR36][R16.64], R2 ;  /* 0x0000000210007986 */ /* 0x0011e2000c101b24 */
[----:B------:R-:W-:Y:S05]  /*8de0*/  BRA `(.L_x_177) ;  /* 0x00000000000c7947 */ /* 0x000fea0003800000 */
.L_x_203:
[----:B------:R-:W-:-:S06]  /*8df0*/  IMAD.U32 R3, R3, 0x10000, RZ ;  /* 0x0001000003037824 */ /* 0x000fcc00078e00ff */
[----:B------:R-:W0:Y:S02]  /*8e00*/  F2I.FTZ.U32.TRUNC.NTZ R3, R3 ;  /* 0x0000000300037305 */ /* 0x000e24000021f000 */
[----:B0-----:R0:W-:Y:S02]  /*8e10*/  STG.E desc[UR36][R16.64], R3 ;  /* 0x0000000310007986 */ /* 0x0011e4000c101924 */
.L_x_177:
[----:B------:R-:W-:-:S07]  /*8e20*/  VIADD R19, R19, 0x80 ;  /* 0x0000008013137836 */ /* 0x000fce0000000000 */
.L_x_104:
[----:B------:R-:W-:Y:S05]  /*8e30*/  BSYNC B6 ;  /* 0x0000000000067941 */ /* 0x000fea0003800000 */
.L_x_103:
[----:B------:R-:W-:Y:S01]  /*8e40*/  ULDC UR4, c[0x0][0x210] ;  /* 0x0000840000047ab9 */ /* 0x000fe20000000800 */
[----:B------:R-:W-:Y:S01]  /*8e50*/  BSSY B6, `(.L_x_206) ;  /* 0x000046c000067945 */ /* 0x000fe20003800000 */
[----:B------:R-:W-:-:S13]  /*8e60*/  ISETP.GE.AND P0, PT, R19, UR4, PT ;  /* 0x0000000413007c0c */ /* 0x000fda000bf06270 */
[----:B------:R-:W-:Y:S05]  /*8e70*/  @P0 BRA `(.L_x_207) ;  /* 0x0000004400a40947 */ /* 0x000fea0003800000 */
[----:B0-----:R-:W0:Y:S01]  /*8e80*/  LDC R6, c[0x0][0x218] ;  /* 0x00008600ff067b82 */ /* 0x001e220000000800 */
[----:B------:R-:W-:Y:S02]  /*8e90*/  IMAD.MOV.U32 R18, RZ, RZ, RZ ;  /* 0x000000ffff127224 */ /* 0x000fe400078e00ff */
[----:B------:R-:W-:Y:S02]  /*8ea0*/  IMAD.MOV.U32 R0, RZ, RZ, RZ ;  /* 0x000000ffff007224 */ /* 0x000fe400078e00ff */
[----:B-1234-:R-:W-:Y:S01]  /*8eb0*/  IMAD.MOV.U32 R16, RZ, RZ, RZ ;  /* 0x000000ffff107224 */ /* 0x01efe200078e00ff */
        /* <DEDUP_REMOVED lines=350> */
.L_x_208:
        /* <DEDUP_REMOVED lines=23> */
.L_x_212:
[----:B------:R-:W2:Y:S02]  /*a610*/  LDG.E.U8 R2, desc[UR36][R2.64] ;  /* 0x0000002402027981 */ /* 0x000ea4000c1e1100 */
[----:B--2---:R-:W-:-:S04]  /*a620*/  I2FP.F32.U32 R0, R2 ;  /* 0x0000000200007245 */ /* 0x004fc80000201000 */
[----:B------:R-:W-:-:S04]  /*a630*/  F2FP.BF16.F32.PACK_AB R0, RZ, R0 ;  /* 0x00000000ff00723e */ /* 0x000fc800000010ff */
[----:B------:R-:W-:Y:S01]  /*a640*/  PRMT R22, R0, 0x7610, R22 ;  /* 0x0000761000167816 */ /* 0x000fe20000000016 */
[----:B------:R-:W-:Y:S06]  /*a650*/  BRA `(.L_x_214) ;  /* 0x0000000c00c87947 */ /* 0x000fec0003800000 */
.L_x_211:
        /* <DEDUP_REMOVED lines=11> */
.L_x_216:
[----:B------:R-:W2:Y:S02]  /*a710*/  LDG.E R2, desc[UR36][R2.64] ;  /* 0x0000002402027981 */ /* 0x000ea4000c1e1900 */
[----:B--2---:R-:W-:-:S04]  /*a720*/  I2FP.F32.S32 R0, R2 ;  /* 0x0000000200007245 */ /* 0x004fc80000201400 */
[----:B------:R-:W-:-:S04]  /*a730*/  F2FP.BF16.F32.PACK_AB R0, RZ, R0 ;  /* 0x00000000ff00723e */ /* 0x000fc800000010ff */
[----:B------:R-:W-:Y:S01]  /*a740*/  PRMT R22, R0, 0x7610, R22 ;  /* 0x0000761000167816 */ /* 0x000fe20000000016 */
[----:B------:R-:W-:Y:S06]  /*a750*/  BRA `(.L_x_214) ;  /* 0x0000000c00887947 */ /* 0x000fec0003800000 */
.L_x_215:
[----:B------:R-:W2:Y:S02]  /*a760*/  LDG.E.U16 R2, desc[UR36][R2.64] ;  /* 0x0000002402027981 */ /* 0x000ea4000c1e1500 */
[----:B--2---:R-:W0:Y:S02]  /*a770*/  I2F.S16 R0, R2 ;  /* 0x0000000200007306 */ /* 0x004e240000101400 */
[----:B0-----:R-:W-:-:S04]  /*a780*/  F2FP.BF16.F32.PACK_AB R0, RZ, R0 ;  /* 0x00000000ff00723e */ /* 0x001fc800000010ff */
[----:B------:R-:W-:Y:S01]  /*a790*/  PRMT R22, R0, 0x7610, R22 ;  /* 0x0000761000167816 */ /* 0x000fe20000000016 */
[----:B------:R-:W-:Y:S06]  /*a7a0*/  BRA `(.L_x_214) ;  /* 0x0000000c00747947 */ /* 0x000fec0003800000 */
.L_x_210:
        /* <DEDUP_REMOVED lines=9> */
.L_x_218:
[----:B------:R-:W2:Y:S02]  /*a840*/  LDG.E.U16 R0, desc[UR36][R2.64] ;  /* 0x0000002402007981 */ /* 0x000ea4000c1e1500 */
[----:B--2---:R-:W-:-:S05]  /*a850*/  HADD2.F32 R0, -RZ, R0.H0_H0 ;  /* 0x20000000ff007230 */ /* 0x004fca0000004100 */
[----:B------:R-:W-:-:S04]  /*a860*/  F2FP.BF16.F32.PACK_AB R0, RZ, R0 ;  /* 0x00000000ff00723e */ /* 0x000fc800000010ff */
[----:B------:R-:W-:Y:S01]  /*a870*/  PRMT R22, R0, 0x7610, R22 ;  /* 0x0000761000167816 */ /* 0x000fe20000000016 */
[----:B------:R-:W-:Y:S06]  /*a880*/  BRA `(.L_x_214) ;  /* 0x0000000c003c7947 */ /* 0x000fec0003800000 */
.L_x_217:
        /* <DEDUP_REMOVED lines=9> */
.L_x_220:
[----:B------:R-:W2:Y:S02]  /*a920*/  LDG.E.U16 R2, desc[UR36][R2.64] ;  /* 0x0000002402027981 */ /* 0x000ea4000c1e1500 */
[----:B--2---:R-:W-:-:S05]  /*a930*/  HADD2.F32 R0, -RZ, R2.H0_H0 ;  /* 0x20000002ff007230 */ /* 0x004fca0000004100 */
[----:B------:R-:W-:-:S04]  /*a940*/  F2FP.BF16.F32.PACK_AB R0, RZ, R0 ;  /* 0x00000000ff00723e */ /* 0x000fc800000010ff */
[----:B------:R-:W-:Y:S01]  /*a950*/  PRMT R22, R0, 0x7610, R22 ;  /* 0x0000761000167816 */ /* 0x000fe20000000016 */
[----:B------:R-:W-:Y:S06]  /*a960*/  BRA `(.L_x_214) ;  /* 0x0000000c00047947 */ /* 0x000fec0003800000 */
.L_x_219:
        /* <DEDUP_REMOVED lines=9> */
.L_x_209:
        /* <DEDUP_REMOVED lines=14> */
.L_x_223:
        /* <DEDUP_REMOVED lines=9> */
.L_x_222:
        /* <DEDUP_REMOVED lines=28> */
.L_x_225:
        /* <DEDUP_REMOVED lines=15> */
.L_x_224:
[----:B------:R0:W5:Y:S01]  /*ae20*/  LDG.E.U16 R22, desc[UR36][R2.64] ;  /* 0x0000002402167981 */ /* 0x000162000c1e1500 */
[----:B------:R-:W-:Y:S05]  /*ae30*/  BRA `(.L_x_214) ;  /* 0x0000000400d07947 */ /* 0x000fea0003800000 */
.L_x_221:
        /* <DEDUP_REMOVED lines=13> */
.L_x_228:
        /* <DEDUP_REMOVED lines=21> */
.L_x_232:
[----:B------:R-:W-:Y:S05]  /*b060*/  BSYNC B1 ;  /* 0x0000000000017941 */ /* 0x000fea0003800000 */
.L_x_231:
[----:B------:R-:W-:Y:S01]  /*b070*/  LEA R3, R0, 0x3b800000, 0x17 ;  /* 0x3b80000000037811 */ /* 0x000fe200078eb8ff */
[----:B------:R-:W-:-:S05]  /*b080*/  IMAD.SHL.U32 R0, R2, 0x100000, RZ ;  /* 0x0010000002007824 */ /* 0x000fca00078e00ff */
[----:B------:R-:W-:-:S07]  /*b090*/  LOP3.LUT R0, R3, R0, R4, 0xfe, !PT ;  /* 0x0000000003007212 */ /* 0x000fce00078efe04 */
.L_x_230:
[----:B------:R-:W-:Y:S05]  /*b0a0*/  BSYNC B0 ;  /* 0x0000000000007941 */ /* 0x000fea0003800000 */
.L_x_229:
[----:B------:R-:W-:-:S04]  /*b0b0*/  F2FP.BF16.F32.PACK_AB R0, RZ, R0 ;  /* 0x00000000ff00723e */ /* 0x000fc800000010ff */
[----:B------:R-:W-:Y:S01]  /*b0c0*/  PRMT R22, R0, 0x7610, R22 ;  /* 0x0000761000167816 */ /* 0x000fe20000000016 */
[----:B------:R-:W-:Y:S06]  /*b0d0*/  BRA `(.L_x_214) ;  /* 0x0000000400287947 */ /* 0x000fec0003800000 */
.L_x_227:
        /* <DEDUP_REMOVED lines=21> */
.L_x_236:
[----:B------:R-:W-:Y:S05]  /*b230*/  BSYNC B1 ;  /* 0x0000000000017941 */ /* 0x000fea0003800000 */
.L_x_235:
[----:B------:R-:W-:Y:S01]  /*b240*/  LEA R3, R0, 0x37800000, 0x17 ;  /* 0x3780000000037811 */ /* 0x000fe200078eb8ff */
[----:B------:R-:W-:-:S05]  /*b250*/  IMAD.SHL.U32 R0, R2, 0x200000, RZ ;  /* 0x0020000002007824 */ /* 0x000fca00078e00ff */
[----:B------:R-:W-:-:S07]  /*b260*/  LOP3.LUT R0, R3, R0, R4, 0xfe, !PT ;  /* 0x0000000003007212 */ /* 0x000fce00078efe04 */
.L_x_234:
[----:B------:R-:W-:Y:S05]  /*b270*/  BSYNC B0 ;  /* 0x0000000000007941 */ /* 0x000fea0003800000 */
.L_x_233:
[----:B------:R-:W-:-:S04]  /*b280*/  F2FP.BF16.F32.PACK_AB R0, RZ, R0 ;  /* 0x00000000ff00723e */ /* 0x000fc800000010ff */
[----:B------:R-:W-:Y:S01]  /*b290*/  PRMT R22, R0, 0x7610, R22 ;  /* 0x0000761000167816 */ /* 0x000fe20000000016 */
[----:B------:R-:W-:Y:S06]  /*b2a0*/  BRA `(.L_x_214) ;  /* 0x0000000000b47947 */ /* 0x000fec0003800000 */
.L_x_226:
        /* <DEDUP_REMOVED lines=14> */
.L_x_240:
[----:B------:R-:W-:Y:S05]  /*b390*/  BSYNC B0 ;  /* 0x0000000000007941 */ /* 0x000fea0003800000 */
.L_x_239:
[----:B------:R-:W-:-:S04]  /*b3a0*/  F2FP.BF16.F32.PACK_AB R0, RZ, R0 ;  /* 0x00000000ff00723e */ /* 0x000fc800000010ff */
[----:B------:R-:W-:Y:S01]  /*b3b0*/  PRMT R22, R0, 0x7610, R22 ;  /* 0x0000761000167816 */ /* 0x000fe20000000016 */
[----:B------:R-:W-:Y:S06]  /*b3c0*/  BRA `(.L_x_214) ;  /* 0x00000000006c7947 */ /* 0x000fec0003800000 */
.L_x_213:
        /* <DEDUP_REMOVED lines=16> */
.L_x_241:
[----:B------:R-:W-:Y:S01]  /*b4d0*/  PRMT R22, RZ, 0x7610, R22 ;  /* 0x00007610ff167816 */ /* 0x000fe20000000016 */
[----:B------:R-:W-:Y:S06]  /*b4e0*/  BRA `(.L_x_214) ;  /* 0x0000000000247947 */ /* 0x000fec0003800000 */
.L_x_238:
[----:B------:R-:W2:Y:S02]  /*b4f0*/  LDG.E.64 R2, desc[UR36][R2.64] ;  /* 0x0000002402027981 */ /* 0x000ea4000c1e1b00 */
[----:B--2---:R-:W0:Y:S02]  /*b500*/  I2F.U64 R0, R2 ;  /* 0x0000000200007312 */ /* 0x004e240000301000 */
[----:B0-----:R-:W-:-:S04]  /*b510*/  F2FP.BF16.F32.PACK_AB R0, RZ, R0 ;  /* 0x00000000ff00723e */ /* 0x001fc800000010ff */
[----:B------:R-:W-:Y:S01]  /*b520*/  PRMT R22, R0, 0x7610, R22 ;  /* 0x0000761000167816 */ /* 0x000fe20000000016 */
[----:B------:R-:W-:Y:S06]  /*b530*/  BRA `(.L_x_214) ;  /* 0x0000000000107947 */ /* 0x000fec0003800000 */
.L_x_237:
[----:B------:R-:W2:Y:S02]  /*b540*/  LDG.E R2, desc[UR36][R2.64] ;  /* 0x0000002402027981 */ /* 0x000ea4000c1e1900 */
[----:B--2---:R-:W-:-:S04]  /*b550*/  I2FP.F32.U32 R0, R2 ;  /* 0x0000000200007245 */ /* 0x004fc80000201000 */
[----:B------:R-:W-:-:S04]  /*b560*/  F2FP.BF16.F32.PACK_AB R0, RZ, R0 ;  /* 0x00000000ff00723e */ /* 0x000fc800000010ff */
[----:B------:R-:W-:-:S07]  /*b570*/  PRMT R22, R0, 0x7610, R22 ;  /* 0x0000761000167816 */ /* 0x000fce0000000016 */
.L_x_214:
        /* <DEDUP_REMOVED lines=19> */
.L_x_245:
[----:B------:R-:W2:Y:S02]  /*b6b0*/  LDG.E.U8 R2, desc[UR36][R2.64] ;  /* 0x0000002402027981 */ /* 0x000ea4000c1e1100 */
[----:B--2---:R-:W-:-:S04]  /*b6c0*/  I2FP.F32.U32 R0, R2 ;  /* 0x0000000200007245 */ /* 0x004fc80000201000 */
[----:B------:R-:W-:Y:S01]  /*b6d0*/  F2FP.BF16.F32.PACK_AB R0, RZ, R0 ;  /* 0x00000000ff00723e */ /* 0x000fe200000010ff */
[----:B------:R-:W-:Y:S06]  /*b6e0*/  BRA `(.L_x_247) ;  /* 0x0000000c00907947 */ /* 0x000fec0003800000 */
.L_x_244:
        /* <DEDUP_REMOVED lines=10> */
.L_x_249:
[----:B------:R-:W2:Y:S02]  /*b790*/  LDG.E R2, desc[UR36][R2.64] ;  /* 0x0000002402027981 */ /* 0x000ea4000c1e1900 */
[----:B--2---:R-:W-:-:S04]  /*b7a0*/  I2FP.F32.S32 R0, R2 ;  /* 0x0000000200007245 */ /* 0x004fc80000201400 */
[----:B------:R-:W-:Y:S01]  /*b7b0*/  F2FP.BF16.F32.PACK_AB R0, RZ, R0 ;  /* 0x00000000ff00723e */ /* 0x000fe200000010ff */
[----:B------:R-:W-:Y:S06]  /*b7c0*/  BRA `(.L_x_247) ;  /* 0x0000000c00587947 */ /* 0x000fec0003800000 */
.L_x_248:
[----:B------:R-:W2:Y:S02]  /*b7d0*/  LDG.E.U16 R2, desc[UR36][R2.64] ;  /* 0x0000002402027981 */ /* 0x000ea4000c1e1500 */
[----:B--2---:R-:W0:Y:S02]  /*b7e0*/  I2F.S16 R0, R2 ;  /* 0x0000000200007306 */ /* 0x004e240000101400 */
[----:B0-----:R-:W-:Y:S01]  /*b7f0*/  F2FP.BF16.F32.PACK_AB R0, RZ, R0 ;  /* 0x00000000ff00723e */ /* 0x001fe200000010ff */
[----:B------:R-:W-:Y:S06]  /*b800*/  BRA `(.L_x_247) ;  /* 0x0000000c00487947 */ /* 0x000fec0003800000 */
.L_x_243:
        /* <DEDUP_REMOVED lines=9> */
.L_x_251:
[----:B------:R-:W2:Y:S02]  /*b8a0*/  LDG.E.U16 R0, desc[UR36][R2.64] ;  /* 0x0000002402007981 */ /* 0x000ea4000c1e1500 */
[----:B--2---:R-:W-:-:S05]  /*b8b0*/  HADD2.F32 R0, -RZ, R0.H0_H0 ;  /* 0x20000000ff007230 */ /* 0x004fca0000004100 */
[----:B------:R-:W-:Y:S01]  /*b8c0*/  F2FP.BF16.F32.PACK_AB R0, RZ, R0 ;  /* 0x00000000ff00723e */ /* 0x000fe200000010ff */
[----:B------:R-:W-:Y:S06]  /*b8d0*/  BRA `(.L_x_247) ;  /* 0x0000000c00147947 */ /* 0x000fec0003800000 */
.L_x_250:
        /* <DEDUP_REMOVED lines=9> */
.L_x_253:
[----:B------:R-:W2:Y:S02]  /*b970*/  LDG.E.U16 R2, desc[UR36][R2.64] ;  /* 0x0000002402027981 */ /* 0x000ea4000c1e1500 */
[----:B--2---:R-:W-:-:S05]  /*b980*/  HADD2.F32 R0, -RZ, R2.H0_H0 ;  /* 0x20000002ff007230 */ /* 0x004fca0000004100 */
[----:B------:R-:W-:Y:S01]  /*b990*/  F2FP.BF16.F32.PACK_AB R0, RZ, R0 ;  /* 0x00000000ff00723e */ /* 0x000fe200000010ff */
[----:B------:R-:W-:Y:S06]  /*b9a0*/  BRA `(.L_x_247) ;  /* 0x0000000800e07947 */ /* 0x000fec0003800000 */
.L_x_252:
        /* <DEDUP_REMOVED lines=8> */
.L_x_242:
        /* <DEDUP_REMOVED lines=13> */
.L_x_256:
        /* <DEDUP_REMOVED lines=8> */
.L_x_255:
        /* <DEDUP_REMOVED lines=28> */
.L_x_258:
        /* <DEDUP_REMOVED lines=15> */
.L_x_257:
[----:B------:R0:W5:Y:S01]  /*be30*/  LDG.E.U16 R0, desc[UR36][R2.64] ;  /* 0x0000002402007981 */ /* 0x000162000c1e1500 */
[----:B------:R-:W-:Y:S05]  /*be40*/  BRA `(.L_x_247) ;  /* 0x0000000400b87947 */ /* 0x000fea0003800000 */
.L_x_254:
        /* <DEDUP_REMOVED lines=12> */
.L_x_261:
        /* <DEDUP_REMOVED lines=21> */
.L_x_265:
[----:B------:R-:W-:Y:S05]  /*c060*/  BSYNC B1 ;  /* 0x0000000000017941 */ /* 0x000fea0003800000 */
.L_x_264:
[----:B------:R-:W-:Y:S01]  /*c070*/  LEA R3, R0, 0x3b800000, 0x17 ;  /* 0x3b80000000037811 */ /* 0x000fe200078eb8ff */
[----:B------:R-:W-:-:S05]  /*c080*/  IMAD.SHL.U32 R0, R2, 0x100000, RZ ;  /* 0x0010000002007824 */ /* 0x000fca00078e00ff */
[----:B------:R-:W-:-:S07]  /*c090*/  LOP3.LUT R0, R3, R0, R4, 0xfe, !PT ;  /* 0x0000000003007212 */ /* 0x000fce00078efe04 */
.L_x_263:
[----:B------:R-:W-:Y:S05]  /*c0a0*/  BSYNC B0 ;  /* 0x0000000000007941 */ /* 0x000fea0003800000 */
.L_x_262:
[----:B------:R-:W-:Y:S01]  /*c0b0*/  F2FP.BF16.F32.PACK_AB R0, RZ, R0 ;  /* 0x00000000ff00723e */ /* 0x000fe200000010ff */
[----:B------:R-:W-:Y:S06]  /*c0c0*/  BRA `(.L_x_247) ;  /* 0x0000000400187947 */ /* 0x000fec0003800000 */
.L_x_260:
        /* <DEDUP_REMOVED lines=21> */
.L_x_269:
[----:B------:R-:W-:Y:S05]  /*c220*/  BSYNC B1 ;  /* 0x0000000000017941 */ /* 0x000fea0003800000 */
.L_x_268:
[----:B------:R-:W-:Y:S01]  /*c230*/  LEA R3, R0, 0x37800000, 0x17 ;  /* 0x3780000000037811 */ /* 0x000fe200078eb8ff */
[----:B------:R-:W-:-:S05]  /*c240*/  IMAD.SHL.U32 R0, R2, 0x200000, RZ ;  /* 0x0020000002007824 */ /* 0x000fca00078e00ff */
[----:B------:R-:W-:-:S07]  /*c250*/  LOP3.LUT R0, R3, R0, R4, 0xfe, !PT ;  /* 0x0000000003007212 */ /* 0x000fce00078efe04 */
.L_x_267:
[----:B------:R-:W-:Y:S05]  /*c260*/  BSYNC B0 ;  /* 0x0000000000007941 */ /* 0x000fea0003800000 */
.L_x_266:
[----:B------:R-:W-:Y:S01]  /*c270*/  F2FP.BF16.F32.PACK_AB R0, RZ, R0 ;  /* 0x00000000ff00723e */ /* 0x000fe200000010ff */
[----:B------:R-:W-:Y:S06]  /*c280*/  BRA `(.L_x_247) ;  /* 0x0000000000a87947 */ /* 0x000fec0003800000 */
.L_x_259:
        /* <DEDUP_REMOVED lines=14> */
.L_x_273:
[----:B------:R-:W-:Y:S05]  /*c370*/  BSYNC B0 ;  /* 0x0000000000007941 */ /* 0x000fea0003800000 */
.L_x_272:
[----:B------:R-:W-:Y:S01]  /*c380*/  F2FP.BF16.F32.PACK_AB R0, RZ, R0 ;  /* 0x00000000ff00723e */ /* 0x000fe200000010ff */
[----:B------:R-:W-:Y:S06]  /*c390*/  BRA `(.L_x_247) ;  /* 0x0000000000647947 */ /* 0x000fec0003800000 */
.L_x_246:
        /* <DEDUP_REMOVED lines=16> */
.L_x_274:
[----:B------:R-:W-:Y:S01]  /*c4a0*/  PRMT R0, RZ, 0x7610, R0 ;  /* 0x00007610ff007816 */ /* 0x000fe20000000000 */
[----:B------:R-:W-:Y:S06]  /*c4b0*/  BRA `(.L_x_247) ;  /* 0x00000000001c7947 */ /* 0x000fec0003800000 */
.L_x_271:
[----:B------:R-:W2:Y:S02]  /*c4c0*/  LDG.E.64 R2, desc[UR36][R2.64] ;  /* 0x0000002402027981 */ /* 0x000ea4000c1e1b00 */
[----:B--2---:R-:W0:Y:S02]  /*c4d0*/  I2F.U64 R0, R2 ;  /* 0x0000000200007312 */ /* 0x004e240000301000 */
[----:B0-----:R-:W-:Y:S01]  /*c4e0*/  F2FP.BF16.F32.PACK_AB R0, RZ, R0 ;  /* 0x00000000ff00723e */ /* 0x001fe200000010ff */
[----:B------:R-:W-:Y:S06]  /*c4f0*/  BRA `(.L_x_247) ;  /* 0x00000000000c7947 */ /* 0x000fec0003800000 */
.L_x_270:
[----:B------:R-:W2:Y:S02]  /*c500*/  LDG.E R2, desc[UR36][R2.64] ;  /* 0x0000002402027981 */ /* 0x000ea4000c1e1900 */
[----:B--2---:R-:W-:-:S04]  /*c510*/  I2FP.F32.U32 R0, R2 ;  /* 0x0000000200007245 */ /* 0x004fc80000201000 */
[----:B------:R-:W-:-:S07]  /*c520*/  F2FP.BF16.F32.PACK_AB R0, RZ, R0 ;  /* 0x00000000ff00723e */ /* 0x000fce00000010ff */
.L_x_247:
        /* <DEDUP_REMOVED lines=24> */
.L_x_278:
[----:B------:R-:W-:-:S06]  /*c6b0*/  IMAD.U32 R3, R3, 0x10000, RZ ;  /* 0x0001000003037824 */ /* 0x000fcc00078e00ff */
[----:B------:R-:W0:Y:S02]  /*c6c0*/  F2I.S64.TRUNC R2, R3 ;  /* 0x0000000300027311 */ /* 0x000e24000020d900 */
[----:B0-----:R0:W-:Y:S01]  /*c6d0*/  STG.E.U8 desc[UR36][R16.64], R2 ;  /* 0x0000000210007986 */ /* 0x0011e2000c101124 */
[----:B------:R-:W-:Y:S05]  /*c6e0*/  BRA `(.L_x_280) ;  /* 0x0000000c00847947 */ /* 0x000fea0003800000 */
.L_x_277:
        /* <DEDUP_REMOVED lines=10> */
.L_x_282:
[----:B------:R-:W-:-:S06]  /*c790*/  IMAD.U32 R3, R3, 0x10000, RZ ;  /* 0x0001000003037824 */ /* 0x000fcc00078e00ff */
[----:B------:R-:W0:Y:S02]  /*c7a0*/  F2I.FTZ.TRUNC.NTZ R3, R3 ;  /* 0x0000000300037305 */ /* 0x000e24000021f100 */
[----:B0-----:R0:W-:Y:S01]  /*c7b0*/  STG.E desc[UR36][R16.64], R3 ;  /* 0x0000000310007986 */ /* 0x0011e2000c101924 */
[----:B------:R-:W-:Y:S05]  /*c7c0*/  BRA `(.L_x_280) ;  /* 0x0000000c004c7947 */ /* 0x000fea0003800000 */
.L_x_281:
[----:B------:R-:W-:-:S06]  /*c7d0*/  IMAD.U32 R3, R3, 0x10000, RZ ;  /* 0x0001000003037824 */ /* 0x000fcc00078e00ff */
[----:B------:R-:W0:Y:S02]  /*c7e0*/  F2I.FTZ.TRUNC.NTZ R3, R3 ;  /* 0x0000000300037305 */ /* 0x000e24000021f100 */
[----:B0-----:R0:W-:Y:S01]  /*c7f0*/  STG.E.U16 desc[UR36][R16.64], R3 ;  /* 0x0000000310007986 */ /* 0x0011e2000c101524 */
[----:B------:R-:W-:Y:S05]  /*c800*/  BRA `(.L_x_280) ;  /* 0x0000000c003c7947 */ /* 0x000fea0003800000 */
.L_x_276:
        /* <DEDUP_REMOVED lines=9> */
.L_x_284:
[----:B------:R-:W-:-:S05]  /*c8a0*/  IMAD.U32 R0, R3, 0x10000, RZ ;  /* 0x0001000003007824 */ /* 0x000fca00078e00ff */
[----:B------:R-:W-:-:S05]  /*c8b0*/  F2FP.F16.F32.PACK_AB R0, RZ, R0 ;  /* 0x00000000ff00723e */ /* 0x000fca00000000ff */
[----:B------:R0:W-:Y:S01]  /*c8c0*/  STG.E.U16 desc[UR36][R16.64], R0 ;  /* 0x0000000010007986 */ /* 0x0001e2000c101524 */
[----:B------:R-:W-:Y:S05]  /*c8d0*/  BRA `(.L_x_280) ;  /* 0x0000000c00087947 */ /* 0x000fea0003800000 */
.L_x_283:
        /* <DEDUP_REMOVED lines=10> */
.L_x_286:
[----:B------:R-:W-:-:S05]  /*c980*/  IMAD.U32 R3, R3, 0x10000, RZ ;  /* 0x0001000003037824 */ /* 0x000fca00078e00ff */
[----:B------:R-:W-:-:S04]  /*c990*/  F2FP.F16.F32.PACK_AB R3, RZ, R3 ;  /* 0x00000003ff03723e */ /* 0x000fc800000000ff */
[----:B------:R-:W-:-:S05]  /*c9a0*/  PRMT R3, R3, 0x5410, RZ ;  /* 0x0000541003037816 */ /* 0x000fca00000000ff */
[----:B------:R0:W-:Y:S01]  /*c9b0*/  STG.E desc[UR36][R16.64], R3 ;  /* 0x0000000310007986 */ /* 0x0001e2000c101924 */
[----:B------:R-:W-:Y:S05]  /*c9c0*/  BRA `(.L_x_280) ;  /* 0x0000000800cc7947 */ /* 0x000fea0003800000 */
.L_x_285:
[----:B------:R-:W-:-:S04]  /*c9d0*/  IMAD.U32 R2, R3, 0x10000, RZ ;  /* 0x0001000003027824 */ /* 0x000fc800078e00ff */
[----:B------:R-:W-:-:S06]  /*c9e0*/  FMUL.FTZ R2, R2, 1 ;  /* 0x3f80000002027820 */ /* 0x000fcc0000410000 */
[----:B------:R-:W0:Y:S02]  /*c9f0*/  F2F.F64.F32 R2, R2 ;  /* 0x0000000200027310 */ /* 0x000e240000201800 */
[----:B0-----:R0:W-:Y:S01]  /*ca00*/  STG.E.64 desc[UR36][R16.64], R2 ;  /* 0x0000000210007986 */ /* 0x0011e2000c101b24 */
[----:B------:R-:W-:Y:S05]  /*ca10*/  BRA `(.L_x_280) ;  /* 0x0000000800b87947 */ /* 0x000fea0003800000 */
.L_x_275:
        /* <DEDUP_REMOVED lines=13> */
.L_x_289:
[----:B------:R-:W-:Y:S01]  /*caf0*/  IMAD.U32 R3, R3, 0x10000, RZ ;  /* 0x0001000003037824 */ /* 0x000fe200078e00ff */
[----:B------:R-:W-:-:S03]  /*cb00*/  CS2R R6, SRZ ;  /* 0x0000000000067805 */ /* 0x000fc6000001ff00 */
[----:B------:R-:W-:-:S04]  /*cb10*/  FMUL.FTZ R3, R3, 1 ;  /* 0x3f80000003037820 */ /* 0x000fc80000410000 */
[----:B------:R-:W0:Y:S02]  /*cb20*/  F2F.F64.F32 R4, R3 ;  /* 0x0000000300047310 */ /* 0x000e240000201800 */
[----:B0-----:R0:W-:Y:S01]  /*cb30*/  STG.E.128 desc[UR36][R16.64], R4 ;  /* 0x0000000410007986 */ /* 0x0011e2000c101d24 */
[----:B------:R-:W-:Y:S05]  /*cb40*/  BRA `(.L_x_280) ;  /* 0x00000008006c7947 */ /* 0x000fea0003800000 */
.L_x_288:
        /* <DEDUP_REMOVED lines=21> */
.L_x_293:
[----:B------:R-:W-:Y:S05]  /*cca0*/  BSYNC B0 ;  /* 0x0000000000007941 */ /* 0x000fea0003800000 */
.L_x_292:
[----:B------:R-:W-:-:S05]  /*ccb0*/  LOP3.LUT R3, R0, R3, RZ, 0xfc, !PT ;  /* 0x0000000300037212 */ /* 0x000fca00078efcff */
[----:B------:R0:W-:Y:S01]  /*ccc0*/  STG.E.U8 desc[UR36][R16.64], R3 ;  /* 0x0000000310007986 */ /* 0x0001e2000c101124 */
[----:B------:R-:W-:Y:S05]  /*ccd0*/  BRA `(.L_x_280) ;  /* 0x0000000800087947 */ /* 0x000fea0003800000 */
.L_x_291:
        /* <DEDUP_REMOVED lines=13> */
.L_x_295:
[----:B------:R-:W-:Y:S01]  /*cdb0*/  IMAD.MOV.U32 R0, RZ, RZ, 0x7f ;  /* 0x0000007fff007424 */ /* 0x000fe200078e00ff */
[----:B------:R-:W-:-:S04]  /*cdc0*/  ISETP.GT.U32.AND P0, PT, R2, 0x7f800000, PT ;  /* 0x7f8000000200780c */ /* 0x000fc80003f04070 */
[----:B------:R-:W-:-:S09]  /*cdd0*/  SEL R0, R0, 0x7c, P0 ;  /* 0x0000007c00007807 */ /* 0x000fd20000000000 */
.L_x_296:
[----:B------:R-:W-:Y:S05]  /*cde0*/  BSYNC B0 ;  /* 0x0000000000007941 */ /* 0x000fea0003800000 */
.L_x_294:
[----:B------:R-:W-:-:S04]  /*cdf0*/  LOP3.LUT R2, R3, 0x80000000, RZ, 0xc0, !PT ;  /* 0x8000000003027812 */ /* 0x000fc800078ec0ff */
[----:B------:R-:W-:-:S04]  /*ce00*/  SHF.R.U32.HI R3, RZ, 0x18, R2 ;  /* 0x00000018ff037819 */ /* 0x000fc80000011602 */
[----:B------:R-:W-:-:S05]  /*ce10*/  LOP3.LUT R3, R0, R3, RZ, 0xfc, !PT ;  /* 0x0000000300037212 */ /* 0x000fca00078efcff */
[----:B------:R0:W-:Y:S01]  /*ce20*/  STG.E.U8 desc[UR36][R16.64], R3 ;  /* 0x0000000310007986 */ /* 0x0001e2000c101124 */
[----:B------:R-:W-:Y:S05]  /*ce30*/  BRA `(.L_x_280) ;  /* 0x0000000400b07947 */ /* 0x000fea0003800000 */
.L_x_290:
[----:B------:R0:W-:Y:S01]  /*ce40*/  STG.E.U16 desc[UR36][R16.64], R3 ;  /* 0x0000000310007986 */ /* 0x0001e2000c101524 */
[----:B------:R-:W-:Y:S05]  /*ce50*/  BRA `(.L_x_280) ;  /* 0x0000000400a87947 */ /* 0x000fea0003800000 */
.L_x_287:
        /* <DEDUP_REMOVED lines=12> */
.L_x_299:
        /* <DEDUP_REMOVED lines=17> */
.L_x_302:
[----:B------:R-:W-:-:S04]  /*d030*/  LOP3.LUT R2, R3, 0x80000000, RZ, 0xc0, !PT ;  /* 0x8000000003027812 */ /* 0x000fc800078ec0ff */
[----:B------:R-:W-:-:S04]  /*d040*/  SHF.R.U32.HI R3, RZ, 0x18, R2 ;  /* 0x00000018ff037819 */ /* 0x000fc80000011602 */
[----:B------:R-:W-:-:S04]  /*d050*/  LOP3.LUT R0, R0, R3, RZ, 0xfc, !PT ;  /* 0x0000000300007212 */ /* 0x000fc800078efcff */
[----:B------:R-:W-:-:S07]  /*d060*/  PRMT R8, R0, 0x7610, R8 ;  /* 0x0000761000087816 */ /* 0x000fce0000000008 */
.L_x_301:
[----:B------:R-:W-:Y:S05]  /*d070*/  BSYNC B0 ;  /* 0x0000000000007941 */ /* 0x000fea0003800000 */
.L_x_300:
[----:B------:R3:W-:Y:S01]  /*d080*/  STG.E.U8 desc[UR36][R16.64], R8 ;  /* 0x0000000810007986 */ /* 0x0007e2000c101124 */
[----:B------:R-:W-:Y:S05]  /*d090*/  BRA `(.L_x_280) ;  /* 0x0000000400187947 */ /* 0x000fea0003800000 */
.L_x_298:
        /* <DEDUP_REMOVED lines=17> */
.L_x_305:
[----:B------:R-:W-:-:S04]  /*d1b0*/  LOP3.LUT R2, R3, 0x80000000, RZ, 0xc0, !PT ;  /* 0x8000000003027812 */ /* 0x000fc800078ec0ff */
[----:B------:R-:W-:-:S04]  /*d1c0*/  SHF.R.U32.HI R3, RZ, 0x18, R2 ;  /* 0x00000018ff037819 */ /* 0x000fc80000011602 */
[----:B------:R-:W-:-:S04]  /*d1d0*/  LOP3.LUT R0, R0, R3, RZ, 0xfc, !PT ;  /* 0x0000000300007212 */ /* 0x000fc800078efcff */
[----:B------:R-:W-:-:S07]  /*d1e0*/  PRMT R8, R0, 0x7610, R8 ;  /* 0x0000761000087816 */ /* 0x000fce0000000008 */
.L_x_304:
[----:B------:R-:W-:Y:S05]  /*d1f0*/  BSYNC B0 ;  /* 0x0000000000007941 */ /* 0x000fea0003800000 */
.L_x_303:
[----:B------:R0:W-:Y:S01]  /*d200*/  STG.E.U8 desc[UR36][R16.64], R8 ;  /* 0x0000000810007986 */ /* 0x0001e2000c101124 */
[----:B------:R-:W-:Y:S05]  /*d210*/  BRA `(.L_x_280) ;  /* 0x0000000000b87947 */ /* 0x000fea0003800000 */
.L_x_297:
        /* <DEDUP_REMOVED lines=22> */
.L_x_279:
        /* <DEDUP_REMOVED lines=16> */
.L_x_308:
[----:B------:R-:W-:Y:S05]  /*d480*/  BRA `(.L_x_280) ;  /* 0x00000000001c7947 */ /* 0x000fea0003800000 */
.L_x_307:
[----:B------:R-:W-:-:S06]  /*d490*/  IMAD.U32 R3, R3, 0x10000, RZ ;  /* 0x0001000003037824 */ /* 0x000fcc00078e00ff */
[----:B------:R-:W0:Y:S02]  /*d4a0*/  F2I.U64.TRUNC R2, R3 ;  /* 0x0000000300027311 */ /* 0x000e24000020d800 */
[----:B0-----:R1:W-:Y:S01]  /*d4b0*/  STG.E.64 desc[UR36][R16.64], R2 ;  /* 0x0000000210007986 */ /* 0x0013e2000c101b24 */
[----:B------:R-:W-:Y:S05]  /*d4c0*/  BRA `(.L_x_280) ;  /* 0x00000000000c7947 */ /* 0x000fea0003800000 */
.L_x_306:
[----:B------:R-:W-:-:S06]  /*d4d0*/  IMAD.U32 R3, R3, 0x10000, RZ ;  /* 0x0001000003037824 */ /* 0x000fcc00078e00ff */
[----:B------:R-:W0:Y:S02]  /*d4e0*/  F2I.FTZ.U32.TRUNC.NTZ R3, R3 ;  /* 0x0000000300037305 */ /* 0x000e24000021f000 */
[----:B0-----:R0:W-:Y:S02]  /*d4f0*/  STG.E desc[UR36][R16.64], R3 ;  /* 0x0000000310007986 */ /* 0x0011e4000c101924 */
.L_x_280:
[----:B------:R-:W-:-:S07]  /*d500*/  VIADD R19, R19, 0x80 ;  /* 0x0000008013137836 */ /* 0x000fce0000000000 */
.L_x_207:
[----:B------:R-:W-:Y:S05]  /*d510*/  BSYNC B6 ;  /* 0x0000000000067941 */ /* 0x000fea0003800000 */
.L_x_206:
[----:B------:R-:W-:Y:S02]  /*d520*/  ULDC UR4, c[0x0][0x210] ;  /* 0x0000840000047ab9 */ /* 0x000fe40000000800 */
[----:B------:R-:W-:-:S13]  /*d530*/  ISETP.GE.AND P0, PT, R19, UR4, PT ;  /* 0x0000000413007c0c */ /* 0x000fda000bf06270 */
[----:B------:R-:W-:Y:S05]  /*d540*/  @P0 EXIT ;  /* 0x000000000000094d */ /* 0x000fea0003800000 */
        /* <DEDUP_REMOVED lines=354> */
.L_x_309:
        /* <DEDUP_REMOVED lines=23> */
.L_x_313:
[----:B------:R-:W2:Y:S02]  /*ece0*/  LDG.E.U8 R2, desc[UR36][R2.64] ;  /* 0x0000002402027981 */ /* 0x000ea4000c1e1100 */
[----:B--2---:R-:W-:-:S04]  /*ecf0*/  I2FP.F32.U32 R0, R2 ;  /* 0x0000000200007245 */ /* 0x004fc80000201000 */
[----:B------:R-:W-:-:S04]  /*ed00*/  F2FP.BF16.F32.PACK_AB R0, RZ, R0 ;  /* 0x00000000ff00723e */ /* 0x000fc800000010ff */
[----:B------:R-:W-:Y:S01]  /*ed10*/  PRMT R19, R0, 0x7610, R19 ;  /* 0x0000761000137816 */ /* 0x000fe20000000013 */
[----:B------:R-:W-:Y:S06]  /*ed20*/  BRA `(.L_x_315) ;  /* 0x0000000c00c87947 */ /* 0x000fec0003800000 */
.L_x_312:
        /* <DEDUP_REMOVED lines=11> */
.L_x_317:
[----:B------:R-:W2:Y:S02]  /*ede0*/  LDG.E R2, desc[UR36][R2.64] ;  /* 0x0000002402027981 */ /* 0x000ea4000c1e1900 */
[----:B--2---:R-:W-:-:S04]  /*edf0*/  I2FP.F32.S32 R0, R2 ;  /* 0x0000000200007245 */ /* 0x004fc80000201400 */
[----:B------:R-:W-:-:S04]  /*ee00*/  F2FP.BF16.F32.PACK_AB R0, RZ, R0 ;  /* 0x00000000ff00723e */ /* 0x000fc800000010ff */
[----:B------:R-:W-:Y:S01]  /*ee10*/  PRMT R19, R0, 0x7610, R19 ;  /* 0x0000761000137816 */ /* 0x000fe20000000013 */
[----:B------:R-:W-:Y:S06]  /*ee20*/  BRA `(.L_x_315) ;  /* 0x0000000c00887947 */ /* 0x000fec0003800000 */
.L_x_316:
[----:B------:R-:W2:Y:S02]  /*ee30*/  LDG.E.U16 R2, desc[UR36][R2.64] ;  /* 0x0000002402027981 */ /* 0x000ea4000c1e1500 */
[----:B--2---:R-:W0:Y:S02]  /*ee40*/  I2F.S16 R0, R2 ;  /* 0x0000000200007306 */ /* 0x004e240000101400 */
[----:B0-----:R-:W-:-:S04]  /*ee50*/  F2FP.BF16.F32.PACK_AB R0, RZ, R0 ;  /* 0x00000000ff00723e */ /* 0x001fc800000010ff */
[----:B------:R-:W-:Y:S01]  /*ee60*/  PRMT R19, R0, 0x7610, R19 ;  /* 0x0000761000137816 */ /* 0x000fe20000000013 */
[----:B------:R-:W-:Y:S06]  /*ee70*/  BRA `(.L_x_315) ;  /* 0x0000000c00747947 */ /* 0x000fec0003800000 */
.L_x_311:
        /* <DEDUP_REMOVED lines=9> */
.L_x_319:
[----:B------:R-:W2:Y:S02]  /*ef10*/  LDG.E.U16 R0, desc[UR36][R2.64] ;  /* 0x0000002402007981 */ /* 0x000ea4000c1e1500 */
[----:B--2---:R-:W-:-:S05]  /*ef20*/  HADD2.F32 R0, -RZ, R0.H0_H0 ;  /* 0x20000000ff007230 */ /* 0x004fca0000004100 */
[----:B------:R-:W-:-:S04]  /*ef30*/  F2FP.BF16.F32.PACK_AB R0, RZ, R0 ;  /* 0x00000000ff00723e */ /* 0x000fc800000010ff */
[----:B------:R-:W-:Y:S01]  /*ef40*/  PRMT R19, R0, 0x7610, R19 ;  /* 0x0000761000137816 */ /* 0x000fe20000000013 */
[----:B------:R-:W-:Y:S06]  /*ef50*/  BRA `(.L_x_315) ;  /* 0x0000000c003c7947 */ /* 0x000fec0003800000 */
.L_x_318:
        /* <DEDUP_REMOVED lines=9> */
.L_x_321:
[----:B------:R-:W2:Y:S02]  /*eff0*/  LDG.E.U16 R2, desc[UR36][R2.64] ;  /* 0x0000002402027981 */ /* 0x000ea4000c1e1500 */
[----:B--2---:R-:W-:-:S05]  /*f000*/  HADD2.F32 R0, -RZ, R2.H0_H0 ;  /* 0x20000002ff007230 */ /* 0x004fca0000004100 */
[----:B------:R-:W-:-:S04]  /*f010*/  F2FP.BF16.F32.PACK_AB R0, RZ, R0 ;  /* 0x00000000ff00723e */ /* 0x000fc800000010ff */
[----:B------:R-:W-:Y:S01]  /*f020*/  PRMT R19, R0, 0x7610, R19 ;  /* 0x0000761000137816 */ /* 0x000fe20000000013 */
[----:B------:R-:W-:Y:S06]  /*f030*/  BRA `(.L_x_315) ;  /* 0x0000000c00047947 */ /* 0x000fec0003800000 */
.L_x_320:
        /* <DEDUP_REMOVED lines=9> */
.L_x_310:
        /* <DEDUP_REMOVED lines=14> */
.L_x_324:
        /* <DEDUP_REMOVED lines=9> */
.L_x_323:
        /* <DEDUP_REMOVED lines=28> */
.L_x_326:
        /* <DEDUP_REMOVED lines=15> */
.L_x_325:
[----:B------:R0:W5:Y:S01]  /*f4f0*/  LDG.E.U16 R19, desc[UR36][R2.64] ;  /* 0x0000002402137981 */ /* 0x000162000c1e1500 */
[----:B------:R-:W-:Y:S05]  /*f500*/  BRA `(.L_x_315) ;  /* 0x0000000400d07947 */ /* 0x000fea0003800000 */
.L_x_322:
        /* <DEDUP_REMOVED lines=13> */
.L_x_329:
        /* <DEDUP_REMOVED lines=21> */
.L_x_333:
[----:B------:R-:W-:Y:S05]  /*f730*/  BSYNC B1 ;  /* 0x0000000000017941 */ /* 0x000fea0003800000 */
.L_x_332:
[----:B------:R-:W-:Y:S01]  /*f740*/  LEA R3, R0, 0x3b800000, 0x17 ;  /* 0x3b80000000037811 */ /* 0x000fe200078eb8ff */
[----:B------:R-:W-:-:S05]  /*f750*/  IMAD.SHL.U32 R0, R2, 0x100000, RZ ;  /* 0x0010000002007824 */ /* 0x000fca00078e00ff */
[----:B------:R-:W-:-:S07]  /*f760*/  LOP3.LUT R0, R3, R0, R4, 0xfe, !PT ;  /* 0x0000000003007212 */ /* 0x000fce00078efe04 */
.L_x_331:
[----:B------:R-:W-:Y:S05]  /*f770*/  BSYNC B0 ;  /* 0x0000000000007941 */ /* 0x000fea0003800000 */
.L_x_330:
[----:B------:R-:W-:-:S04]  /*f780*/  F2FP.BF16.F32.PACK_AB R0, RZ, R0 ;  /* 0x00000000ff00723e */ /* 0x000fc800000010ff */
[----:B------:R-:W-:Y:S01]  /*f790*/  PRMT R19, R0, 0x7610, R19 ;  /* 0x0000761000137816 */ /* 0x000fe20000000013 */
[----:B------:R-:W-:Y:S06]  /*f7a0*/  BRA `(.L_x_315) ;  /* 0x0000000400287947 */ /* 0x000fec0003800000 */
.L_x_328:
        /* <DEDUP_REMOVED lines=21> */
.L_x_337:
[----:B------:R-:W-:Y:S05]  /*f900*/  BSYNC B1 ;  /* 0x0000000000017941 */ /* 0x000fea0003800000 */
.L_x_336:
[----:B------:R-:W-:Y:S01]  /*f910*/  LEA R3, R0, 0x37800000, 0x17 ;  /* 0x3780000000037811 */ /* 0x000fe200078eb8ff */
[----:B------:R-:W-:-:S05]  /*f920*/  IMAD.SHL.U32 R0, R2, 0x200000, RZ ;  /* 0x0020000002007824 */ /* 0x000fca00078e00ff */
[----:B------:R-:W-:-:S07]  /*f930*/  LOP3.LUT R0, R3, R0, R4, 0xfe, !PT ;  /* 0x0000000003007212 */ /* 0x000fce00078efe04 */
.L_x_335:
[----:B------:R-:W-:Y:S05]  /*f940*/  BSYNC B0 ;  /* 0x0000000000007941 */ /* 0x000fea0003800000 */
.L_x_334:
[----:B------:R-:W-:-:S04]  /*f950*/  F2FP.BF16.F32.PACK_AB R0, RZ, R0 ;  /* 0x00000000ff00723e */ /* 0x000fc800000010ff */
[----:B------:R-:W-:Y:S01]  /*f960*/  PRMT R19, R0, 0x7610, R19 ;  /* 0x0000761000137816 */ /* 0x000fe20000000013 */
[----:B------:R-:W-:Y:S06]  /*f970*/  BRA `(.L_x_315) ;  /* 0x0000000000b47947 */ /* 0x000fec0003800000 */
.L_x_327:
        /* <DEDUP_REMOVED lines=14> */
.L_x_341:
[----:B------:R-:W-:Y:S05]  /*fa60*/  BSYNC B0 ;  /* 0x0000000000007941 */ /* 0x000fea0003800000 */
.L_x_340:
[----:B------:R-:W-:-:S04]  /*fa70*/  F2FP.BF16.F32.PACK_AB R0, RZ, R0 ;  /* 0x00000000ff00723e */ /* 0x000fc800000010ff */
[----:B------:R-:W-:Y:S01]  /*fa80*/  PRMT R19, R0, 0x7610, R19 ;  /* 0x0000761000137816 */ /* 0x000fe20000000013 */
[----:B------:R-:W-:Y:S06]  /*fa90*/  BRA `(.L_x_315) ;  /* 0x00000000006c7947 */ /* 0x000fec0003800000 */
.L_x_314:
        /* <DEDUP_REMOVED lines=16> */
.L_x_342:
[----:B------:R-:W-:Y:S01]  /*fba0*/  PRMT R19, RZ, 0x7610, R19 ;  /* 0x00007610ff137816 */ /* 0x000fe20000000013 */
[----:B------:R-:W-:Y:S06]  /*fbb0*/  BRA `(.L_x_315) ;  /* 0x0000000000247947 */ /* 0x000fec0003800000 */
.L_x_339:
[----:B------:R-:W2:Y:S02]  /*fbc0*/  LDG.E.64 R2, desc[UR36][R2.64] ;  /* 0x0000002402027981 */ /* 0x000ea4000c1e1b00 */
[----:B--2---:R-:W0:Y:S02]  /*fbd0*/  I2F.U64 R0, R2 ;  /* 0x0000000200007312 */ /* 0x004e240000301000 */
[----:B0-----:R-:W-:-:S04]  /*fbe0*/  F2FP.BF16.F32.PACK_AB R0, RZ, R0 ;  /* 0x00000000ff00723e */ /* 0x001fc800000010ff */
[----:B------:R-:W-:Y:S01]  /*fbf0*/  PRMT R19, R0, 0x7610, R19 ;  /* 0x0000761000137816 */ /* 0x000fe20000000013 */
[----:B------:R-:W-:Y:S06]  /*fc00*/  BRA `(.L_x_315) ;  /* 0x0000000000107947 */ /* 0x000fec0003800000 */
.L_x_338:
[----:B------:R-:W2:Y:S02]  /*fc10*/  LDG.E R2, desc[UR36][R2.64] ;  /* 0x0000002402027981 */ /* 0x000ea4000c1e1900 */
[----:B--2---:R-:W-:-:S04]  /*fc20*/  I2FP.F32.U32 R0, R2 ;  /* 0x0000000200007245 */ /* 0x004fc80000201000 */
[----:B------:R-:W-:-:S04]  /*fc30*/  F2FP.BF16.F32.PACK_AB R0, RZ, R0 ;  /* 0x00000000ff00723e */ /* 0x000fc800000010ff */
[----:B------:R-:W-:-:S07]  /*fc40*/  PRMT R19, R0, 0x7610, R19 ;  /* 0x0000761000137816 */ /* 0x000fce0000000013 */
.L_x_315:
        /* <DEDUP_REMOVED lines=19> */
.L_x_346:
[----:B------:R-:W2:Y:S02]  /*fd80*/  LDG.E.U8 R2, desc[UR36][R2.64] ;  /* 0x0000002402027981 */ /* 0x000ea4000c1e1100 */
[----:B--2---:R-:W-:-:S04]  /*fd90*/  I2FP.F32.U32 R0, R2 ;  /* 0x0000000200007245 */ /* 0x004fc80000201000 */
[----:B------:R-:W-:Y:S01]  /*fda0*/  F2FP.BF16.F32.PACK_AB R0, RZ, R0 ;  /* 0x00000000ff00723e */ /* 0x000fe200000010ff */
[----:B------:R-:W-:Y:S06]  /*fdb0*/  BRA `(.L_x_348) ;  /* 0x0000000c00907947 */ /* 0x000fec0003800000 */
.L_x_345:
        /* <DEDUP_REMOVED lines=10> */
.L_x_350:
[----:B------:R-:W2:Y:S02]  /*fe60*/  LDG.E R2, desc[UR36][R2.64] ;  /* 0x0000002402027981 */ /* 0x000ea4000c1e1900 */
[----:B--2---:R-:W-:-:S04]  /*fe70*/  I2FP.F32.S32 R0, R2 ;  /* 0x0000000200007245 */ /* 0x004fc80000201400 */
[----:B------:R-:W-:Y:S01]  /*fe80*/  F2FP.BF16.F32.PACK_AB R0, RZ, R0 ;  /* 0x00000000ff00723e */ /* 0x000fe200000010ff */
[----:B------:R-:W-:Y:S06]  /*fe90*/  BRA `(.L_x_348) ;  /* 0x0000000c00587947 */ /* 0x000fec0003800000 */
.L_x_349:
[----:B------:R-:W2:Y:S02]  /*fea0*/  LDG.E.U16 R2, desc[UR36][R2.64] ;  /* 0x0000002402027981 */ /* 0x000ea4000c1e1500 */
[----:B--2---:R-:W0:Y:S02]  /*feb0*/  I2F.S16 R0, R2 ;  /* 0x0000000200007306 */ /* 0x004e240000101400 */
[----:B0-----:R-:W-:Y:S01]  /*fec0*/  F2FP.BF16.F32.PACK_AB R0, RZ, R0 ;  /* 0x00000000ff00723e */ /* 0x001fe200000010ff */
[----:B------:R-:W-:Y:S06]  /*fed0*/  BRA `(.L_x_348) ;  /* 0x0000000c00487947 */ /* 0x000fec0003800000 */
.L_x_344:
        /* <DEDUP_REMOVED lines=9> */
.L_x_352:
[----:B------:R-:W2:Y:S02]  /*ff70*/  LDG.E.U16 R0, desc[UR36][R2.64] ;  /* 0x0000002402007981 */ /* 0x000ea4000c1e1500 */
[----:B--2---:R-:W-:-:S05]  /*ff80*/  HADD2.F32 R0, -RZ, R0.H0_H0 ;  /* 0x20000000ff007230 */ /* 0x004fca0000004100 */
[----:B------:R-:W-:Y:S01]  /*ff90*/  F2FP.BF16.F32.PACK_AB R0, RZ, R0 ;  /* 0x00000000ff00723e */ /* 0x000fe200000010ff */
[----:B------:R-:W-:Y:S06]  /*ffa0*/  BRA `(.L_x_348) ;  /* 0x0000000c00147947 */ /* 0x000fec0003800000 */
.L_x_351:
        /* <DEDUP_REMOVED lines=9> */
.L_x_354:
[----:B------:R-:W2:Y:S02]  /*10040*/  LDG.E.U16 R2, desc[UR36][R2.64] ;  /* 0x0000002402027981 */ /* 0x000ea4000c1e1500 */
[----:B--2---:R-:W-:-:S05]  /*10050*/  HADD2.F32 R0, -RZ, R2.H0_H0 ;  /* 0x20000002ff007230 */ /* 0x004fca0000004100 */
[----:B------:R-:W-:Y:S01]  /*10060*/  F2FP.BF16.F32.PACK_AB R0, RZ, R0 ;  /* 0x00000000ff00723e */ /* 0x000fe200000010ff */
[----:B------:R-:W-:Y:S06]  /*10070*/  BRA `(.L_x_348) ;  /* 0x0000000800e07947 */ /* 0x000fec0003800000 */
.L_x_353:
        /* <DEDUP_REMOVED lines=8> */
.L_x_343:
        /* <DEDUP_REMOVED lines=13> */
.L_x_357:
        /* <DEDUP_REMOVED lines=8> */
.L_x_356:
        /* <DEDUP_REMOVED lines=28> */
.L_x_359:
        /* <DEDUP_REMOVED lines=15> */
.L_x_358:
[----:B------:R0:W5:Y:S01]  /*10500*/  LDG.E.U16 R0, desc[UR36][R2.64] ;  /* 0x0000002402007981 */ /* 0x000162000c1e1500 */
[----:B------:R-:W-:Y:S05]  /*10510*/  BRA `(.L_x_348) ;  /* 0x0000000400b87947 */ /* 0x000fea0003800000 */
.L_x_355:
        /* <DEDUP_REMOVED lines=12> */
.L_x_362:
        /* <DEDUP_REMOVED lines=21> */
.L_x_366:
[----:B------:R-:W-:Y:S05]  /*10730*/  BSYNC B1 ;  /* 0x0000000000017941 */ /* 0x000fea0003800000 */
.L_x_365:
[----:B------:R-:W-:Y:S01]  /*10740*/  LEA R3, R0, 0x3b800000, 0x17 ;  /* 0x3b80000000037811 */ /* 0x000fe200078eb8ff */
[----:B------:R-:W-:-:S05]  /*10750*/  IMAD.SHL.U32 R0, R2, 0x100000, RZ ;  /* 0x0010000002007824 */ /* 0x000fca00078e00ff */
[----:B------:R-:W-:-:S07]  /*10760*/  LOP3.LUT R0, R3, R0, R4, 0xfe, !PT ;  /* 0x0000000003007212 */ /* 0x000fce00078efe04 */
.L_x_364:
[----:B------:R-:W-:Y:S05]  /*10770*/  BSYNC B0 ;  /* 0x0000000000007941 */ /* 0x000fea0003800000 */
.L_x_363:
[----:B------:R-:W-:Y:S01]  /*10780*/  F2FP.BF16.F32.PACK_AB R0, RZ, R0 ;  /* 0x00000000ff00723e */ /* 0x000fe200000010ff */
[----:B------:R-:W-:Y:S06]  /*10790*/  BRA `(.L_x_348) ;  /* 0x0000000400187947 */ /* 0x000fec0003800000 */
.L_x_361:
        /* <DEDUP_REMOVED lines=21> */
.L_x_370:
[----:B------:R-:W-:Y:S05]  /*108f0*/  BSYNC B1 ;  /* 0x0000000000017941 */ /* 0x000fea0003800000 */
.L_x_369:
[----:B------:R-:W-:Y:S01]  /*10900*/  LEA R3, R0, 0x37800000, 0x17 ;  /* 0x3780000000037811 */ /* 0x000fe200078eb8ff */
[----:B------:R-:W-:-:S05]  /*10910*/  IMAD.SHL.U32 R0, R2, 0x200000, RZ ;  /* 0x0020000002007824 */ /* 0x000fca00078e00ff */
[----:B------:R-:W-:-:S07]  /*10920*/  LOP3.LUT R0, R3, R0, R4, 0xfe, !PT ;  /* 0x0000000003007212 */ /* 0x000fce00078efe04 */
.L_x_368:
[----:B------:R-:W-:Y:S05]  /*10930*/  BSYNC B0 ;  /* 0x0000000000007941 */ /* 0x000fea0003800000 */
.L_x_367:
[----:B------:R-:W-:Y:S01]  /*10940*/  F2FP.BF16.F32.PACK_AB R0, RZ, R0 ;  /* 0x00000000ff00723e */ /* 0x000fe200000010ff */
[----:B------:R-:W-:Y:S06]  /*10950*/  BRA `(.L_x_348) ;  /* 0x0000000000a87947 */ /* 0x000fec0003800000 */
.L_x_360:
        /* <DEDUP_REMOVED lines=14> */
.L_x_374:
[----:B------:R-:W-:Y:S05]  /*10a40*/  BSYNC B0 ;  /* 0x0000000000007941 */ /* 0x000fea0003800000 */
.L_x_373:
[----:B------:R-:W-:Y:S01]  /*10a50*/  F2FP.BF16.F32.PACK_AB R0, RZ, R0 ;  /* 0x00000000ff00723e */ /* 0x000fe200000010ff */
[----:B------:R-:W-:Y:S06]  /*10a60*/  BRA `(.L_x_348) ;  /* 0x0000000000647947 */ /* 0x000fec0003800000 */
.L_x_347:
        /* <DEDUP_REMOVED lines=16> */
.L_x_375:
[----:B------:R-:W-:Y:S01]  /*10b70*/  PRMT R0, RZ, 0x7610, R0 ;  /* 0x00007610ff007816 */ /* 0x000fe20000000000 */
[----:B------:R-:W-:Y:S06]  /*10b80*/  BRA `(.L_x_348) ;  /* 0x00000000001c7947 */ /* 0x000fec0003800000 */
.L_x_372:
[----:B------:R-:W2:Y:S02]  /*10b90*/  LDG.E.64 R2, desc[UR36][R2.64] ;  /* 0x0000002402027981 */ /* 0x000ea4000c1e1b00 */
[----:B--2---:R-:W0:Y:S02]  /*10ba0*/  I2F.U64 R0, R2 ;  /* 0x0000000200007312 */ /* 0x004e240000301000 */
[----:B0-----:R-:W-:Y:S01]  /*10bb0*/  F2FP.BF16.F32.PACK_AB R0, RZ, R0 ;  /* 0x00000000ff00723e */ /* 0x001fe200000010ff */
[----:B------:R-:W-:Y:S06]  /*10bc0*/  BRA `(.L_x_348) ;  /* 0x00000000000c7947 */ /* 0x000fec0003800000 */
.L_x_371:
[----:B------:R-:W2:Y:S02]  /*10bd0*/  LDG.E R2, desc[UR36][R2.64] ;  /* 0x0000002402027981 */ /* 0x000ea4000c1e1900 */
[----:B--2---:R-:W-:-:S04]  /*10be0*/  I2FP.F32.U32 R0, R2 ;  /* 0x0000000200007245 */ /* 0x004fc80000201000 */
[----:B------:R-:W-:-:S07]  /*10bf0*/  F2FP.BF16.F32.PACK_AB R0, RZ, R0 ;  /* 0x00000000ff00723e */ /* 0x000fce00000010ff */
.L_x_348:
        /* <DEDUP_REMOVED lines=22> */
[----:B0-----:R-:W-:Y:S01]  /*10d60*/  STG.E.U8 desc[UR36][R16.64], R3 ;  /* 0x0000000310007986 */ /* 0x001fe2000c101124 */
[----:B------:R-:W-:Y:S05]  /*10d70*/  EXIT ;  /* 0x000000000000794d */ /* 0x000fea0003800000 */
.L_x_379:
[----:B------:R-:W-:-:S06]  /*10d80*/  IMAD.U32 R3, R19, 0x10000, RZ ;  /* 0x0001000013037824 */ /* 0x000fcc00078e00ff */
[----:B------:R-:W0:Y:S02]  /*10d90*/  F2I.S64.TRUNC R2, R3 ;  /* 0x0000000300027311 */ /* 0x000e24000020d900 */
[----:B0-----:R-:W-:Y:S01]  /*10da0*/  STG.E.U8 desc[UR36][R16.64], R2 ;  /* 0x0000000210007986 */ /* 0x001fe2000c101124 */
[----:B------:R-:W-:Y:S05]  /*10db0*/  EXIT ;  /* 0x000000000000794d */ /* 0x000fea0003800000 */
.L_x_378:
        /* <DEDUP_REMOVED lines=8> */
[----:B0-----:R-:W-:Y:S01]  /*10e40*/  STG.E.64 desc[UR36][R16.64], R2 ;  /* 0x0000000210007986 */ /* 0x001fe2000c101b24 */
[----:B------:R-:W-:Y:S05]  /*10e50*/  EXIT ;  /* 0x000000000000794d */ /* 0x000fea0003800000 */
.L_x_382:
[----:B------:R-:W-:-:S06]  /*10e60*/  IMAD.U32 R19, R19, 0x10000, RZ ;  /* 0x0001000013137824 */ /* 0x000fcc00078e00ff */
[----:B------:R-:W0:Y:S02]  /*10e70*/  F2I.FTZ.TRUNC.NTZ R19, R19 ;  /* 0x0000001300137305 */ /* 0x000e24000021f100 */
[----:B0-----:R-:W-:Y:S01]  /*10e80*/  STG.E desc[UR36][R16.64], R19 ;  /* 0x0000001310007986 */ /* 0x001fe2000c101924 */
[----:B------:R-:W-:Y:S05]  /*10e90*/  EXIT ;  /* 0x000000000000794d */ /* 0x000fea0003800000 */
.L_x_381:
[----:B------:R-:W-:-:S06]  /*10ea0*/  IMAD.U32 R19, R19, 0x10000, RZ ;  /* 0x0001000013137824 */ /* 0x000fcc00078e00ff */
[----:B------:R-:W0:Y:S02]  /*10eb0*/  F2I.FTZ.TRUNC.NTZ R19, R19 ;  /* 0x0000001300137305 */ /* 0x000e24000021f100 */
[----:B0-----:R-:W-:Y:S01]  /*10ec0*/  STG.E.U16 desc[UR36][R16.64], R19 ;  /* 0x0000001310007986 */ /* 0x001fe2000c101524 */
[----:B------:R-:W-:Y:S05]  /*10ed0*/  EXIT ;  /* 0x000000000000794d */ /* 0x000fea0003800000 */
.L_x_377:
[----:B------:R-:W-:-:S13]  /*10ee0*/  ISETP.GT.AND P0, PT, R0, 0x6, PT ;  /* 0x000000060000780c */ /* 0x000fda0003f04270 */
[----:B------:R-:W-:Y:S05]  /*10ef0*/  @P0 BRA `(.L_x_383) ;  /* 0x00000000002c0947 */ /* 0x000fea0003800000 */
[----:B------:R-:W-:-:S13]  /*10f00*/  ISETP.NE.AND P0, PT, R0, 0x5, PT ;  /* 0x000000050000780c */ /* 0x000fda0003f05270 */
[----:B------:R-:W-:Y:S05]  /*10f10*/  @!P0 BRA `(.L_x_384) ;  /* 0x0000000000148947 */ /* 0x000fea0003800000 */
[----:B------:R-:W-:-:S13]  /*10f20*/  ISETP.NE.AND P0, PT, R0, 0x6, PT ;  /* 0x000000060000780c */ /* 0x000fda0003f05270 */
[----:B------:R-:W-:Y:S05]  /*10f30*/  @P0 BRA `(.L_x_380) ;  /* 0x0000000800c40947 */ /* 0x000fea0003800000 */
[----:B------:R-:W-:-:S05]  /*10f40*/  IMAD.U32 R19, R19, 0x10000, RZ ;  /* 0x0001000013137824 */ /* 0x000fca00078e00ff */
[----:B------:R-:W-:Y:S01]  /*10f50*/  STG.E desc[UR36][R16.64], R19 ;  /* 0x0000001310007986 */ /* 0x000fe2000c101924 */
[----:B------:R-:W-:Y:S05]  /*10f60*/  EXIT ;  /* 0x000000000000794d */ /* 0x000fea0003800000 */
.L_x_384:
[----:B------:R-:W-:-:S05]  /*10f70*/  IMAD.U32 R0, R19, 0x10000, RZ ;  /* 0x0001000013007824 */ /* 0x000fca00078e00ff */
[----:B------:R-:W-:-:S05]  /*10f80*/  F2FP.F16.F32.PACK_AB R0, RZ, R0 ;  /* 0x00000000ff00723e */ /* 0x000fca00000000ff */
[----:B------:R-:W-:Y:S01]  /*10f90*/  STG.E.U16 desc[UR36][R16.64], R0 ;  /* 0x0000000010007986 */ /* 0x000fe2000c101524 */
[----:B------:R-:W-:Y:S05]  /*10fa0*/  EXIT ;  /* 0x000000000000794d */ /* 0x000fea0003800000 */
.L_x_383:
        /* <DEDUP_REMOVED lines=8> */
[----:B------:R-:W-:Y:S01]  /*11030*/  STG.E.64 desc[UR36][R16.64], R2 ;  /* 0x0000000210007986 */ /* 0x000fe2000c101b24 */
[----:B------:R-:W-:Y:S05]  /*11040*/  EXIT ;  /* 0x000000000000794d */ /* 0x000fea0003800000 */
.L_x_386:
[----:B------:R-:W-:-:S05]  /*11050*/  IMAD.U32 R19, R19, 0x10000, RZ ;  /* 0x0001000013137824 */ /* 0x000fca00078e00ff */
[----:B------:R-:W-:-:S04]  /*11060*/  F2FP.F16.F32.PACK_AB R3, RZ, R19 ;  /* 0x00000013ff03723e */ /* 0x000fc800000000ff */
[----:B------:R-:W-:-:S05]  /*11070*/  PRMT R3, R3, 0x5410, RZ ;  /* 0x0000541003037816 */ /* 0x000fca00000000ff */
[----:B------:R-:W-:Y:S01]  /*11080*/  STG.E desc[UR36][R16.64], R3 ;  /* 0x0000000310007986 */ /* 0x000fe2000c101924 */
[----:B------:R-:W-:Y:S05]  /*11090*/  EXIT ;  /* 0x000000000000794d */ /* 0x000fea0003800000 */
.L_x_385:
[----:B------:R-:W-:-:S04]  /*110a0*/  IMAD.U32 R2, R19, 0x10000, RZ ;  /* 0x0001000013027824 */ /* 0x000fc800078e00ff */
[----:B------:R-:W-:-:S06]  /*110b0*/  FMUL.FTZ R2, R2, 1 ;  /* 0x3f80000002027820 */ /* 0x000fcc0000410000 */
[----:B------:R-:W0:Y:S02]  /*110c0*/  F2F.F64.F32 R2, R2 ;  /* 0x0000000200027310 */ /* 0x000e240000201800 */
[----:B0-----:R-:W-:Y:S01]  /*110d0*/  STG.E.64 desc[UR36][R16.64], R2 ;  /* 0x0000000210007986 */ /* 0x001fe2000c101b24 */
[----:B------:R-:W-:Y:S05]  /*110e0*/  EXIT ;  /* 0x000000000000794d */ /* 0x000fea0003800000 */
.L_x_376:
        /* <DEDUP_REMOVED lines=11> */
[----:B------:R-:W-:Y:S01]  /*111a0*/  STG.E.U8 desc[UR36][R16.64], R3 ;  /* 0x0000000310007986 */ /* 0x000fe2000c101124 */
[----:B------:R-:W-:Y:S05]  /*111b0*/  EXIT ;  /* 0x000000000000794d */ /* 0x000fea0003800000 */
.L_x_389:
[----:B------:R-:W-:Y:S01]  /*111c0*/  IMAD.U32 R19, R19, 0x10000, RZ ;  /* 0x0001000013137824 */ /* 0x000fe200078e00ff */
[----:B------:R-:W-:-:S03]  /*111d0*/  CS2R R6, SRZ ;  /* 0x0000000000067805 */ /* 0x000fc6000001ff00 */
[----:B------:R-:W-:-:S06]  /*111e0*/  FMUL.FTZ R4, R19, 1 ;  /* 0x3f80000013047820 */ /* 0x000fcc0000410000 */
[----:B------:R-:W0:Y:S02]  /*111f0*/  F2F.F64.F32 R4, R4 ;  /* 0x0000000400047310 */ /* 0x000e240000201800 */
[----:B0-----:R-:W-:Y:S01]  /*11200*/  STG.E.128 desc[UR36][R16.64], R4 ;  /* 0x0000000410007986 */ /* 0x001fe2000c101d24 */
[----:B------:R-:W-:Y:S05]  /*11210*/  EXIT ;  /* 0x000000000000794d */ /* 0x000fea0003800000 */
.L_x_388:
        /* <DEDUP_REMOVED lines=21> */
.L_x_393:
[----:B------:R-:W-:Y:S05]  /*11370*/  BSYNC B0 ;  /* 0x0000000000007941 */ /* 0x000fea0003800000 */
.L_x_392:
[----:B------:R-:W-:-:S05]  /*11380*/  LOP3.LUT R3, R0, R3, RZ, 0xfc, !PT ;  /* 0x0000000300037212 */ /* 0x000fca00078efcff */
[----:B------:R-:W-:Y:S01]  /*11390*/  STG.E.U8 desc[UR36][R16.64], R3 ;  /* 0x0000000310007986 */ /* 0x000fe2000c101124 */
[----:B------:R-:W-:Y:S05]  /*113a0*/  EXIT ;  /* 0x000000000000794d */ /* 0x000fea0003800000 */
.L_x_391:
        /* <DEDUP_REMOVED lines=13> */
.L_x_395:
[----:B------:R-:W-:Y:S01]  /*11480*/  IMAD.MOV.U32 R0, RZ, RZ, 0x7f ;  /* 0x0000007fff007424 */ /* 0x000fe200078e00ff */
[----:B------:R-:W-:-:S04]  /*11490*/  ISETP.GT.U32.AND P0, PT, R2, 0x7f800000, PT ;  /* 0x7f8000000200780c */ /* 0x000fc80003f04070 */
[----:B------:R-:W-:-:S09]  /*114a0*/  SEL R0, R0, 0x7c, P0 ;  /* 0x0000007c00007807 */ /* 0x000fd20000000000 */
.L_x_396:
[----:B------:R-:W-:Y:S05]  /*114b0*/  BSYNC B0 ;  /* 0x0000000000007941 */ /* 0x000fea0003800000 */
.L_x_394:
[----:B------:R-:W-:-:S04]  /*114c0*/  LOP3.LUT R2, R19, 0x80000000, RZ, 0xc0, !PT ;  /* 0x8000000013027812 */ /* 0x000fc800078ec0ff */
[----:B------:R-:W-:-:S04]  /*114d0*/  SHF.R.U32.HI R3, RZ, 0x18, R2 ;  /* 0x00000018ff037819 */ /* 0x000fc80000011602 */
[----:B------:R-:W-:-:S05]  /*114e0*/  LOP3.LUT R3, R0, R3, RZ, 0xfc, !PT ;  /* 0x0000000300037212 */ /* 0x000fca00078efcff */
[----:B------:R-:W-:Y:S01]  /*114f0*/  STG.E.U8 desc[UR36][R16.64], R3 ;  /* 0x0000000310007986 */ /* 0x000fe2000c101124 */
[----:B------:R-:W-:Y:S05]  /*11500*/  EXIT ;  /* 0x000000000000794d */ /* 0x000fea0003800000 */
.L_x_390:
[----:B------:R-:W-:Y:S01]  /*11510*/  STG.E.U16 desc[UR36][R16.64], R19 ;  /* 0x0000001310007986 */ /* 0x000fe2000c101524 */
[----:B------:R-:W-:Y:S05]  /*11520*/  EXIT ;  /* 0x000000000000794d */ /* 0x000fea0003800000 */
.L_x_387:
        /* <DEDUP_REMOVED lines=10> */
[----:B0-----:R-:W-:Y:S01]  /*115d0*/  STG.E.U16 desc[UR36][R16.64], R3 ;  /* 0x0000000310007986 */ /* 0x001fe2000c101524 */
[----:B------:R-:W-:Y:S05]  /*115e0*/  EXIT ;  /* 0x000000000000794d */ /* 0x000fea0003800000 */
.L_x_399:
        /* <DEDUP_REMOVED lines=17> */
.L_x_402:
[----:B------:R-:W-:-:S04]  /*11700*/  LOP3.LUT R2, R19, 0x80000000, RZ, 0xc0, !PT ;  /* 0x8000000013027812 */ /* 0x000fc800078ec0ff */
[----:B------:R-:W-:-:S04]  /*11710*/  SHF.R.U32.HI R3, RZ, 0x18, R2 ;  /* 0x00000018ff037819 */ /* 0x000fc80000011602 */
[----:B------:R-:W-:-:S04]  /*11720*/  LOP3.LUT R0, R0, R3, RZ, 0xfc, !PT ;  /* 0x0000000300007212 */ /* 0x000fc800078efcff */
[----:B------:R-:W-:-:S07]  /*11730*/  PRMT R8, R0, 0x7610, R8 ;  /* 0x0000761000087816 */ /* 0x000fce0000000008 */
.L_x_401:
[----:B------:R-:W-:Y:S05]  /*11740*/  BSYNC B0 ;  /* 0x0000000000007941 */ /* 0x000fea0003800000 */
.L_x_400:
[----:B------:R-:W-:Y:S01]  /*11750*/  STG.E.U8 desc[UR36][R16.64], R8 ;  /* 0x0000000810007986 */ /* 0x000fe2000c101124 */
[----:B------:R-:W-:Y:S05]  /*11760*/  EXIT ;  /* 0x000000000000794d */ /* 0x000fea0003800000 */
.L_x_398:
        /* <DEDUP_REMOVED lines=17> */
.L_x_405:
[----:B------:R-:W-:-:S04]  /*11880*/  LOP3.LUT R2, R19, 0x80000000, RZ, 0xc0, !PT ;  /* 0x8000000013027812 */ /* 0x000fc800078ec0ff */
[----:B------:R-:W-:-:S04]  /*11890*/  SHF.R.U32.HI R3, RZ, 0x18, R2 ;  /* 0x00000018ff037819 */ /* 0x000fc80000011602 */
[----:B------:R-:W-:-:S04]  /*118a0*/  LOP3.LUT R0, R0, R3, RZ, 0xfc, !PT ;  /* 0x0000000300007212 */ /* 0x000fc800078efcff */
[----:B------:R-:W-:-:S07]  /*118b0*/  PRMT R8, R0, 0x7610, R8 ;  /* 0x0000761000087816 */ /* 0x000fce0000000008 */
.L_x_404:
[----:B------:R-:W-:Y:S05]  /*118c0*/  BSYNC B0 ;  /* 0x0000000000007941 */ /* 0x000fea0003800000 */
.L_x_403:
[----:B------:R-:W-:Y:S01]  /*118d0*/  STG.E.U8 desc[UR36][R16.64], R8 ;  /* 0x0000000810007986 */ /* 0x000fe2000c101124 */
[----:B------:R-:W-:Y:S05]  /*118e0*/  EXIT ;  /* 0x000000000000794d */ /* 0x000fea0003800000 */
.L_x_397:
        /* <DEDUP_REMOVED lines=20> */
[----:B------:R-:W-:Y:S01]  /*11a30*/  STG.E.U8 desc[UR36][R16.64], R3 ;  /* 0x0000000310007986 */ /* 0x000fe2000c101124 */
[----:B------:R-:W-:Y:S05]  /*11a40*/  EXIT ;  /* 0x000000000000794d */ /* 0x000fea0003800000 */
.L_x_380:
        /* <DEDUP_REMOVED lines=16> */
.L_x_408:
[----:B------:R-:W-:Y:S05]  /*11b50*/  EXIT ;  /* 0x000000000000794d */ /* 0x000fea0003800000 */
.L_x_407:
[----:B------:R-:W-:-:S06]  /*11b60*/  IMAD.U32 R2, R19, 0x10000, RZ ;  /* 0x0001000013027824 */ /* 0x000fcc00078e00ff */
[----:B------:R-:W0:Y:S02]  /*11b70*/  F2I.U64.TRUNC R2, R2 ;  /* 0x0000000200027311 */ /* 0x000e24000020d800 */
[----:B0-----:R-:W-:Y:S01]  /*11b80*/  STG.E.64 desc[UR36][R16.64], R2 ;  /* 0x0000000210007986 */ /* 0x001fe2000c101b24 */
[----:B------:R-:W-:Y:S05]  /*11b90*/  EXIT ;  /* 0x000000000000794d */ /* 0x000fea0003800000 */
.L_x_406:
[----:B------:R-:W-:-:S06]  /*11ba0*/  IMAD.U32 R19, R19, 0x10000, RZ ;  /* 0x0001000013137824 */ /* 0x000fcc00078e00ff */
[----:B------:R-:W0:Y:S02]  /*11bb0*/  F2I.FTZ.U32.TRUNC.NTZ R19, R19 ;  /* 0x0000001300137305 */ /* 0x000e24000021f000 */
[----:B0-----:R-:W-:Y:S01]  /*11bc0*/  STG.E desc[UR36][R16.64], R19 ;  /* 0x0000001310007986 */ /* 0x001fe2000c101924 */
[----:B------:R-:W-:Y:S05]  /*11bd0*/  EXIT ;  /* 0x000000000000794d */ /* 0x000fea0003800000 */
.L_x_409:
[----:B------:R-:W-:-:S00]  /*11be0*/  BRA `(.L_x_409) ;  /* 0xfffffffc00fc7947 */ /* 0x000fc0000383ffff */
[----:B------:R-:W-:-:S00]  /*11bf0*/  NOP ;  /* 0x0000000000007918 */ /* 0x000fc00000000000 */
        /* <DEDUP_REMOVED lines=8> */
.L_x_5814:


//--------------------- .text._ZN2at6native27unrolled_elementwise_kernelIZZZNS0_68_GLOBAL__N__08176361_30_ActivationHardsigmoidKernel_cu_1520ed90_302227hardsigmoid_backward_kernelERNS_18TensorIteratorBaseEENKUlvE_clEvENKUlvE2_clEvEUlN3c108BFloat16ES8_E_St5arrayIPcLm3EELi4E23TrivialOffsetCalculatorILi2EjESD_ILi1EjENS0_6memory12LoadWithCastILi2EEENSG_13StoreWithCastILi1EEEEEviT_T0_T2_T3_T4_T5_ --------------------------
	.section	.text._ZN2at6native27unrolled_elementwise_kernelIZZZNS0_68_GLOBAL__N__08176361_30_ActivationHardsigmoidKernel_cu_1520ed90_302227hardsigmoid_backward_kernelERNS_18TensorIteratorBaseEENKUlvE_clEvENKUlvE2_clEvEUlN3c108BFloat16ES8_E_St5arrayIPcLm3EELi4E23TrivialOffsetCalculatorILi2EjESD_ILi1EjENS0_6memory12LoadWithCastILi2EEENSG_13StoreWithCastILi1EEEEEviT_T0_T2_T3_T4_T5_,"ax",@progbits
	.align	128
        .global         _ZN2at6native27unrolled_elementwise_kernelIZZZNS0_68_GLOBAL__N__08176361_30_ActivationHardsigmoidKernel_cu_1520ed90_302227hardsigmoid_backward_kernelERNS_18TensorIteratorBaseEENKUlvE_clEvENKUlvE2_clEvEUlN3c108BFloat16ES8_E_St5arrayIPcLm3EELi4E23TrivialOffsetCalculatorILi2EjESD_ILi1EjENS0_6memory12LoadWithCastILi2EEENSG_13StoreWithCastILi1EEEEEviT_T0_T2_T3_T4_T5_
        .type           _ZN2at6native27unrolled_elementwise_kernelIZZZNS0_68_GLOBAL__N__08176361_30_ActivationHardsigmoidKernel_cu_1520ed90_302227hardsigmoid_backward_kernelERNS_18TensorIteratorBaseEENKUlvE_clEvENKUlvE2_clEvEUlN3c108BFloat16ES8_E_St5arrayIPcLm3EELi4E23TrivialOffsetCalculatorILi2EjESD_ILi1EjENS0_6memory12LoadWithCastILi2EEENSG_13StoreWithCastILi1EEEEEviT_T0_T2_T3_T4_T5_,@function
        .size           _ZN2at6native27unrolled_elementwise_kernelIZZZNS0_68_GLOBAL__N__08176361_30_ActivationHardsigmoidKernel_cu_1520ed90_302227hardsigmoid_backward_kernelERNS_18TensorIteratorBaseEENKUlvE_clEvENKUlvE2_clEvEUlN3c108BFloat16ES8_E_St5arrayIPcLm3EELi4E23TrivialOffsetCalculatorILi2EjESD_ILi1EjENS0_6memory12LoadWithCastILi2EEENSG_13StoreWithCastILi1EEEEEviT_T0_T2_T3_T4_T5_,(.L_x_5815 - _ZN2at6native27unrolled_elementwise_kernelIZZZNS0_68_GLOBAL__N__08176361_30_ActivationHardsigmoidKernel_cu_1520ed90_302227hardsigmoid_backward_kernelERNS_18TensorIteratorBaseEENKUlvE_clEvENKUlvE2_clEvEUlN3c108BFloat16ES8_E_St5arrayIPcLm3EELi4E23TrivialOffsetCalculatorILi2EjESD_ILi1EjENS0_6memory12LoadWithCastILi2EEENSG_13StoreWithCastILi1EEEEEviT_T0_T2_T3_T4_T5_)
        .other          _ZN2at6native27unrolled_elementwise_kernelIZZZNS0_68_GLOBAL__N__08176361_30_ActivationHardsigmoidKernel_cu_1520ed90_302227hardsigmoid_backward_kernelERNS_18TensorIteratorBaseEENKUlvE_clEvENKUlvE2_clEvEUlN3c108BFloat16ES8_E_St5arrayIPcLm3EELi4E23TrivialOffsetCalculatorILi2EjESD_ILi1EjENS0_6memory12LoadWithCastILi2EEENSG_13StoreWithCastILi1EEEEEviT_T0_T2_T3_T4_T5_,@"STO_CUDA_ENTRY STV_DEFAULT"
_ZN2at6native27unrolled_elementwise_kernelIZZZNS0_68_GLOBAL__N__08176361_30_ActivationHardsigmoidKernel_cu_1520ed90_302227hardsigmoid_backward_kernelERNS_18TensorIteratorBaseEENKUlvE_clEvENKUlvE2_clEvEUlN3c108BFloat16ES8_E_St5arrayIPcLm3EELi4E23TrivialOffsetCalculatorILi2EjESD_ILi1EjENS0_6memory12LoadWithCastILi2EEENSG_13StoreWithCastILi1EEEEEviT_T0_T2_T3_T4_T5_:
.text._ZN2at6native27unrolled_elementwise_kernelIZZZNS0_68_GLOBAL__N__08176361_30_ActivationHardsigmoidKernel_cu_1520ed90_302227hardsigmoid_backward_kernelERNS_18TensorIteratorBaseEENKUlvE_clEvENKUlvE2_clEvEUlN3c108BFloat16ES8_E_St5arrayIPcLm3EELi4E23TrivialOffsetCalculatorILi2EjESD_ILi1EjENS0_6memory12LoadWithCastILi2EEENSG_13StoreWithCastILi1EEEEEviT_T0_T2_T3_T4_T5_:
[----:B------:R-:W0:Y:S01]  /*0000*/  LDC R1, c[0x0][0x28] ;  /* 0x00000a00ff017b82 */ /* 0x000e220000000800 */
[----:B------:R-:W1:Y:S07]  /*0010*/  S2R R2, SR_CTAID.X ;  /* 0x0000000000027919 */ /* 0x000e6e0000002500 */
[----:B------:R-:W1:Y:S01]  /*0020*/  LDC R3, c[0x0][0x210] ;  /* 0x00008400ff037b82 */ /* 0x000e620000000800 */
[----:B------:R-:W-:Y:S01]  /*0030*/  ULDC.64 UR36, c[0x0][0x208] ;  /* 0x0000820000247ab9 */ /* 0x000fe20000000a00 */
[----:B------:R-:W-:Y:S01]  /*0040*/  BSSY B6, `(.L_x_410) ;  /* 0x0000224000067945 */ /* 0x000fe20003800000 */
[----:B------:R-:W2:Y:S01]  /*0050*/  S2R R27, SR_TID.X ;  /* 0x00000000001b7919 */ /* 0x000ea20000002100 */
[----:B------:R-:W-:-:S02]  /*0060*/  PRMT R19, RZ, 0x7610, R19 ;  /* 0x00007610ff137816 */ /* 0x000fc40000000013 */
[----:B------:R-:W-:Y:S02]  /*0070*/  PRMT R23, RZ, 0x7610, R23 ;  /* 0x00007610ff177816 */ /* 0x000fe40000000017 */
[----:B------:R-:W3:Y:S01]  /*0080*/  LDC.U8 R25, c[0x0][0x24c] ;  /* 0x00009300ff197b82 */ /* 0x000ee20000000000 */
[----:B------:R-:W-:-:S07]  /*0090*/  PRMT R24, RZ, 0x7610, R24 ;  /* 0x00007610ff187816 */ /* 0x000fce0000000018 */
[----:B------:R-:W4:Y:S01]  /*00a0*/  LDC.U8 R17, c[0x0][0x24d] ;  /* 0x00009340ff117b82 */ /* 0x000f220000000000 */
[----:B-1----:R-:W-:-:S05]  /*00b0*/  IMAD R16, R2, -0x200, R3 ;  /* 0xfffffe0002107824 */ /* 0x002fca00078e0203 */
[----:B--2---:R-:W-:-:S13]  /*00c0*/  ISETP.GE.AND P0, PT, R27, R16, PT ;  /* 0x000000101b00720c */ /* 0x004fda0003f06270 */
[----:B0--34-:R-:W-:Y:S05]  /*00d0*/  @P0 BRA `(.L_x_411) ;  /* 0x0000002000680947 */ /* 0x019fea0003800000 */
[----:B------:R-:W0:Y:S01]  /*00e0*/  LDC.64 R4, c[0x0][0x238] ;  /* 0x00008e00ff047b82 */ /* 0x000e220000000a00 */
[----:B------:R-:W-:Y:S01]  /*00f0*/  PRMT R0, R25, 0x9910, RZ ;  /* 0x0000991019007816 */ /* 0x000fe200000000ff */
[----:B------:R-:W-:Y:S01]  /*0100*/  IMAD R18, R2, 0x200, R27 ;  /* 0x0000020002127824 */ /* 0x000fe200078e021b */
[----:B------:R-:W-:Y:S02]  /*0110*/  ULDC UR4, c[0x0][0x250] ;  /* 0x0000940000047ab9 */ /* 0x000fe40000000800 */
[----:B------:R-:W-:Y:S01]  /*0120*/  ISETP.GT.AND P0, PT, R0, 0x9, PT ;  /* 0x000000090000780c */ /* 0x000fe20003f04270 */
[----:B------:R-:W-:-:S05]  /*0130*/  IMAD R3, R18, UR4, RZ ;  /* 0x0000000412037c24 */ /* 0x000fca000f8e02ff */
[----:B0-----:R-:W-:-:S05]  /*0140*/  IADD3 R4, P1, R3, R4, RZ ;  /* 0x0000000403047210 */ /* 0x001fca0007f3e0ff */
[----:B------:R-:W-:Y:S02]  /*0150*/  IMAD.X R5, RZ, RZ, R5, P1 ;  /* 0x000000ffff057224 */ /* 0x000fe400008e0605 */
[----:B------:R-:W-:Y:S06]  /*0160*/  @P0 BRA `(.L_x_412) ;  /* 0x0000000400300947 */ /* 0x000fec0003800000 */
        /* <DEDUP_REMOVED lines=13> */
.L_x_415:
[----:B------:R-:W2:Y:S02]  /*0240*/  LDG.E.U8 R4, desc[UR36][R4.64] ;  /* 0x0000002404047981 */ /* 0x000ea4000c1e1100 */
[----:B--2---:R-:W-:-:S04]  /*0250*/  I2FP.F32.U32 R0, R4 ;  /* 0x0000000400007245 */ /* 0x004fc80000201000 */
[----:B------:R-:W-:-:S04]  /*0260*/  F2FP.BF16.F32.PACK_AB R0, RZ, R0 ;  /* 0x00000000ff00723e */ /* 0x000fc800000010ff */
[----:B------:R-:W-:Y:S01]  /*0270*/  PRMT R23, R0, 0x7610, R23 ;  /* 0x0000761000177816 */ /* 0x000fe20000000017 */
[----:B------:R-:W-:Y:S06]  /*0280*/  BRA `(.L_x_417) ;  /* 0x0000000c00c87947 */ /* 0x000fec0003800000 */
.L_x_414:
        /* <DEDUP_REMOVED lines=11> */
.L_x_419:
[----:B------:R-:W2:Y:S02]  /*0340*/  LDG.E R4, desc[UR36][R4.64] ;  /* 0x0000002404047981 */ /* 0x000ea4000c1e1900 */
[----:B--2---:R-:W-:-:S04]  /*0350*/  I2FP.F32.S32 R0, R4 ;  /* 0x0000000400007245 */ /* 0x004fc80000201400 */
[----:B------:R-:W-:-:S04]  /*0360*/  F2FP.BF16.F32.PACK_AB R0, RZ, R0 ;  /* 0x00000000ff00723e */ /* 0x000fc800000010ff */
[----:B------:R-:W-:Y:S01]  /*0370*/  PRMT R23, R0, 0x7610, R23 ;  /* 0x0000761000177816 */ /* 0x000fe20000000017 */
[----:B------:R-:W-:Y:S06]  /*0380*/  BRA `(.L_x_417) ;  /* 0x0000000c00887947 */ /* 0x000fec0003800000 */
.L_x_418:
[----:B------:R-:W2:Y:S02]  /*0390*/  LDG.E.U16 R4, desc[UR36][R4.64] ;  /* 0x0000002404047981 */ /* 0x000ea4000c1e1500 */
[----:B--2---:R-:W0:Y:S02]  /*03a0*/  I2F.S16 R0, R4 ;  /* 0x0000000400007306 */ /* 0x004e240000101400 */
[----:B0-----:R-:W-:-:S04]  /*03b0*/  F2FP.BF16.F32.PACK_AB R0, RZ, R0 ;  /* 0x00000000ff00723e */ /* 0x001fc800000010ff */
[----:B------:R-:W-:Y:S01]  /*03c0*/  PRMT R23, R0, 0x7610, R23 ;  /* 0x0000761000177816 */ /* 0x000fe20000000017 */
[----:B------:R-:W-:Y:S06]  /*03d0*/  BRA `(.L_x_417) ;  /* 0x0000000c00747947 */ /* 0x000fec0003800000 */
.L_x_413:
        /* <DEDUP_REMOVED lines=9> */
.L_x_421:
[----:B------:R-:W2:Y:S02]  /*0470*/  LDG.E.U16 R0, desc[UR36][R4.64] ;  /* 0x0000002404007981 */ /* 0x000ea4000c1e1500 */
[----:B--2---:R-:W-:-:S05]  /*0480*/  HADD2.F32 R0, -RZ, R0.H0_H0 ;  /* 0x20000000ff007230 */ /* 0x004fca0000004100 */
[----:B------:R-:W-:-:S04]  /*0490*/  F2FP.BF16.F32.PACK_AB R0, RZ, R0 ;  /* 0x00000000ff00723e */ /* 0x000fc800000010ff */
[----:B------:R-:W-:Y:S01]  /*04a0*/  PRMT R23, R0, 0x7610, R23 ;  /* 0x0000761000177816 */ /* 0x000fe20000000017 */
[----:B------:R-:W-:Y:S06]  /*04b0*/  BRA `(.L_x_417) ;  /* 0x0000000c003c7947 */ /* 0x000fec0003800000 */
.L_x_420:
        /* <DEDUP_REMOVED lines=9> */
.L_x_423:
[----:B------:R-:W2:Y:S02]  /*0550*/  LDG.E.U16 R4, desc[UR36][R4.64] ;  /* 0x0000002404047981 */ /* 0x000ea4000c1e1500 */
[----:B--2---:R-:W-:-:S05]  /*0560*/  HADD2.F32 R0, -RZ, R4.H0_H0 ;  /* 0x20000004ff007230 */ /* 0x004fca0000004100 */
[----:B------:R-:W-:-:S04]  /*0570*/  F2FP.BF16.F32.PACK_AB R0, RZ, R0 ;  /* 0x00000000ff00723e */ /* 0x000fc800000010ff */
[----:B------:R-:W-:Y:S01]  /*0580*/  PRMT R23, R0, 0x7610, R23 ;  /* 0x0000761000177816 */ /* 0x000fe20000000017 */
[----:B------:R-:W-:Y:S06]  /*0590*/  BRA `(.L_x_417) ;  /* 0x0000000c00047947 */ /* 0x000fec0003800000 */
.L_x_422:
        /* <DEDUP_REMOVED lines=9> */
.L_x_412:
        /* <DEDUP_REMOVED lines=14> */
.L_x_426:
        /* <DEDUP_REMOVED lines=9> */
.L_x_425:
        /* <DEDUP_REMOVED lines=28> */
.L_x_428:
[----:B------:R-:W2:Y:S02]  /*0960*/  LDG.E.U8 R4, desc[UR36][R4.64] ;  /* 0x0000002404047981 */ /* 0x000ea4000c1e1100 */
[----:B--2---:R-:W-:-:S05]  /*0970*/  IMAD.SHL.U32 R0, R4, 0x2000000, RZ ;  /* 0x0200000004007824 */ /* 0x004fca00078e00ff */
[----:B------:R-:W-:-:S13]  /*0980*/  ISETP.GE.U32.AND P0, PT, R0, 0x8000000, PT ;  /* 0x080000000000780c */ /* 0x000fda0003f06070 */
[C---:B------:R-:W-:Y:S02]  /*0990*/  @!P0 IMAD.SHL.U32 R0, R4.reuse, 0x100, RZ ;  /* 0x0000010004008824 */ /* 0x040fe400078e00ff */
[----:B------:R-:W-:-:S03]  /*09a0*/  @P0 IMAD.SHL.U32 R3, R4, 0x200000, RZ ;  /* 0x0020000004030824 */ /* 0x000fc600078e00ff */
[----:B------:R-:W-:Y:S02]  /*09b0*/  @!P0 LOP3.LUT R0, R0, 0x7f00, RZ, 0xc0, !PT ;  /* 0x00007f0000008812 */ /* 0x000fe400078ec0ff */
[----:B------:R-:W-:Y:S02]  /*09c0*/  @P0 LOP3.LUT R3, R3, 0x70000000, RZ, 0xfc, !PT ;  /* 0x7000000003030812 */ /* 0x000fe400078efcff */
[----:B------:R-:W-:-:S03]  /*09d0*/  @!P0 LOP3.LUT R0, R0, 0x3f000000, RZ, 0xfc, !PT ;  /* 0x3f00000000008812 */ /* 0x000fc600078efcff */
[----:B------:R-:W-:Y:S02]  /*09e0*/  @P0 FMUL.FTZ R3, R3, 1.9259299443872358531e-34 ;  /* 0x0780000003030820 */ /* 0x000fe40000410000 */
[----:B------:R-:W-:Y:S01]  /*09f0*/  @!P0 FADD.FTZ R3, R0, -0.5 ;  /* 0xbf00000000038421 */ /* 0x000fe20000010000 */
[----:B------:R-:W-:-:S05]  /*0a00*/  IMAD.SHL.U32 R0, R4, 0x1000000, RZ ;  /* 0x0100000004007824 */ /* 0x000fca00078e00ff */
[----:B------:R-:W-:-:S04]  /*0a10*/  LOP3.LUT R0, R3, 0x80000000, R0, 0xf8, !PT ;  /* 0x8000000003007812 */ /* 0x000fc800078ef800 */
[----:B------:R-:W-:-:S04]  /*0a20*/  F2FP.BF16.F32.PACK_AB R0, RZ, R0 ;  /* 0x00000000ff00723e */ /* 0x000fc800000010ff */
[----:B------:R-:W-:Y:S01]  /*0a30*/  PRMT R23, R0, 0x7610, R23 ;  /* 0x0000761000177816 */ /* 0x000fe20000000017 */
[----:B------:R-:W-:Y:S06]  /*0a40*/  BRA `(.L_x_417) ;  /* 0x0000000400d87947 */ /* 0x000fec0003800000 */
.L_x_427:
[----:B------:R0:W5:Y:S01]  /*0a50*/  LDG.E.U16 R23, desc[UR36][R4.64] ;  /* 0x0000002404177981 */ /* 0x000162000c1e1500 */
[----:B------:R-:W-:Y:S05]  /*0a60*/  BRA `(.L_x_417) ;  /* 0x0000000400d07947 */ /* 0x000fea0003800000 */
.L_x_424:
        /* <DEDUP_REMOVED lines=13> */
.L_x_431:
        /* <DEDUP_REMOVED lines=21> */
.L_x_435:
[----:B------:R-:W-:Y:S05]  /*0c90*/  BSYNC B1 ;  /* 0x0000000000017941 */ /* 0x000fea0003800000 */
.L_x_434:
[----:B------:R-:W-:Y:S01]  /*0ca0*/  LEA R5, R0, 0x3b800000, 0x17 ;  /* 0x3b80000000057811 */ /* 0x000fe200078eb8ff */
[----:B------:R-:W-:-:S05]  /*0cb0*/  IMAD.SHL.U32 R0, R3, 0x100000, RZ ;  /* 0x0010000003007824 */ /* 0x000fca00078e00ff */
[----:B------:R-:W-:-:S07]  /*0cc0*/  LOP3.LUT R0, R5, R0, R6, 0xfe, !PT ;  /* 0x0000000005007212 */ /* 0x000fce00078efe06 */
.L_x_433:
[----:B------:R-:W-:Y:S05]  /*0cd0*/  BSYNC B0 ;  /* 0x0000000000007941 */ /* 0x000fea0003800000 */
.L_x_432:
[----:B------:R-:W-:-:S04]  /*0ce0*/  F2FP.BF16.F32.PACK_AB R0, RZ, R0 ;  /* 0x00000000ff00723e */ /* 0x000fc800000010ff */
[----:B------:R-:W-:Y:S01]  /*0cf0*/  PRMT R23, R0, 0x7610, R23 ;  /* 0x0000761000177816 */ /* 0x000fe20000000017 */
[----:B------:R-:W-:Y:S06]  /*0d00*/  BRA `(.L_x_417) ;  /* 0x0000000400287947 */ /* 0x000fec0003800000 */
.L_x_430:
        /* <DEDUP_REMOVED lines=21> */
.L_x_439:
[----:B------:R-:W-:Y:S05]  /*0e60*/  BSYNC B1 ;  /* 0x0000000000017941 */ /* 0x000fea0003800000 */
.L_x_438:
[----:B------:R-:W-:Y:S01]  /*0e70*/  LEA R5, R0, 0x37800000, 0x17 ;  /* 0x3780000000057811 */ /* 0x000fe200078eb8ff */
[----:B------:R-:W-:-:S05]  /*0e80*/  IMAD.SHL.U32 R0, R3, 0x200000, RZ ;  /* 0x0020000003007824 */ /* 0x000fca00078e00ff */
[----:B------:R-:W-:-:S07]  /*0e90*/  LOP3.LUT R0, R5, R0, R6, 0xfe, !PT ;  /* 0x0000000005007212 */ /* 0x000fce00078efe06 */
.L_x_437:
[----:B------:R-:W-:Y:S05]  /*0ea0*/  BSYNC B0 ;  /* 0x0000000000007941 */ /* 0x000fea0003800000 */
.L_x_436:
[----:B------:R-:W-:-:S04]  /*0eb0*/  F2FP.BF16.F32.PACK_AB R0, RZ, R0 ;  /* 0x00000000ff00723e */ /* 0x000fc800000010ff */
[----:B------:R-:W-:Y:S01]  /*0ec0*/  PRMT R23, R0, 0x7610, R23 ;  /* 0x0000761000177816 */ /* 0x000fe20000000017 */
[----:B------:R-:W-:Y:S06]  /*0ed0*/  BRA `(.L_x_417) ;  /* 0x0000000000b47947 */ /* 0x000fec0003800000 */
.L_x_429:
        /* <DEDUP_REMOVED lines=14> */
.L_x_443:
[----:B------:R-:W-:Y:S05]  /*0fc0*/  BSYNC B0 ;  /* 0x0000000000007941 */ /* 0x000fea0003800000 */
.L_x_442:
[----:B------:R-:W-:-:S04]  /*0fd0*/  F2FP.BF16.F32.PACK_AB R0, RZ, R0 ;  /* 0x00000000ff00723e */ /* 0x000fc800000010ff */
[----:B------:R-:W-:Y:S01]  /*0fe0*/  PRMT R23, R0, 0x7610, R23 ;  /* 0x0000761000177816 */ /* 0x000fe20000000017 */
[----:B------:R-:W-:Y:S06]  /*0ff0*/  BRA `(.L_x_417) ;  /* 0x00000000006c7947 */ /* 0x000fec0003800000 */
.L_x_416:
        /* <DEDUP_REMOVED lines=16> */
.L_x_444:
[----:B------:R-:W-:Y:S01]  /*1100*/  PRMT R23, RZ, 0x7610, R23 ;  /* 0x00007610ff177816 */ /* 0x000fe20000000017 */
[----:B------:R-:W-:Y:S06]  /*1110*/  BRA `(.L_x_417) ;  /* 0x0000000000247947 */ /* 0x000fec0003800000 */
.L_x_441:
[----:B------:R-:W2:Y:S02]  /*1120*/  LDG.E.64 R4, desc[UR36][R4.64] ;  /* 0x0000002404047981 */ /* 0x000ea4000c1e1b00 */
[----:B--2---:R-:W0:Y:S02]  /*1130*/  I2F.U64 R0, R4 ;  /* 0x0000000400007312 */ /* 0x004e240000301000 */
[----:B0-----:R-:W-:-:S04]  /*1140*/  F2FP.BF16.F32.PACK_AB R0, RZ, R0 ;  /* 0x00000000ff00723e */ /* 0x001fc800000010ff */
[----:B------:R-:W-:Y:S01]  /*1150*/  PRMT R23, R0, 0x7610, R23 ;  /* 0x0000761000177816 */ /* 0x000fe20000000017 */
[----:B------:R-:W-:Y:S06]  /*1160*/  BRA `(.L_x_417) ;  /* 0x0000000000107947 */ /* 0x000fec0003800000 */
.L_x_440:
[----:B------:R-:W2:Y:S02]  /*1170*/  LDG.E R4, desc[UR36][R4.64] ;  /* 0x0000002404047981 */ /* 0x000ea4000c1e1900 */
[----:B--2---:R-:W-:-:S04]  /*1180*/  I2FP.F32.U32 R0, R4 ;  /* 0x0000000400007245 */ /* 0x004fc80000201000 */
[----:B------:R-:W-:-:S04]  /*1190*/  F2FP.BF16.F32.PACK_AB R0, RZ, R0 ;  /* 0x00000000ff00723e */ /* 0x000fc800000010ff */
[----:B------:R-:W-:-:S07]  /*11a0*/  PRMT R23, R0, 0x7610, R23 ;  /* 0x0000761000177816 */ /* 0x000fce0000000017 */
.L_x_417:
[----:B0-----:R-:W0:Y:S01]  /*11b0*/  LDC.64 R4, c[0x0][0x240] ;  /* 0x00009000ff047b82 */ /* 0x001e220000000a00 */
[----:B------:R-:W-:Y:S01]  /*11c0*/  PRMT R0, R17, 0x9910, RZ ;  /* 0x0000991011007816 */ /* 0x000fe200000000ff */
[----:B------:R-:W-:Y:S02]  /*11d0*/  ULDC UR4, c[0x0][0x254] ;  /* 0x0000950000047ab9 */ /* 0x000fe40000000800 */
[----:B------:R-:W-:Y:S01]  /*11e0*/  IMAD R3, R18, UR4, RZ ;  /* 0x0000000412037c24 */ /* 0x000fe2000f8e02ff */
[----:B------:R-:W-:-:S04]  /*11f0*/  ISETP.GT.AND P0, PT, R0, 0x9, PT ;  /* 0x000000090000780c */ /* 0x000fc80003f04270 */
[----:B0-----:R-:W-:-:S05]  /*1200*/  IADD3 R4, P1, R3, R4, RZ ;  /* 0x0000000403047210 */ /* 0x001fca0007f3e0ff */
[----:B------:R-:W-:-:S04]  /*1210*/  IMAD.X R5, RZ, RZ, R5, P1 ;  /* 0x000000ffff057224 */ /* 0x000fc800008e0605 */
        /* <DEDUP_REMOVED lines=14> */
.L_x_448:
[----:B------:R-:W2:Y:S02]  /*1300*/  LDG.E.U8 R4, desc[UR36][R4.64] ;  /* 0x0000002404047981 */ /* 0x000ea4000c1e1100 */
[----:B--2---:R-:W-:-:S04]  /*1310*/  I2FP.F32.U32 R0, R4 ;  /* 0x0000000400007245 */ /* 0x004fc80000201000 */
[----:B------:R-:W-:-:S04]  /*1320*/  F2FP.BF16.F32.PACK_AB R0, RZ, R0 ;  /* 0x00000000ff00723e */ /* 0x000fc800000010ff */
[----:B------:R-:W-:Y:S01]  /*1330*/  PRMT R24, R0, 0x7610, R24 ;  /* 0x0000761000187816 */ /* 0x000fe20000000018 */
[----:B------:R-:W-:Y:S06]  /*1340*/  BRA `(.L_x_450) ;  /* 0x0000000c00c87947 */ /* 0x000fec0003800000 */
.L_x_447:
        /* <DEDUP_REMOVED lines=11> */
.L_x_452:
[----:B------:R-:W2:Y:S02]  /*1400*/  LDG.E R4, desc[UR36][R4.64] ;  /* 0x0000002404047981 */ /* 0x000ea4000c1e1900 */
[----:B--2---:R-:W-:-:S04]  /*1410*/  I2FP.F32.S32 R0, R4 ;  /* 0x0000000400007245 */ /* 0x004fc80000201400 */
[----:B------:R-:W-:-:S04]  /*1420*/  F2FP.BF16.F32.PACK_AB R0, RZ, R0 ;  /* 0x00000000ff00723e */ /* 0x000fc800000010ff */
[----:B------:R-:W-:Y:S01]  /*1430*/  PRMT R24, R0, 0x7610, R24 ;  /* 0x0000761000187816 */ /* 0x000fe20000000018 */
[----:B------:R-:W-:Y:S06]  /*1440*/  BRA `(.L_x_450) ;  /* 0x0000000c00887947 */ /* 0x000fec0003800000 */
.L_x_451:
[----:B------:R-:W2:Y:S02]  /*1450*/  LDG.E.U16 R4, desc[UR36][R4.64] ;  /* 0x0000002404047981 */ /* 0x000ea4000c1e1500 */
[----:B--2---:R-:W0:Y:S02]  /*1460*/  I2F.S16 R0, R4 ;  /* 0x0000000400007306 */ /* 0x004e240000101400 */
[----:B0-----:R-:W-:-:S04]  /*1470*/  F2FP.BF16.F32.PACK_AB R0, RZ, R0 ;  /* 0x00000000ff00723e */ /* 0x001fc800000010ff */
[----:B------:R-:W-:Y:S01]  /*1480*/  PRMT R24, R0, 0x7610, R24 ;  /* 0x0000761000187816 */ /* 0x000fe20000000018 */
[----:B------:R-:W-:Y:S06]  /*1490*/  BRA `(.L_x_450) ;  /* 0x0000000c00747947 */ /* 0x000fec0003800000 */
.L_x_446:
        /* <DEDUP_REMOVED lines=9> */
.L_x_454:
[----:B------:R-:W2:Y:S02]  /*1530*/  LDG.E.U16 R0, desc[UR36][R4.64] ;  /* 0x0000002404007981 */ /* 0x000ea4000c1e1500 */
[----:B--2---:R-:W-:-:S05]  /*1540*/  HADD2.F32 R0, -RZ, R0.H0_H0 ;  /* 0x20000000ff007230 */ /* 0x004fca0000004100 */
[----:B------:R-:W-:-:S04]  /*1550*/  F2FP.BF16.F32.PACK_AB R0, RZ, R0 ;  /* 0x00000000ff00723e */ /* 0x000fc800000010ff */
[----:B------:R-:W-:Y:S01]  /*1560*/  PRMT R24, R0, 0x7610, R24 ;  /* 0x0000761000187816 */ /* 0x000fe20000000018 */
[----:B------:R-:W-:Y:S06]  /*1570*/  BRA `(.L_x_450) ;  /* 0x0000000c003c7947 */ /* 0x000fec0003800000 */
.L_x_453:
        /* <DEDUP_REMOVED lines=9> */
.L_x_456:
[----:B------:R-:W2:Y:S02]  /*1610*/  LDG.E.U16 R4, desc[UR36][R4.64] ;  /* 0x0000002404047981 */ /* 0x000ea4000c1e1500 */
[----:B--2---:R-:W-:-:S05]  /*1620*/  HADD2.F32 R0, -RZ, R4.H0_H0 ;  /* 0x20000004ff007230 */ /* 0x004fca0000004100 */
[----:B------:R-:W-:-:S04]  /*1630*/  F2FP.BF16.F32.PACK_AB R0, RZ, R0 ;  /* 0x00000000ff00723e */ /* 0x000fc800000010ff */
[----:B------:R-:W-:Y:S01]  /*1640*/  PRMT R24, R0, 0x7610, R24 ;  /* 0x0000761000187816 */ /* 0x000fe20000000018 */
[----:B------:R-:W-:Y:S06]  /*1650*/  BRA `(.L_x_450) ;  /* 0x0000000c00047947 */ /* 0x000fec0003800000 */
.L_x_455:
        /* <DEDUP_REMOVED lines=9> */
.L_x_445:
        /* <DEDUP_REMOVED lines=14> */
.L_x_459:
        /* <DEDUP_REMOVED lines=9> */
.L_x_458:
        /* <DEDUP_REMOVED lines=28> */
.L_x_461:
        /* <DEDUP_REMOVED lines=15> */
.L_x_460:
[----:B------:R0:W5:Y:S01]  /*1b10*/  LDG.E.U16 R24, desc[UR36][R4.64] ;  /* 0x0000002404187981 */ /* 0x000162000c1e1500 */
[----:B------:R-:W-:Y:S05]  /*1b20*/  BRA `(.L_x_450) ;  /* 0x0000000400d07947 */ /* 0x000fea0003800000 */
.L_x_457:
        /* <DEDUP_REMOVED lines=13> */
.L_x_464:
        /* <DEDUP_REMOVED lines=21> */
.L_x_468:
[----:B------:R-:W-:Y:S05]  /*1d50*/  BSYNC B1 ;  /* 0x0000000000017941 */ /* 0x000fea0003800000 */
.L_x_467:
[----:B------:R-:W-:Y:S01]  /*1d60*/  LEA R5, R0, 0x3b800000, 0x17 ;  /* 0x3b80000000057811 */ /* 0x000fe200078eb8ff */
[----:B------:R-:W-:-:S05]  /*1d70*/  IMAD.SHL.U32 R0, R3, 0x100000, RZ ;  /* 0x0010000003007824 */ /* 0x000fca00078e00ff */
[----:B------:R-:W-:-:S07]  /*1d80*/  LOP3.LUT R0, R5, R0, R6, 0xfe, !PT ;  /* 0x0000000005007212 */ /* 0x000fce00078efe06 */
.L_x_466:
[----:B------:R-:W-:Y:S05]  /*1d90*/  BSYNC B0 ;  /* 0x0000000000007941 */ /* 0x000fea0003800000 */
.L_x_465:
[----:B------:R-:W-:-:S04]  /*1da0*/  F2FP.BF16.F32.PACK_AB R0, RZ, R0 ;  /* 0x00000000ff00723e */ /* 0x000fc800000010ff */
[----:B------:R-:W-:Y:S01]  /*1db0*/  PRMT R24, R0, 0x7610, R24 ;  /* 0x0000761000187816 */ /* 0x000fe20000000018 */
[----:B------:R-:W-:Y:S06]  /*1dc0*/  BRA `(.L_x_450) ;  /* 0x0000000400287947 */ /* 0x000fec0003800000 */
.L_x_463:
        /* <DEDUP_REMOVED lines=21> */
.L_x_472:
[----:B------:R-:W-:Y:S05]  /*1f20*/  BSYNC B1 ;  /* 0x0000000000017941 */ /* 0x000fea0003800000 */
.L_x_471:
[----:B------:R-:W-:Y:S01]  /*1f30*/  LEA R5, R0, 0x37800000, 0x17 ;  /* 0x3780000000057811 */ /* 0x000fe200078eb8ff */
[----:B------:R-:W-:-:S05]  /*1f40*/  IMAD.SHL.U32 R0, R3, 0x200000, RZ ;  /* 0x0020000003007824 */ /* 0x000fca00078e00ff */
[----:B------:R-:W-:-:S07]  /*1f50*/  LOP3.LUT R0, R5, R0, R6, 0xfe, !PT ;  /* 0x0000000005007212 */ /* 0x000fce00078efe06 */
.L_x_470:
[----:B------:R-:W-:Y:S05]  /*1f60*/  BSYNC B0 ;  /* 0x0000000000007941 */ /* 0x000fea0003800000 */
.L_x_469:
[----:B------:R-:W-:-:S04]  /*1f70*/  F2FP.BF16.F32.PACK_AB R0, RZ, R0 ;  /* 0x00000000ff00723e */ /* 0x000fc800000010ff */
[----:B------:R-:W-:Y:S01]  /*1f80*/  PRMT R24, R0, 0x7610, R24 ;  /* 0x0000761000187816 */ /* 0x000fe20000000018 */
[----:B------:R-:W-:Y:S06]  /*1f90*/  BRA `(.L_x_450) ;  /* 0x0000000000b47947 */ /* 0x000fec0003800000 */
.L_x_462:
        /* <DEDUP_REMOVED lines=14> */
.L_x_476:
[----:B------:R-:W-:Y:S05]  /*2080*/  BSYNC B0 ;  /* 0x0000000000007941 */ /* 0x000fea0003800000 */
.L_x_475:
[----:B------:R-:W-:-:S04]  /*2090*/  F2FP.BF16.F32.PACK_AB R0, RZ, R0 ;  /* 0x00000000ff00723e */ /* 0x000fc800000010ff */
[----:B------:R-:W-:Y:S01]  /*20a0*/  PRMT R24, R0, 0x7610, R24 ;  /* 0x0000761000187816 */ /* 0x000fe20000000018 */
[----:B------:R-:W-:Y:S06]  /*20b0*/  BRA `(.L_x_450) ;  /* 0x00000000006c7947 */ /* 0x000fec0003800000 */
.L_x_449:
        /* <DEDUP_REMOVED lines=16> */
.L_x_477:
[----:B------:R-:W-:Y:S01]  /*21c0*/  PRMT R24, RZ, 0x7610, R24 ;  /* 0x00007610ff187816 */ /* 0x000fe20000000018 */
[----:B------:R-:W-:Y:S06]  /*21d0*/  BRA `(.L_x_450) ;  /* 0x0000000000247947 */ /* 0x000fec0003800000 */
.L_x_474:
[----:B------:R-:W2:Y:S02]  /*21e0*/  LDG.E.64 R4, desc[UR36][R4.64] ;  /* 0x0000002404047981 */ /* 0x000ea4000c1e1b00 */
[----:B--2---:R-:W0:Y:S02]  /*21f0*/  I2F.U64 R0, R4 ;  /* 0x0000000400007312 */ /* 0x004e240000301000 */
[----:B0-----:R-:W-:-:S04]  /*2200*/  F2FP.BF16.F32.PACK_AB R0, RZ, R0 ;  /* 0x00000000ff00723e */ /* 0x001fc800000010ff */
[----:B------:R-:W-:Y:S01]  /*2210*/  PRMT R24, R0, 0x7610, R24 ;  /* 0x0000761000187816 */ /* 0x000fe20000000018 */
[----:B------:R-:W-:Y:S06]  /*2220*/  BRA `(.L_x_450) ;  /* 0x0000000000107947 */ /* 0x000fec0003800000 */
.L_x_473:
[----:B------:R-:W2:Y:S02]  /*2230*/  LDG.E R4, desc[UR36][R4.64] ;  /* 0x0000002404047981 */ /* 0x000ea4000c1e1900 */
[----:B--2---:R-:W-:-:S04]  /*2240*/  I2FP.F32.U32 R0, R4 ;  /* 0x0000000400007245 */ /* 0x004fc80000201000 */
[----:B------:R-:W-:-:S04]  /*2250*/  F2FP.BF16.F32.PACK_AB R0, RZ, R0 ;  /* 0x00000000ff00723e */ /* 0x000fc800000010ff */
[----:B------:R-:W-:-:S07]  /*2260*/  PRMT R24, R0, 0x7610, R24 ;  /* 0x0000761000187816 */ /* 0x000fce0000000018 */
.L_x_450:
[----:B------:R-:W-:-:S07]  /*2270*/  VIADD R27, R27, 0x80 ;  /* 0x000000801b1b7836 */ /* 0x000fce0000000000 */
.L_x_411:
[----:B------:R-:W-:Y:S05]  /*2280*/  BSYNC B6 ;  /* 0x0000000000067941 */ /* 0x000fea0003800000 */
.L_x_410:
[----:B------:R-:W-:Y:S01]  /*2290*/  ISETP.GE.AND P0, PT, R27, R16, PT ;  /* 0x000000101b00720c */ /* 0x000fe20003f06270 */
[----:B------:R-:W-:Y:S01]  /*22a0*/  BSSY B6, `(.L_x_478) ;  /* 0x000021e000067945 */ /* 0x000fe20003800000 */
[----:B------:R-:W-:-:S11]  /*22b0*/  PRMT R18, RZ, 0x7610, R18 ;  /* 0x00007610ff127816 */ /* 0x000fd60000000012 */
[----:B------:R-:W-:Y:S05]  /*22c0*/  @P0 BRA `(.L_x_479) ;  /* 0x00000020006c0947 */ /* 0x000fea0003800000 */
[----:B0-----:R-:W0:Y:S01]  /*22d0*/  LDC.64 R4, c[0x0][0x238] ;  /* 0x00008e00ff047b82 */ /* 0x001e220000000a00 */
        /* <DEDUP_REMOVED lines=21> */
.L_x_483:
[----:B------:R-:W2:Y:S02]  /*2430*/  LDG.E.U8 R4, desc[UR36][R4.64] ;  /* 0x0000002404047981 */ /* 0x000ea4000c1e1100 */
[----:B--2---:R-:W-:-:S04]  /*2440*/  I2FP.F32.U32 R0, R4 ;  /* 0x0000000400007245 */ /* 0x004fc80000201000 */
[----:B------:R-:W-:-:S04]  /*2450*/  F2FP.BF16.F32.PACK_AB R0, RZ, R0 ;  /* 0x00000000ff00723e */ /* 0x000fc800000010ff */
[----:B------:R-:W-:Y:S01]  /*2460*/  PRMT R19, R0, 0x7610, R19 ;  /* 0x0000761000137816 */ /* 0x000fe20000000013 */
[----:B------:R-:W-:Y:S06]  /*2470*/  BRA `(.L_x_485) ;  /* 0x0000000c00cc7947 */ /* 0x000fec0003800000 */
.L_x_482:
        /* <DEDUP_REMOVED lines=11> */
.L_x_487:
[----:B------:R-:W2:Y:S02]  /*2530*/  LDG.E R4, desc[UR36][R4.64] ;  /* 0x0000002404047981 */ /* 0x000ea4000c1e1900 */
[----:B--2---:R-:W-:-:S04]  /*2540*/  I2FP.F32.S32 R0, R4 ;  /* 0x0000000400007245 */ /* 0x004fc80000201400 */
[----:B------:R-:W-:-:S04]  /*2550*/  F2FP.BF16.F32.PACK_AB R0, RZ, R0 ;  /* 0x00000000ff00723e */ /* 0x000fc800000010ff */
[----:B------:R-:W-:Y:S01]  /*2560*/  PRMT R19, R0, 0x7610, R19 ;  /* 0x0000761000137816 */ /* 0x000fe20000000013 */
[----:B------:R-:W-:Y:S06]  /*2570*/  BRA `(.L_x_485) ;  /* 0x0000000c008c7947 */ /* 0x000fec0003800000 */
.L_x_486:
[----:B------:R-:W2:Y:S02]  /*2580*/  LDG.E.U16 R4, desc[UR36][R4.64] ;  /* 0x0000002404047981 */ /* 0x000ea4000c1e1500 */
[----:B--2---:R-:W0:Y:S02]  /*2590*/  I2F.S16 R0, R4 ;  /* 0x0000000400007306 */ /* 0x004e240000101400 */
[----:B0-----:R-:W-:-:S04]  /*25a0*/  F2FP.BF16.F32.PACK_AB R0, RZ, R0 ;  /* 0x00000000ff00723e */ /* 0x001fc800000010ff */
[----:B------:R-:W-:Y:S01]  /*25b0*/  PRMT R19, R0, 0x7610, R19 ;  /* 0x0000761000137816 */ /* 0x000fe20000000013 */
[----:B------:R-:W-:Y:S06]  /*25c0*/  BRA `(.L_x_485) ;  /* 0x0000000c00787947 */ /* 0x000fec0003800000 */
.L_x_481:
        /* <DEDUP_REMOVED lines=9> */
.L_x_489:
[----:B------:R-:W2:Y:S02]  /*2660*/  LDG.E.U16 R0, desc[UR36][R4.64] ;  /* 0x0000002404007981 */ /* 0x000ea4000c1e1500 */
[----:B--2---:R-:W-:-:S05]  /*2670*/  HADD2.F32 R0, -RZ, R0.H0_H0 ;  /* 0x20000000ff007230 */ /* 0x004fca0000004100 */
[----:B------:R-:W-:-:S04]  /*2680*/  F2FP.BF16.F32.PACK_AB R0, RZ, R0 ;  /* 0x00000000ff00723e */ /* 0x000fc800000010ff */
[----:B------:R-:W-:Y:S01]  /*2690*/  PRMT R19, R0, 0x7610, R19 ;  /* 0x0000761000137816 */ /* 0x000fe20000000013 */
[----:B------:R-:W-:Y:S06]  /*26a0*/  BRA `(.L_x_485) ;  /* 0x0000000c00407947 */ /* 0x000fec0003800000 */
.L_x_488:
        /* <DEDUP_REMOVED lines=9> */
.L_x_491:
[----:B------:R-:W2:Y:S02]  /*2740*/  LDG.E.U16 R4, desc[UR36][R4.64] ;  /* 0x0000002404047981 */ /* 0x000ea4000c1e1500 */
[----:B--2---:R-:W-:-:S05]  /*2750*/  HADD2.F32 R0, -RZ, R4.H0_H0 ;  /* 0x20000004ff007230 */ /* 0x004fca0000004100 */
[----:B------:R-:W-:-:S04]  /*2760*/  F2FP.BF16.F32.PACK_AB R0, RZ, R0 ;  /* 0x00000000ff00723e */ /* 0x000fc800000010ff */
[----:B------:R-:W-:Y:S01]  /*2770*/  PRMT R19, R0, 0x7610, R19 ;  /* 0x0000761000137816 */ /* 0x000fe20000000013 */
[----:B------:R-:W-:Y:S06]  /*2780*/  BRA `(.L_x_485) ;  /* 0x0000000c00087947 */ /* 0x000fec0003800000 */
.L_x_490:
        /* <DEDUP_REMOVED lines=9> */
.L_x_480:
        /* <DEDUP_REMOVED lines=14> */
.L_x_494:
        /* <DEDUP_REMOVED lines=9> */
.L_x_493:
        /* <DEDUP_REMOVED lines=28> */
.L_x_496:
[----:B------:R-:W2:Y:S02]  /*2b50*/  LDG.E.U8 R4, desc[UR36][R4.64] ;  /* 0x0000002404047981 */ /* 0x000ea4000c1e1100 */
[----:B--2---:R-:W-:-:S05]  /*2b60*/  IMAD.SHL.U32 R0, R4, 0x2000000, RZ ;  /* 0x0200000004007824 */ /* 0x004fca00078e00ff */
[----:B------:R-:W-:-:S13]  /*2b70*/  ISETP.GE.U32.AND P0, PT, R0, 0x8000000, PT ;  /* 0x080000000000780c */ /* 0x000fda0003f06070 */
[C---:B------:R-:W-:Y:S02]  /*2b80*/  @P0 IMAD.SHL.U32 R3, R4.reuse, 0x200000, RZ ;  /* 0x0020000004030824 */ /* 0x040fe400078e00ff */
[----:B------:R-:W-:-:S03]  /*2b90*/  @!P0 IMAD.SHL.U32 R0, R4, 0x100, RZ ;  /* 0x0000010004008824 */ /* 0x000fc600078e00ff */
[----:B------:R-:W-:Y:S02]  /*2ba0*/  @P0 LOP3.LUT R3, R3, 0xfe00000, RZ, 0xc0, !PT ;  /* 0x0fe0000003030812 */ /* 0x000fe400078ec0ff */
        /* <DEDUP_REMOVED lines=10> */
.L_x_495:
[----:B------:R0:W5:Y:S01]  /*2c50*/  LDG.E.U16 R19, desc[UR36][R4.64] ;  /* 0x0000002404137981 */ /* 0x000162000c1e1500 */
[----:B------:R-:W-:Y:S05]  /*2c60*/  BRA `(.L_x_485) ;  /* 0x0000000400d07947 */ /* 0x000fea0003800000 */
.L_x_492:
        /* <DEDUP_REMOVED lines=13> */
.L_x_499:
        /* <DEDUP_REMOVED lines=21> */
.L_x_503:
[----:B------:R-:W-:Y:S05]  /*2e90*/  BSYNC B1 ;  /* 0x0000000000017941 */ /* 0x000fea0003800000 */
.L_x_502:
[----:B------:R-:W-:Y:S01]  /*2ea0*/  LEA R5, R0, 0x3b800000, 0x17 ;  /* 0x3b80000000057811 */ /* 0x000fe200078eb8ff */
[----:B------:R-:W-:-:S05]  /*2eb0*/  IMAD.SHL.U32 R0, R3, 0x100000, RZ ;  /* 0x0010000003007824 */ /* 0x000fca00078e00ff */
[----:B------:R-:W-:-:S07]  /*2ec0*/  LOP3.LUT R0, R5, R0, R6, 0xfe, !PT ;  /* 0x0000000005007212 */ /* 0x000fce00078efe06 */
.L_x_501:
[----:B------:R-:W-:Y:S05]  /*2ed0*/  BSYNC B0 ;  /* 0x0000000000007941 */ /* 0x000fea0003800000 */
.L_x_500:
[----:B------:R-:W-:-:S04]  /*2ee0*/  F2FP.BF16.F32.PACK_AB R0, RZ, R0 ;  /* 0x00000000ff00723e */ /* 0x000fc800000010ff */
[----:B------:R-:W-:Y:S01]  /*2ef0*/  PRMT R19, R0, 0x7610, R19 ;  /* 0x0000761000137816 */ /* 0x000fe20000000013 */
[----:B------:R-:W-:Y:S06]  /*2f00*/  BRA `(.L_x_485) ;  /* 0x0000000400287947 */ /* 0x000fec0003800000 */
.L_x_498:
        /* <DEDUP_REMOVED lines=21> */
.L_x_507:
[----:B------:R-:W-:Y:S05]  /*3060*/  BSYNC B1 ;  /* 0x0000000000017941 */ /* 0x000fea0003800000 */
.L_x_506:
[----:B------:R-:W-:Y:S01]  /*3070*/  LEA R5, R0, 0x37800000, 0x17 ;  /* 0x3780000000057811 */ /* 0x000fe200078eb8ff */
[----:B------:R-:W-:-:S05]  /*3080*/  IMAD.SHL.U32 R0, R3, 0x200000, RZ ;  /* 0x0020000003007824 */ /* 0x000fca00078e00ff */
[----:B------:R-:W-:-:S07]  /*3090*/  LOP3.LUT R0, R5, R0, R6, 0xfe, !PT ;  /* 0x0000000005007212 */ /* 0x000fce00078efe06 */
.L_x_505:
[----:B------:R-:W-:Y:S05]  /*30a0*/  BSYNC B0 ;  /* 0x0000000000007941 */ /* 0x000fea0003800000 */
.L_x_504:
[----:B------:R-:W-:-:S04]  /*30b0*/  F2FP.BF16.F32.PACK_AB R0, RZ, R0 ;  /* 0x00000000ff00723e */ /* 0x000fc800000010ff */
[----:B------:R-:W-:Y:S01]  /*30c0*/  PRMT R19, R0, 0x7610, R19 ;  /* 0x0000761000137816 */ /* 0x000fe20000000013 */
[----:B------:R-:W-:Y:S06]  /*30d0*/  BRA `(.L_x_485) ;  /* 0x0000000000b47947 */ /* 0x000fec0003800000 */
.L_x_497:
        /* <DEDUP_REMOVED lines=14> */
.L_x_511:
[----:B------:R-:W-:Y:S05]  /*31c0*/  BSYNC B0 ;  /* 0x0000000000007941 */ /* 0x000fea0003800000 */
.L_x_510:
[----:B------:R-:W-:-:S04]  /*31d0*/  F2FP.BF16.F32.PACK_AB R0, RZ, R0 ;  /* 0x00000000ff00723e */ /* 0x000fc800000010ff */
[----:B------:R-:W-:Y:S01]  /*31e0*/  PRMT R19, R0, 0x7610, R19 ;  /* 0x0000761000137816 */ /* 0x000fe20000000013 */
[----:B------:R-:W-:Y:S06]  /*31f0*/  BRA `(.L_x_485) ;  /* 0x00000000006c7947 */ /* 0x000fec0003800000 */
.L_x_484:
        /* <DEDUP_REMOVED lines=16> */
.L_x_512:
[----:B------:R-:W-:Y:S01]  /*3300*/  PRMT R19, RZ, 0x7610, R19 ;  /* 0x00007610ff137816 */ /* 0x000fe20000000013 */
[----:B------:R-:W-:Y:S06]  /*3310*/  BRA `(.L_x_485) ;  /* 0x0000000000247947 */ /* 0x000fec0003800000 */
.L_x_509:
[----:B------:R-:W2:Y:S02]  /*3320*/  LDG.E.64 R4, desc[UR36][R4.64] ;  /* 0x0000002404047981 */ /* 0x000ea4000c1e1b00 */
[----:B--2---:R-:W0:Y:S02]  /*3330*/  I2F.U64 R0, R4 ;  /* 0x0000000400007312 */ /* 0x004e240000301000 */
[----:B0-----:R-:W-:-:S04]  /*3340*/  F2FP.BF16.F32.PACK_AB R0, RZ, R0 ;  /* 0x00000000ff00723e */ /* 0x001fc800000010ff */
[----:B------:R-:W-:Y:S01]  /*3350*/  PRMT R19, R0, 0x7610, R19 ;  /* 0x0000761000137816 */ /* 0x000fe20000000013 */
[----:B------:R-:W-:Y:S06]  /*3360*/  BRA `(.L_x_485) ;  /* 0x0000000000107947 */ /* 0x000fec0003800000 */
.L_x_508:
[----:B------:R-:W2:Y:S02]  /*3370*/  LDG.E R4, desc[UR36][R4.64] ;  /* 0x0000002404047981 */ /* 0x000ea4000c1e1900 */
[----:B--2---:R-:W-:-:S04]  /*3380*/  I2FP.F32.U32 R0, R4 ;  /* 0x0000000400007245 */ /* 0x004fc80000201000 */
[----:B------:R-:W-:-:S04]  /*3390*/  F2FP.BF16.F32.PACK_AB R0, RZ, R0 ;  /* 0x00000000ff00723e */ /* 0x000fc800000010ff */
[----:B------:R-:W-:-:S07]  /*33a0*/  PRMT R19, R0, 0x7610, R19 ;  /* 0x0000761000137816 */ /* 0x000fce0000000013 */
.L_x_485:
        /* <DEDUP_REMOVED lines=21> */
.L_x_516:
[----:B------:R-:W2:Y:S02]  /*3500*/  LDG.E.U8 R4, desc[UR36][R4.64] ;  /* 0x0000002404047981 */ /* 0x000ea4000c1e1100 */
[----:B--2---:R-:W-:-:S04]  /*3510*/  I2FP.F32.U32 R0, R4 ;  /* 0x0000000400007245 */ /* 0x004fc80000201000 */
[----:B------:R-:W-:-:S04]  /*3520*/  F2FP.BF16.F32.PACK_AB R0, RZ, R0 ;  /* 0x00000000ff00723e */ /* 0x000fc800000010ff */
[----:B------:R-:W-:Y:S01]  /*3530*/  PRMT R18, R0, 0x7610, R18 ;  /* 0x0000761000127816 */ /* 0x000fe20000000012 */
[----:B------:R-:W-:Y:S06]  /*3540*/  BRA `(.L_x_518) ;  /* 0x0000000c00c87947 */ /* 0x000fec0003800000 */
.L_x_515:
        /* <DEDUP_REMOVED lines=11> */
.L_x_520:
[----:B------:R-:W2:Y:S02]  /*3600*/  LDG.E R4, desc[UR36][R4.64] ;  /* 0x0000002404047981 */ /* 0x000ea4000c1e1900 */
[----:B--2---:R-:W-:-:S04]  /*3610*/  I2FP.F32.S32 R0, R4 ;  /* 0x0000000400007245 */ /* 0x004fc80000201400 */
[----:B------:R-:W-:-:S04]  /*3620*/  F2FP.BF16.F32.PACK_AB R0, RZ, R0 ;  /* 0x00000000ff00723e */ /* 0x000fc800000010ff */
[----:B------:R-:W-:Y:S01]  /*3630*/  PRMT R18, R0, 0x7610, R18 ;  /* 0x0000761000127816 */ /* 0x000fe20000000012 */
[----:B------:R-:W-:Y:S06]  /*3640*/  BRA `(.L_x_518) ;  /* 0x0000000c00887947 */ /* 0x000fec0003800000 */
.L_x_519:
[----:B------:R-:W2:Y:S02]  /*3650*/  LDG.E.U16 R4, desc[UR36][R4.64] ;  /* 0x0000002404047981 */ /* 0x000ea4000c1e1500 */
[----:B--2---:R-:W0:Y:S02]  /*3660*/  I2F.S16 R0, R4 ;  /* 0x0000000400007306 */ /* 0x004e240000101400 */
[----:B0-----:R-:W-:-:S04]  /*3670*/  F2FP.BF16.F32.PACK_AB R0, RZ, R0 ;  /* 0x00000000ff00723e */ /* 0x001fc800000010ff */
[----:B------:R-:W-:Y:S01]  /*3680*/  PRMT R18, R0, 0x7610, R18 ;  /* 0x0000761000127816 */ /* 0x000fe20000000012 */
[----:B------:R-:W-:Y:S06]  /*3690*/  BRA `(.L_x_518) ;  /* 0x0000000c00747947 */ /* 0x000fec0003800000 */
.L_x_514:
        /* <DEDUP_REMOVED lines=9> */
.L_x_522:
[----:B------:R-:W2:Y:S02]  /*3730*/  LDG.E.U16 R0, desc[UR36][R4.64] ;  /* 0x0000002404007981 */ /* 0x000ea4000c1e1500 */
[----:B--2---:R-:W-:-:S05]  /*3740*/  HADD2.F32 R0, -RZ, R0.H0_H0 ;  /* 0x20000000ff007230 */ /* 0x004fca0000004100 */
[----:B------:R-:W-:-:S04]  /*3750*/  F2FP.BF16.F32.PACK_AB R0, RZ, R0 ;  /* 0x00000000ff00723e */ /* 0x000fc800000010ff */
[----:B------:R-:W-:Y:S01]  /*3760*/  PRMT R18, R0, 0x7610, R18 ;  /* 0x0000761000127816 */ /* 0x000fe20000000012 */
[----:B------:R-:W-:Y:S06]  /*3770*/  BRA `(.L_x_518) ;  /* 0x0000000c003c7947 */ /* 0x000fec0003800000 */
.L_x_521:
        /* <DEDUP_REMOVED lines=9> */
.L_x_524:
[----:B------:R-:W2:Y:S02]  /*3810*/  LDG.E.U16 R4, desc[UR36][R4.64] ;  /* 0x0000002404047981 */ /* 0x000ea4000c1e1500 */
[----:B--2---:R-:W-:-:S05]  /*3820*/  HADD2.F32 R0, -RZ, R4.H0_H0 ;  /* 0x20000004ff007230 */ /* 0x004fca0000004100 */
[----:B------:R-:W-:-:S04]  /*3830*/  F2FP.BF16.F32.PACK_AB R0, RZ, R0 ;  /* 0x00000000ff00723e */ /* 0x000fc800000010ff */
[----:B------:R-:W-:Y:S01]  /*3840*/  PRMT R18, R0, 0x7610, R18 ;  /* 0x0000761000127816 */ /* 0x000fe20000000012 */
[----:B------:R-:W-:Y:S06]  /*3850*/  BRA `(.L_x_518) ;  /* 0x0000000c00047947 */ /* 0x000fec0003800000 */
.L_x_523:
        /* <DEDUP_REMOVED lines=9> */
.L_x_513:
        /* <DEDUP_REMOVED lines=14> */
.L_x_527:
        /* <DEDUP_REMOVED lines=9> */
.L_x_526:
        /* <DEDUP_REMOVED lines=28> */
.L_x_529:
        /* <DEDUP_REMOVED lines=15> */
.L_x_528:
[----:B------:R0:W5:Y:S01]  /*3d10*/  LDG.E.U16 R18, desc[UR36][R4.64] ;  /* 0x0000002404127981 */ /* 0x000162000c1e1500 */
[----:B------:R-:W-:Y:S05]  /*3d20*/  BRA `(.L_x_518) ;  /* 0x0000000400d07947 */ /* 0x000fea0003800000 */
.L_x_525:
        /* <DEDUP_REMOVED lines=13> */
.L_x_532:
        /* <DEDUP_REMOVED lines=21> */
.L_x_536:
[----:B------:R-:W-:Y:S05]  /*3f50*/  BSYNC B1 ;  /* 0x0000000000017941 */ /* 0x000fea0003800000 */
.L_x_535:
[----:B------:R-:W-:Y:S01]  /*3f60*/  LEA R5, R0, 0x3b800000, 0x17 ;  /* 0x3b80000000057811 */ /* 0x000fe200078eb8ff */
[----:B------:R-:W-:-:S05]  /*3f70*/  IMAD.SHL.U32 R0, R3, 0x100000, RZ ;  /* 0x0010000003007824 */ /* 0x000fca00078e00ff */
[----:B------:R-:W-:-:S07]  /*3f80*/  LOP3.LUT R0, R5, R0, R6, 0xfe, !PT ;  /* 0x0000000005007212 */ /* 0x000fce00078efe06 */
.L_x_534:
[----:B------:R-:W-:Y:S05]  /*3f90*/  BSYNC B0 ;  /* 0x0000000000007941 */ /* 0x000fea0003800000 */
.L_x_533:
[----:B------:R-:W-:-:S04]  /*3fa0*/  F2FP.BF16.F32.PACK_AB R0, RZ, R0 ;  /* 0x00000000ff00723e */ /* 0x000fc800000010ff */
[----:B------:R-:W-:Y:S01]  /*3fb0*/  PRMT R18, R0, 0x7610, R18 ;  /* 0x0000761000127816 */ /* 0x000fe20000000012 */
[----:B------:R-:W-:Y:S06]  /*3fc0*/  BRA `(.L_x_518) ;  /* 0x0000000400287947 */ /* 0x000fec0003800000 */
.L_x_531:
        /* <DEDUP_REMOVED lines=21> */
.L_x_540:
[----:B------:R-:W-:Y:S05]  /*4120*/  BSYNC B1 ;  /* 0x0000000000017941 */ /* 0x000fea0003800000 */
.L_x_539:
[----:B------:R-:W-:Y:S01]  /*4130*/  LEA R5, R0, 0x37800000, 0x17 ;  /* 0x3780000000057811 */ /* 0x000fe200078eb8ff */
[----:B------:R-:W-:-:S05]  /*4140*/  IMAD.SHL.U32 R0, R3, 0x200000, RZ ;  /* 0x0020000003007824 */ /* 0x000fca00078e00ff */
[----:B------:R-:W-:-:S07]  /*4150*/  LOP3.LUT R0, R5, R0, R6, 0xfe, !PT ;  /* 0x0000000005007212 */ /* 0x000fce00078efe06 */
.L_x_538:
[----:B------:R-:W-:Y:S05]  /*4160*/  BSYNC B0 ;  /* 0x0000000000007941 */ /* 0x000fea0003800000 */
.L_x_537:
[----:B------:R-:W-:-:S04]  /*4170*/  F2FP.BF16.F32.PACK_AB R0, RZ, R0 ;  /* 0x00000000ff00723e */ /* 0x000fc800000010ff */
[----:B------:R-:W-:Y:S01]  /*4180*/  PRMT R18, R0, 0x7610, R18 ;  /* 0x0000761000127816 */ /* 0x000fe20000000012 */
[----:B------:R-:W-:Y:S06]  /*4190*/  BRA `(.L_x_518) ;  /* 0x0000000000b47947 */ /* 0x000fec0003800000 */
.L_x_530:
        /* <DEDUP_REMOVED lines=14> */
.L_x_544:
[----:B------:R-:W-:Y:S05]  /*4280*/  BSYNC B0 ;  /* 0x0000000000007941 */ /* 0x000fea0003800000 */
.L_x_543:
[----:B------:R-:W-:-:S04]  /*4290*/  F2FP.BF16.F32.PACK_AB R0, RZ, R0 ;  /* 0x00000000ff00723e */ /* 0x000fc800000010ff */
[----:B------:R-:W-:Y:S01]  /*42a0*/  PRMT R18, R0, 0x7610, R18 ;  /* 0x0000761000127816 */ /* 0x000fe20000000012 */
[----:B------:R-:W-:Y:S06]  /*42b0*/  BRA `(.L_x_518) ;  /* 0x00000000006c7947 */ /* 0x000fec0003800000 */
.L_x_517:
        /* <DEDUP_REMOVED lines=16> */
.L_x_545:
[----:B------:R-:W-:Y:S01]  /*43c0*/  PRMT R18, RZ, 0x7610, R18 ;  /* 0x00007610ff127816 */ /* 0x000fe20000000012 */
[----:B------:R-:W-:Y:S06]  /*43d0*/  BRA `(.L_x_518) ;  /* 0x0000000000247947 */ /* 0x000fec0003800000 */
.L_x_542:
[----:B------:R-:W2:Y:S02]  /*43e0*/  LDG.E.64 R4, desc[UR36][R4.64] ;  /* 0x0000002404047981 */ /* 0x000ea4000c1e1b00 */
[----:B--2---:R-:W0:Y:S02]  /*43f0*/  I2F.U64 R0, R4 ;  /* 0x0000000400007312 */ /* 0x004e240000301000 */
[----:B0-----:R-:W-:-:S04]  /*4400*/  F2FP.BF16.F32.PACK_AB R0, RZ, R0 ;  /* 0x00000000ff00723e */ /* 0x001fc800000010ff */
[----:B------:R-:W-:Y:S01]  /*4410*/  PRMT R18, R0, 0x7610, R18 ;  /* 0x0000761000127816 */ /* 0x000fe20000000012 */
[----:B------:R-:W-:Y:S06]  /*4420*/  BRA `(.L_x_518) ;  /* 0x0000000000107947 */ /* 0x000fec0003800000 */
.L_x_541:
[----:B------:R-:W2:Y:S02]  /*4430*/  LDG.E R4, desc[UR36][R4.64] ;  /* 0x0000002404047981 */ /* 0x000ea4000c1e1900 */
[----:B--2---:R-:W-:-:S04]  /*4440*/  I2FP.F32.U32 R0, R4 ;  /* 0x0000000400007245 */ /* 0x004fc80000201000 */
[----:B------:R-:W-:-:S04]  /*4450*/  F2FP.BF16.F32.PACK_AB R0, RZ, R0 ;  /* 0x00000000ff00723e */ /* 0x000fc800000010ff */
[----:B------:R-:W-:-:S07]  /*4460*/  PRMT R18, R0, 0x7610, R18 ;  /* 0x0000761000127816 */ /* 0x000fce0000000012 */
.L_x_518:
[----:B------:R-:W-:-:S07]  /*4470*/  VIADD R27, R27, 0x80 ;  /* 0x000000801b1b7836 */ /* 0x000fce0000000000 */
.L_x_479:
[----:B------:R-:W-:Y:S05]  /*4480*/  BSYNC B6 ;  /* 0x0000000000067941 */ /* 0x000fea0003800000 */
.L_x_478:
[----:B------:R-:W-:Y:S01]  /*4490*/  ISETP.GE.AND P0, PT, R27, R16, PT ;  /* 0x000000101b00720c */ /* 0x000fe20003f06270 */
[----:B------:R-:W-:Y:S01]  /*44a0*/  BSSY B6, `(.L_x_546) ;  /* 0x0000220000067945 */ /* 0x000fe20003800000 */
[----:B------:R-:W-:Y:S02]  /*44b0*/  PRMT R17, RZ, 0x7610, R17 ;  /* 0x00007610ff117816 */ /* 0x000fe40000000011 */
[----:B------:R-:W-:Y:S02]  /*44c0*/  PRMT R22, RZ, 0x7610, R22 ;  /* 0x00007610ff167816 */ /* 0x000fe40000000016 */
[----:B------:R-:W-:-:S07]  /*44d0*/  PRMT R26, RZ, 0x7610, R26 ;  /* 0x00007610ff1a7816 */ /* 0x000fce000000001a */
        /* <DEDUP_REMOVED lines=23> */
.L_x_551:
[----:B------:R-:W2:Y:S02]  /*4650*/  LDG.E.U8 R4, desc[UR36][R4.64] ;  /* 0x0000002404047981 */ /* 0x000ea4000c1e1100 */
[----:B--2---:R-:W-:-:S04]  /*4660*/  I2FP.F32.U32 R0, R4 ;  /* 0x0000000400007245 */ /* 0x004fc80000201000 */
[----:B------:R-:W-:-:S04]  /*4670*/  F2FP.BF16.F32.PACK_AB R0, RZ, R0 ;  /* 0x00000000ff00723e */ /* 0x000fc800000010ff */
[----:B------:R-:W-:Y:S01]  /*4680*/  PRMT R22, R0, 0x7610, R22 ;  /* 0x0000761000167816 */ /* 0x000fe20000000016 */
[----:B------:R-:W-:Y:S06]  /*4690*/  BRA `(.L_x_553) ;  /* 0x0000000c00c87947 */ /* 0x000fec0003800000 */
.L_x_550:
        /* <DEDUP_REMOVED lines=11> */
.L_x_555:
[----:B------:R-:W2:Y:S02]  /*4750*/  LDG.E R4, desc[UR36][R4.64] ;  /* 0x0000002404047981 */ /* 0x000ea4000c1e1900 */
[----:B--2---:R-:W-:-:S04]  /*4760*/  I2FP.F32.S32 R0, R4 ;  /* 0x0000000400007245 */ /* 0x004fc80000201400 */
[----:B------:R-:W-:-:S04]  /*4770*/  F2FP.BF16.F32.PACK_AB R0, RZ, R0 ;  /* 0x00000000ff00723e */ /* 0x000fc800000010ff */
[----:B------:R-:W-:Y:S01]  /*4780*/  PRMT R22, R0, 0x7610, R22 ;  /* 0x0000761000167816 */ /* 0x000fe20000000016 */
[----:B------:R-:W-:Y:S06]  /*4790*/  BRA `(.L_x_553) ;  /* 0x0000000c00887947 */ /* 0x000fec0003800000 */
.L_x_554:
[----:B------:R-:W2:Y:S02]  /*47a0*/  LDG.E.U16 R4, desc[UR36][R4.64] ;  /* 0x0000002404047981 */ /* 0x000ea4000c1e1500 */
[----:B--2---:R-:W0:Y:S02]  /*47b0*/  I2F.S16 R0, R4 ;  /* 0x0000000400007306 */ /* 0x004e240000101400 */
[----:B0-----:R-:W-:-:S04]  /*47c0*/  F2FP.BF16.F32.PACK_AB R0, RZ, R0 ;  /* 0x00000000ff00723e */ /* 0x001fc800000010ff */
[----:B------:R-:W-:Y:S01]  /*47d0*/  PRMT R22, R0, 0x7610, R22 ;  /* 0x0000761000167816 */ /* 0x000fe20000000016 */
[----:B------:R-:W-:Y:S06]  /*47e0*/  BRA `(.L_x_553) ;  /* 0x0000000c00747947 */ /* 0x000fec0003800000 */
.L_x_549:
        /* <DEDUP_REMOVED lines=9> */
.L_x_557:
[----:B------:R-:W2:Y:S02]  /*4880*/  LDG.E.U16 R0, desc[UR36][R4.64] ;  /* 0x0000002404007981 */ /* 0x000ea4000c1e1500 */
[----:B--2---:R-:W-:-:S05]  /*4890*/  HADD2.F32 R0, -RZ, R0.H0_H0 ;  /* 0x20000000ff007230 */ /* 0x004fca0000004100 */
[----:B------:R-:W-:-:S04]  /*48a0*/  F2FP.BF16.F32.PACK_AB R0, RZ, R0 ;  /* 0x00000000ff00723e */ /* 0x000fc800000010ff */
[----:B------:R-:W-:Y:S01]  /*48b0*/  PRMT R22, R0, 0x7610, R22 ;  /* 0x0000761000167816 */ /* 0x000fe20000000016 */
[----:B------:R-:W-:Y:S06]  /*48c0*/  BRA `(.L_x_553) ;  /* 0x0000000c003c7947 */ /* 0x000fec0003800000 */
.L_x_556:
        /* <DEDUP_REMOVED lines=9> */
.L_x_559:
[----:B------:R-:W2:Y:S02]  /*4960*/  LDG.E.U16 R4, desc[UR36][R4.64] ;  /* 0x0000002404047981 */ /* 0x000ea4000c1e1500 */
[----:B--2---:R-:W-:-:S05]  /*4970*/  HADD2.F32 R0, -RZ, R4.H0_H0 ;  /* 0x20000004ff007230 */ /* 0x004fca0000004100 */
[----:B------:R-:W-:-:S04]  /*4980*/  F2FP.BF16.F32.PACK_AB R0, RZ, R0 ;  /* 0x00000000ff00723e */ /* 0x000fc800000010ff */
[----:B------:R-:W-:Y:S01]  /*4990*/  PRMT R22, R0, 0x7610, R22 ;  /* 0x0000761000167816 */ /* 0x000fe20000000016 */
[----:B------:R-:W-:Y:S06]  /*49a0*/  BRA `(.L_x_553) ;  /* 0x0000000c00047947 */ /* 0x000fec0003800000 */
.L_x_558:
        /* <DEDUP_REMOVED lines=9> */
.L_x_548:
        /* <DEDUP_REMOVED lines=14> */
.L_x_562:
        /* <DEDUP_REMOVED lines=9> */
.L_x_561:
        /* <DEDUP_REMOVED lines=28> */
.L_x_564:
        /* <DEDUP_REMOVED lines=15> */
.L_x_563:
[----:B------:R0:W5:Y:S01]  /*4e60*/  LDG.E.U16 R22, desc[UR36][R4.64] ;  /* 0x0000002404167981 */ /* 0x000162000c1e1500 */
[----:B------:R-:W-:Y:S05]  /*4e70*/  BRA `(.L_x_553) ;  /* 0x0000000400d07947 */ /* 0x000fea0003800000 */
.L_x_560:
        /* <DEDUP_REMOVED lines=13> */
.L_x_567:
        /* <DEDUP_REMOVED lines=21> */
.L_x_571:
[----:B------:R-:W-:Y:S05]  /*50a0*/  BSYNC B1 ;  /* 0x0000000000017941 */ /* 0x000fea0003800000 */
.L_x_570:
[----:B------:R-:W-:Y:S01]  /*50b0*/  LEA R5, R0, 0x3b800000, 0x17 ;  /* 0x3b80000000057811 */ /* 0x000fe200078eb8ff */
[----:B------:R-:W-:-:S05]  /*50c0*/  IMAD.SHL.U32 R0, R3, 0x100000, RZ ;  /* 0x0010000003007824 */ /* 0x000fca00078e00ff */
[----:B------:R-:W-:-:S07]  /*50d0*/  LOP3.LUT R0, R5, R0, R6, 0xfe, !PT ;  /* 0x0000000005007212 */ /* 0x000fce00078efe06 */
.L_x_569:
[----:B------:R-:W-:Y:S05]  /*50e0*/  BSYNC B0 ;  /* 0x0000000000007941 */ /* 0x000fea0003800000 */
.L_x_568:
[----:B------:R-:W-:-:S04]  /*50f0*/  F2FP.BF16.F32.PACK_AB R0, RZ, R0 ;  /* 0x00000000ff00723e */ /* 0x000fc800000010ff */
[----:B------:R-:W-:Y:S01]  /*5100*/  PRMT R22, R0, 0x7610, R22 ;  /* 0x0000761000167816 */ /* 0x000fe20000000016 */
[----:B------:R-:W-:Y:S06]  /*5110*/  BRA `(.L_x_553) ;  /* 0x0000000400287947 */ /* 0x000fec0003800000 */
.L_x_566:
        /* <DEDUP_REMOVED lines=21> */
.L_x_575:
[----:B------:R-:W-:Y:S05]  /*5270*/  BSYNC B1 ;  /* 0x0000000000017941 */ /* 0x000fea0003800000 */
.L_x_574:
[----:B------:R-:W-:Y:S01]  /*5280*/  LEA R5, R0, 0x37800000, 0x17 ;  /* 0x3780000000057811 */ /* 0x000fe200078eb8ff */
[----:B------:R-:W-:-:S05]  /*5290*/  IMAD.SHL.U32 R0, R3, 0x200000, RZ ;  /* 0x0020000003007824 */ /* 0x000fca00078e00ff */
[----:B------:R-:W-:-:S07]  /*52a0*/  LOP3.LUT R0, R5, R0, R6, 0xfe, !PT ;  /* 0x0000000005007212 */ /* 0x000fce00078efe06 */
.L_x_573:
[----:B------:R-:W-:Y:S05]  /*52b0*/  BSYNC B0 ;  /* 0x0000000000007941 */ /* 0x000fea0003800000 */
.L_x_572:
[----:B------:R-:W-:-:S04]  /*52c0*/  F2FP.BF16.F32.PACK_AB R0, RZ, R0 ;  /* 0x00000000ff00723e */ /* 0x000fc800000010ff */
[----:B------:R-:W-:Y:S01]  /*52d0*/  PRMT R22, R0, 0x7610, R22 ;  /* 0x0000761000167816 */ /* 0x000fe20000000016 */
[----:B------:R-:W-:Y:S06]  /*52e0*/  BRA `(.L_x_553) ;  /* 0x0000000000b47947 */ /* 0x000fec0003800000 */
.L_x_565:
        /* <DEDUP_REMOVED lines=14> */
.L_x_579:
[----:B------:R-:W-:Y:S05]  /*53d0*/  BSYNC B0 ;  /* 0x0000000000007941 */ /* 0x000fea0003800000 */
.L_x_578:
[----:B------:R-:W-:-:S04]  /*53e0*/  F2FP.BF16.F32.PACK_AB R0, RZ, R0 ;  /* 0x00000000ff00723e */ /* 0x000fc800000010ff */
[----:B------:R-:W-:Y:S01]  /*53f0*/  PRMT R22, R0, 0x7610, R22 ;  /* 0x0000761000167816 */ /* 0x000fe20000000016 */
[----:B------:R-:W-:Y:S06]  /*5400*/  BRA `(.L_x_553) ;  /* 0x00000000006c7947 */ /* 0x000fec0003800000 */
.L_x_552:
        /* <DEDUP_REMOVED lines=16> */
.L_x_580:
[----:B------:R-:W-:Y:S01]  /*5510*/  PRMT R22, RZ, 0x7610, R22 ;  /* 0x00007610ff167816 */ /* 0x000fe20000000016 */
[----:B------:R-:W-:Y:S06]  /*5520*/  BRA `(.L_x_553) ;  /* 0x0000000000247947 */ /* 0x000fec0003800000 */
.L_x_577:
[----:B------:R-:W2:Y:S02]  /*5530*/  LDG.E.64 R4, desc[UR36][R4.64] ;  /* 0x0000002404047981 */ /* 0x000ea4000c1e1b00 */
[----:B--2---:R-:W0:Y:S02]  /*5540*/  I2F.U64 R0, R4 ;  /* 0x0000000400007312 */ /* 0x004e240000301000 */
[----:B0-----:R-:W-:-:S04]  /*5550*/  F2FP.BF16.F32.PACK_AB R0, RZ, R0 ;  /* 0x00000000ff00723e */ /* 0x001fc800000010ff */
[----:B------:R-:W-:Y:S01]  /*5560*/  PRMT R22, R0, 0x7610, R22 ;  /* 0x0000761000167816 */ /* 0x000fe20000000016 */
[----:B------:R-:W-:Y:S06]  /*5570*/  BRA `(.L_x_553) ;  /* 0x0000000000107947 */ /* 0x000fec0003800000 */
.L_x_576:
[----:B------:R-:W2:Y:S02]  /*5580*/  LDG.E R4, desc[UR36][R4.64] ;  /* 0x0000002404047981 */ /* 0x000ea4000c1e1900 */
[----:B--2---:R-:W-:-:S04]  /*5590*/  I2FP.F32.U32 R0, R4 ;  /* 0x0000000400007245 */ /* 0x004fc80000201000 */
[----:B------:R-:W-:-:S04]  /*55a0*/  F2FP.BF16.F32.PACK_AB R0, RZ, R0 ;  /* 0x00000000ff00723e */ /* 0x000fc800000010ff */
[----:B------:R-:W-:-:S07]  /*55b0*/  PRMT R22, R0, 0x7610, R22 ;  /* 0x0000761000167816 */ /* 0x000fce0000000016 */
.L_x_553:
[----:B------:R-:W1:Y:S01]  /*55c0*/  LDC.U8 R6, c[0x0][0x24d] ;  /* 0x00009340ff067b82 */ /* 0x000e620000000000 */
[----:B------:R-:W-:Y:S02]  /*55d0*/  ULDC UR4, c[0x0][0x254] ;  /* 0x0000950000047ab9 */ /* 0x000fe40000000800 */
[----:B------:R-:W-:-:S05]  /*55e0*/  IMAD R3, R26, UR4, RZ ;  /* 0x000000041a037c24 */ /* 0x000fca000f8e02ff */
[----:B0-----:R-:W0:Y:S01]  /*55f0*/  LDC.64 R4, c[0x0][0x240] ;  /* 0x00009000ff047b82 */ /* 0x001e220000000a00 */
[----:B-1----:R-:W-:-:S04]  /*5600*/  PRMT R0, R6, 0x9910, RZ ;  /* 0x0000991006007816 */ /* 0x002fc800000000ff */
[----:B------:R-:W-:Y:S02]  /*5610*/  ISETP.GT.AND P1, PT, R0, 0x9, PT ;  /* 0x000000090000780c */ /* 0x000fe40003f24270 */
[----:B0-----:R-:W-:-:S05]  /*5620*/  IADD3 R4, P0, R3, R4, RZ ;  /* 0x0000000403047210 */ /* 0x001fca0007f1e0ff */
[----:B------:R-:W-:-:S06]  /*5630*/  IMAD.X R5, RZ, RZ, R5, P0 ;  /* 0x000000ffff057224 */ /* 0x000fcc00000e0605 */
        /* <DEDUP_REMOVED lines=14> */
.L_x_584:
[----:B------:R-:W2:Y:S02]  /*5720*/  LDG.E.U8 R4, desc[UR36][R4.64] ;  /* 0x0000002404047981 */ /* 0x000ea4000c1e1100 */
[----:B--2---:R-:W-:-:S04]  /*5730*/  I2FP.F32.U32 R0, R4 ;  /* 0x0000000400007245 */ /* 0x004fc80000201000 */
[----:B------:R-:W-:-:S04]  /*5740*/  F2FP.BF16.F32.PACK_AB R0, RZ, R0 ;  /* 0x00000000ff00723e */ /* 0x000fc800000010ff */
[----:B------:R-:W-:Y:S01]  /*5750*/  PRMT R26, R0, 0x7610, R26 ;  /* 0x00007610001a7816 */ /* 0x000fe2000000001a */
[----:B------:R-:W-:Y:S06]  /*5760*/  BRA `(.L_x_586) ;  /* 0x0000000c00c87947 */ /* 0x000fec0003800000 */
.L_x_583:
        /* <DEDUP_REMOVED lines=11> */
.L_x_588:
[----:B------:R-:W2:Y:S02]  /*5820*/  LDG.E R4, desc[UR36][R4.64] ;  /* 0x0000002404047981 */ /* 0x000ea4000c1e1900 */
[----:B--2---:R-:W-:-:S04]  /*5830*/  I2FP.F32.S32 R0, R4 ;  /* 0x0000000400007245 */ /* 0x004fc80000201400 */
[----:B------:R-:W-:-:S04]  /*5840*/  F2FP.BF16.F32.PACK_AB R0, RZ, R0 ;  /* 0x00000000ff00723e */ /* 0x000fc800000010ff */
[----:B------:R-:W-:Y:S01]  /*5850*/  PRMT R26, R0, 0x7610, R26 ;  /* 0x00007610001a7816 */ /* 0x000fe2000000001a */
[----:B------:R-:W-:Y:S06]  /*5860*/  BRA `(.L_x_586) ;  /* 0x0000000c00887947 */ /* 0x000fec0003800000 */
.L_x_587:
[----:B------:R-:W2:Y:S02]  /*5870*/  LDG.E.U16 R4, desc[UR36][R4.64] ;  /* 0x0000002404047981 */ /* 0x000ea4000c1e1500 */
[----:B--2---:R-:W0:Y:S02]  /*5880*/  I2F.S16 R0, R4 ;  /* 0x0000000400007306 */ /* 0x004e240000101400 */
[----:B0-----:R-:W-:-:S04]  /*5890*/  F2FP.BF16.F32.PACK_AB R0, RZ, R0 ;  /* 0x00000000ff00723e */ /* 0x001fc800000010ff */
[----:B------:R-:W-:Y:S01]  /*58a0*/  PRMT R26, R0, 0x7610, R26 ;  /* 0x00007610001a7816 */ /* 0x000fe2000000001a */
[----:B------:R-:W-:Y:S06]  /*58b0*/  BRA `(.L_x_586) ;  /* 0x0000000c00747947 */ /* 0x000fec0003800000 */
.L_x_582:
        /* <DEDUP_REMOVED lines=9> */
.L_x_590:
[----:B------:R-:W2:Y:S02]  /*5950*/  LDG.E.U16 R0, desc[UR36][R4.64] ;  /* 0x0000002404007981 */ /* 0x000ea4000c1e1500 */
[----:B--2---:R-:W-:-:S05]  /*5960*/  HADD2.F32 R0, -RZ, R0.H0_H0 ;  /* 0x20000000ff007230 */ /* 0x004fca0000004100 */
[----:B------:R-:W-:-:S04]  /*5970*/  F2FP.BF16.F32.PACK_AB R0, RZ, R0 ;  /* 0x00000000ff00723e */ /* 0x000fc800000010ff */
[----:B------:R-:W-:Y:S01]  /*5980*/  PRMT R26, R0, 0x7610, R26 ;  /* 0x00007610001a7816 */ /* 0x000fe2000000001a */
[----:B------:R-:W-:Y:S06]  /*5990*/  BRA `(.L_x_586) ;  /* 0x0000000c003c7947 */ /* 0x000fec0003800000 */
.L_x_589:
        /* <DEDUP_REMOVED lines=9> */
.L_x_592:
[----:B------:R-:W2:Y:S02]  /*5a30*/  LDG.E.U16 R4, desc[UR36][R4.64] ;  /* 0x0000002404047981 */ /* 0x000ea4000c1e1500 */
[----:B--2---:R-:W-:-:S05]  /*5a40*/  HADD2.F32 R0, -RZ, R4.H0_H0 ;  /* 0x20000004ff007230 */ /* 0x004fca0000004100 */
[----:B------:R-:W-:-:S04]  /*5a50*/  F2FP.BF16.F32.PACK_AB R0, RZ, R0 ;  /* 0x00000000ff00723e */ /* 0x000fc800000010ff */
[----:B------:R-:W-:Y:S01]  /*5a60*/  PRMT R26, R0, 0x7610, R26 ;  /* 0x00007610001a7816 */ /* 0x000fe2000000001a */
[----:B------:R-:W-:Y:S06]  /*5a70*/  BRA `(.L_x_586) ;  /* 0x0000000c00047947 */ /* 0x000fec0003800000 */
.L_x_591:
        /* <DEDUP_REMOVED lines=9> */
.L_x_581:
        /* <DEDUP_REMOVED lines=14> */
.L_x_595:
        /* <DEDUP_REMOVED lines=9> */
.L_x_594:
        /* <DEDUP_REMOVED lines=28> */
.L_x_597:
        /* <DEDUP_REMOVED lines=15> */
.L_x_596:
[----:B------:R0:W5:Y:S01]  /*5f30*/  LDG.E.U16 R26, desc[UR36][R4.64] ;  /* 0x00000024041a7981 */ /* 0x000162000c1e1500 */
[----:B------:R-:W-:Y:S05]  /*5f40*/  BRA `(.L_x_586) ;  /* 0x0000000400d07947 */ /* 0x000fea0003800000 */
.L_x_593:
        /* <DEDUP_REMOVED lines=13> */
.L_x_600:
        /* <DEDUP_REMOVED lines=21> */
.L_x_604:
[----:B------:R-:W-:Y:S05]  /*6170*/  BSYNC B1 ;  /* 0x0000000000017941 */ /* 0x000fea0003800000 */
.L_x_603:
[----:B------:R-:W-:Y:S01]  /*6180*/  LEA R5, R0, 0x3b800000, 0x17 ;  /* 0x3b80000000057811 */ /* 0x000fe200078eb8ff */
[----:B------:R-:W-:-:S05]  /*6190*/  IMAD.SHL.U32 R0, R3, 0x100000, RZ ;  /* 0x0010000003007824 */ /* 0x000fca00078e00ff */
[----:B------:R-:W-:-:S07]  /*61a0*/  LOP3.LUT R0, R5, R0, R6, 0xfe, !PT ;  /* 0x0000000005007212 */ /* 0x000fce00078efe06 */
.L_x_602:
[----:B------:R-:W-:Y:S05]  /*61b0*/  BSYNC B0 ;  /* 0x0000000000007941 */ /* 0x000fea0003800000 */
.L_x_601:
[----:B------:R-:W-:-:S04]  /*61c0*/  F2FP.BF16.F32.PACK_AB R0, RZ, R0 ;  /* 0x00000000ff00723e */ /* 0x000fc800000010ff */
[----:B------:R-:W-:Y:S01]  /*61d0*/  PRMT R26, R0, 0x7610, R26 ;  /* 0x00007610001a7816 */ /* 0x000fe2000000001a */
[----:B------:R-:W-:Y:S06]  /*61e0*/  BRA `(.L_x_586) ;  /* 0x0000000400287947 */ /* 0x000fec0003800000 */
.L_x_599:
        /* <DEDUP_REMOVED lines=21> */
.L_x_608:
[----:B------:R-:W-:Y:S05]  /*6340*/  BSYNC B1 ;  /* 0x0000000000017941 */ /* 0x000fea0003800000 */
.L_x_607:
[----:B------:R-:W-:Y:S01]  /*6350*/  LEA R5, R0, 0x37800000, 0x17 ;  /* 0x3780000000057811 */ /* 0x000fe200078eb8ff */
[----:B------:R-:W-:-:S05]  /*6360*/  IMAD.SHL.U32 R0, R3, 0x200000, RZ ;  /* 0x0020000003007824 */ /* 0x000fca00078e00ff */
[----:B------:R-:W-:-:S07]  /*6370*/  LOP3.LUT R0, R5, R0, R6, 0xfe, !PT ;  /* 0x0000000005007212 */ /* 0x000fce00078efe06 */
.L_x_606:
[----:B------:R-:W-:Y:S05]  /*6380*/  BSYNC B0 ;  /* 0x0000000000007941 */ /* 0x000fea0003800000 */
.L_x_605:
[----:B------:R-:W-:-:S04]  /*6390*/  F2FP.BF16.F32.PACK_AB R0, RZ, R0 ;  /* 0x00000000ff00723e */ /* 0x000fc800000010ff */
[----:B------:R-:W-:Y:S01]  /*63a0*/  PRMT R26, R0, 0x7610, R26 ;  /* 0x00007610001a7816 */ /* 0x000fe2000000001a */
[----:B------:R-:W-:Y:S06]  /*63b0*/  BRA `(.L_x_586) ;  /* 0x0000000000b47947 */ /* 0x000fec0003800000 */
.L_x_598:
        /* <DEDUP_REMOVED lines=14> */
.L_x_612:
[----:B------:R-:W-:Y:S05]  /*64a0*/  BSYNC B0 ;  /* 0x0000000000007941 */ /* 0x000fea0003800000 */
.L_x_611:
[----:B------:R-:W-:-:S04]  /*64b0*/  F2FP.BF16.F32.PACK_AB R0, RZ, R0 ;  /* 0x00000000ff00723e */ /* 0x000fc800000010ff */
[----:B------:R-:W-:Y:S01]  /*64c0*/  PRMT R26, R0, 0x7610, R26 ;  /* 0x00007610001a7816 */ /* 0x000fe2000000001a */
[----:B------:R-:W-:Y:S06]  /*64d0*/  BRA `(.L_x_586) ;  /* 0x00000000006c7947 */ /* 0x000fec0003800000 */
.L_x_585:
        /* <DEDUP_REMOVED lines=16> */
.L_x_613:
[----:B------:R-:W-:Y:S01]  /*65e0*/  PRMT R26, RZ, 0x7610, R26 ;  /* 0x00007610ff1a7816 */ /* 0x000fe2000000001a */
[----:B------:R-:W-:Y:S06]  /*65f0*/  BRA `(.L_x_586) ;  /* 0x0000000000247947 */ /* 0x000fec0003800000 */
.L_x_610:
[----:B------:R-:W2:Y:S02]  /*6600*/  LDG.E.64 R4, desc[UR36][R4.64] ;  /* 0x0000002404047981 */ /* 0x000ea4000c1e1b00 */
[----:B--2---:R-:W0:Y:S02]  /*6610*/  I2F.U64 R0, R4 ;  /* 0x0000000400007312 */ /* 0x004e240000301000 */
[----:B0-----:R-:W-:-:S04]  /*6620*/  F2FP.BF16.F32.PACK_AB R0, RZ, R0 ;  /* 0x00000000ff00723e */ /* 0x001fc800000010ff */
[----:B------:R-:W-:Y:S01]  /*6630*/  PRMT R26, R0, 0x7610, R26 ;  /* 0x00007610001a7816 */ /* 0x000fe2000000001a */
[----:B------:R-:W-:Y:S06]  /*6640*/  BRA `(.L_x_586) ;  /* 0x0000000000107947 */ /* 0x000fec0003800000 */
.L_x_609:
[----:B------:R-:W2:Y:S02]  /*6650*/  LDG.E R4, desc[UR36][R4.64] ;  /* 0x0000002404047981 */ /* 0x000ea4000c1e1900 */
[----:B--2---:R-:W-:-:S04]  /*6660*/  I2FP.F32.U32 R0, R4 ;  /* 0x0000000400007245 */ /* 0x004fc80000201000 */
[----:B------:R-:W-:-:S04]  /*6670*/  F2FP.BF16.F32.PACK_AB R0, RZ, R0 ;  /* 0x00000000ff00723e */ /* 0x000fc800000010ff */
[----:B------:R-:W-:-:S07]  /*6680*/  PRMT R26, R0, 0x7610, R26 ;  /* 0x00007610001a7816 */ /* 0x000fce000000001a */
.L_x_586:
[----:B------:R-:W-:-:S07]  /*6690*/  VIADD R27, R27, 0x80 ;  /* 0x000000801b1b7836 */ /* 0x000fce0000000000 */
.L_x_547:
[----:B------:R-:W-:Y:S05]  /*66a0*/  BSYNC B6 ;  /* 0x0000000000067941 */ /* 0x000fea0003800000 */
.L_x_546:
        /* <DEDUP_REMOVED lines=26> */
.L_x_619:
[----:B------:R-:W2:Y:S02]  /*6850*/  LDG.E.U8 R4, desc[UR36][R4.64] ;  /* 0x0000002404047981 */ /* 0x000ea4000c1e1100 */
[----:B--2---:R-:W-:-:S04]  /*6860*/  I2FP.F32.U32 R0, R4 ;  /* 0x0000000400007245 */ /* 0x004fc80000201000 */
[----:B------:R-:W-:-:S04]  /*6870*/  F2FP.BF16.F32.PACK_AB R0, RZ, R0 ;  /* 0x00000000ff00723e */ /* 0x000fc800000010ff */
[----:B------:R-:W-:Y:S01]  /*6880*/  PRMT R17, R0, 0x7610, R17 ;  /* 0x0000761000117816 */ /* 0x000fe20000000011 */
[----:B------:R-:W-:Y:S06]  /*6890*/  BRA `(.L_x_621) ;  /* 0x0000000c00c87947 */ /* 0x000fec0003800000 */
.L_x_618:
        /* <DEDUP_REMOVED lines=11> */
.L_x_623:
[----:B------:R-:W2:Y:S02]  /*6950*/  LDG.E R4, desc[UR36][R4.64] ;  /* 0x0000002404047981 */ /* 0x000ea4000c1e1900 */
[----:B--2---:R-:W-:-:S04]  /*6960*/  I2FP.F32.S32 R0, R4 ;  /* 0x0000000400007245 */ /* 0x004fc80000201400 */
[----:B------:R-:W-:-:S04]  /*6970*/  F2FP.BF16.F32.PACK_AB R0, RZ, R0 ;  /* 0x00000000ff00723e */ /* 0x000fc800000010ff */
[----:B------:R-:W-:Y:S01]  /*6980*/  PRMT R17, R0, 0x7610, R17 ;  /* 0x0000761000117816 */ /* 0x000fe20000000011 */
[----:B------:R-:W-:Y:S06]  /*6990*/  BRA `(.L_x_621) ;  /* 0x0000000c00887947 */ /* 0x000fec0003800000 */
.L_x_622:
[----:B------:R-:W2:Y:S02]  /*69a0*/  LDG.E.U16 R4, desc[UR36][R4.64] ;  /* 0x0000002404047981 */ /* 0x000ea4000c1e1500 */
[----:B--2---:R-:W0:Y:S02]  /*69b0*/  I2F.S16 R0, R4 ;  /* 0x0000000400007306 */ /* 0x004e240000101400 */
[----:B0-----:R-:W-:-:S04]  /*69c0*/  F2FP.BF16.F32.PACK_AB R0, RZ, R0 ;  /* 0x00000000ff00723e */ /* 0x001fc800000010ff */
[----:B------:R-:W-:Y:S01]  /*69d0*/  PRMT R17, R0, 0x7610, R17 ;  /* 0x0000761000117816 */ /* 0x000fe20000000011 */
[----:B------:R-:W-:Y:S06]  /*69e0*/  BRA `(.L_x_621) ;  /* 0x0000000c00747947 */ /* 0x000fec0003800000 */
.L_x_617:
        /* <DEDUP_REMOVED lines=9> */
.L_x_625:
[----:B------:R-:W2:Y:S02]  /*6a80*/  LDG.E.U16 R0, desc[UR36][R4.64] ;  /* 0x0000002404007981 */ /* 0x000ea4000c1e1500 */
[----:B--2---:R-:W-:-:S05]  /*6a90*/  HADD2.F32 R0, -RZ, R0.H0_H0 ;  /* 0x20000000ff007230 */ /* 0x004fca0000004100 */
[----:B------:R-:W-:-:S04]  /*6aa0*/  F2FP.BF16.F32.PACK_AB R0, RZ, R0 ;  /* 0x00000000ff00723e */ /* 0x000fc800000010ff */
[----:B------:R-:W-:Y:S01]  /*6ab0*/  PRMT R17, R0, 0x7610, R17 ;  /* 0x0000761000117816 */ /* 0x000fe20000000011 */
[----:B------:R-:W-:Y:S06]  /*6ac0*/  BRA `(.L_x_621) ;  /* 0x0000000c003c7947 */ /* 0x000fec0003800000 */
.L_x_624:
        /* <DEDUP_REMOVED lines=9> */
.L_x_627:
[----:B------:R-:W2:Y:S02]  /*6b60*/  LDG.E.U16 R4, desc[UR36][R4.64] ;  /* 0x0000002404047981 */ /* 0x000ea4000c1e1500 */
[----:B--2---:R-:W-:-:S05]  /*6b70*/  HADD2.F32 R0, -RZ, R4.H0_H0 ;  /* 0x20000004ff007230 */ /* 0x004fca0000004100 */
[----:B------:R-:W-:-:S04]  /*6b80*/  F2FP.BF16.F32.PACK_AB R0, RZ, R0 ;  /* 0x00000000ff00723e */ /* 0x000fc800000010ff */
[----:B------:R-:W-:Y:S01]  /*6b90*/  PRMT R17, R0, 0x7610, R17 ;  /* 0x0000761000117816 */ /* 0x000fe20000000011 */
[----:B------:R-:W-:Y:S06]  /*6ba0*/  BRA `(.L_x_621) ;  /* 0x0000000c00047947 */ /* 0x000fec0003800000 */
.L_x_626:
        /* <DEDUP_REMOVED lines=9> */
.L_x_616:
        /* <DEDUP_REMOVED lines=14> */
.L_x_630:
        /* <DEDUP_REMOVED lines=9> */
.L_x_629:
        /* <DEDUP_REMOVED lines=28> */
.L_x_632:
        /* <DEDUP_REMOVED lines=15> */
.L_x_631:
[----:B------:R0:W5:Y:S01]  /*7060*/  LDG.E.U16 R17, desc[UR36][R4.64] ;  /* 0x0000002404117981 */ /* 0x000162000c1e1500 */
[----:B------:R-:W-:Y:S05]  /*7070*/  BRA `(.L_x_621) ;  /* 0x0000000400d07947 */ /* 0x000fea0003800000 */
.L_x_628:
        /* <DEDUP_REMOVED lines=13> */
.L_x_635:
        /* <DEDUP_REMOVED lines=21> */
.L_x_639:
[----:B------:R-:W-:Y:S05]  /*72a0*/  BSYNC B1 ;  /* 0x0000000000017941 */ /* 0x000fea0003800000 */
.L_x_638:
[----:B------:R-:W-:Y:S01]  /*72b0*/  LEA R5, R0, 0x3b800000, 0x17 ;  /* 0x3b80000000057811 */ /* 0x000fe200078eb8ff */
[----:B------:R-:W-:-:S05]  /*72c0*/  IMAD.SHL.U32 R0, R3, 0x100000, RZ ;  /* 0x0010000003007824 */ /* 0x000fca00078e00ff */
[----:B------:R-:W-:-:S07]  /*72d0*/  LOP3.LUT R0, R5, R0, R6, 0xfe, !PT ;  /* 0x0000000005007212 */ /* 0x000fce00078efe06 */
.L_x_637:
[----:B------:R-:W-:Y:S05]  /*72e0*/  BSYNC B0 ;  /* 0x0000000000007941 */ /* 0x000fea0003800000 */
.L_x_636:
[----:B------:R-:W-:-:S04]  /*72f0*/  F2FP.BF16.F32.PACK_AB R0, RZ, R0 ;  /* 0x00000000ff00723e */ /* 0x000fc800000010ff */
[----:B------:R-:W-:Y:S01]  /*7300*/  PRMT R17, R0, 0x7610, R17 ;  /* 0x0000761000117816 */ /* 0x000fe20000000011 */
[----:B------:R-:W-:Y:S06]  /*7310*/  BRA `(.L_x_621) ;  /* 0x0000000400287947 */ /* 0x000fec0003800000 */
.L_x_634:
        /* <DEDUP_REMOVED lines=21> */
.L_x_643:
[----:B------:R-:W-:Y:S05]  /*7470*/  BSYNC B1 ;  /* 0x0000000000017941 */ /* 0x000fea0003800000 */
.L_x_642:
[----:B------:R-:W-:Y:S01]  /*7480*/  LEA R5, R0, 0x37800000, 0x17 ;  /* 0x3780000000057811 */ /* 0x000fe200078eb8ff */
[----:B------:R-:W-:-:S05]  /*7490*/  IMAD.SHL.U32 R0, R3, 0x200000, RZ ;  /* 0x0020000003007824 */ /* 0x000fca00078e00ff */
[----:B------:R-:W-:-:S07]  /*74a0*/  LOP3.LUT R0, R5, R0, R6, 0xfe, !PT ;  /* 0x0000000005007212 */ /* 0x000fce00078efe06 */
.L_x_641:
[----:B------:R-:W-:Y:S05]  /*74b0*/  BSYNC B0 ;  /* 0x0000000000007941 */ /* 0x000fea0003800000 */
.L_x_640:
[----:B------:R-:W-:-:S04]  /*74c0*/  F2FP.BF16.F32.PACK_AB R0, RZ, R0 ;  /* 0x00000000ff00723e */ /* 0x000fc800000010ff */
[----:B------:R-:W-:Y:S01]  /*74d0*/  PRMT R17, R0, 0x7610, R17 ;  /* 0x0000761000117816 */ /* 0x000fe20000000011 */
[----:B------:R-:W-:Y:S06]  /*74e0*/  BRA `(.L_x_621) ;  /* 0x0000000000b47947 */ /* 0x000fec0003800000 */
.L_x_633:
        /* <DEDUP_REMOVED lines=14> */
.L_x_647:
[----:B------:R-:W-:Y:S05]  /*75d0*/  BSYNC B0 ;  /* 0x0000000000007941 */ /* 0x000fea0003800000 */
.L_x_646:
[----:B------:R-:W-:-:S04]  /*75e0*/  F2FP.BF16.F32.PACK_AB R0, RZ, R0 ;  /* 0x00000000ff00723e */ /* 0x000fc800000010ff */
[----:B------:R-:W-:Y:S01]  /*75f0*/  PRMT R17, R0, 0x7610, R17 ;  /* 0x0000761000117816 */ /* 0x000fe20000000011 */
[----:B------:R-:W-:Y:S06]  /*7600*/  BRA `(.L_x_621) ;  /* 0x00000000006c7947 */ /* 0x000fec0003800000 */
.L_x_620:
        /* <DEDUP_REMOVED lines=16> */
.L_x_648:
[----:B------:R-:W-:Y:S01]  /*7710*/  PRMT R17, RZ, 0x7610, R17 ;  /* 0x00007610ff117816 */ /* 0x000fe20000000011 */
[----:B------:R-:W-:Y:S06]  /*7720*/  BRA `(.L_x_621) ;  /* 0x0000000000247947 */ /* 0x000fec0003800000 */
.L_x_645:
[----:B------:R-:W2:Y:S02]  /*7730*/  LDG.E.64 R4, desc[UR36][R4.64] ;  /* 0x0000002404047981 */ /* 0x000ea4000c1e1b00 */
[----:B--2---:R-:W0:Y:S02]  /*7740*/  I2F.U64 R0, R4 ;  /* 0x0000000400007312 */ /* 0x004e240000301000 */
[----:B0-----:R-:W-:-:S04]  /*7750*/  F2FP.BF16.F32.PACK_AB R0, RZ, R0 ;  /* 0x00000000ff00723e */ /* 0x001fc800000010ff */
[----:B------:R-:W-:Y:S01]  /*7760*/  PRMT R17, R0, 0x7610, R17 ;  /* 0x0000761000117816 */ /* 0x000fe20000000011 */
[----:B------:R-:W-:Y:S06]  /*7770*/  BRA `(.L_x_621) ;  /* 0x0000000000107947 */ /* 0x000fec0003800000 */
.L_x_644:
[----:B------:R-:W2:Y:S02]  /*7780*/  LDG.E R4, desc[UR36][R4.64] ;  /* 0x0000002404047981 */ /* 0x000ea4000c1e1900 */
[----:B--2---:R-:W-:-:S04]  /*7790*/  I2FP.F32.U32 R0, R4 ;  /* 0x0000000400007245 */ /* 0x004fc80000201000 */
[----:B------:R-:W-:-:S04]  /*77a0*/  F2FP.BF16.F32.PACK_AB R0, RZ, R0 ;  /* 0x00000000ff00723e */ /* 0x000fc800000010ff */
[----:B------:R-:W-:-:S07]  /*77b0*/  PRMT R17, R0, 0x7610, R17 ;  /* 0x0000761000117816 */ /* 0x000fce0000000011 */
.L_x_621:
        /* <DEDUP_REMOVED lines=21> */
.L_x_652:
[----:B------:R-:W2:Y:S02]  /*7910*/  LDG.E.U8 R4, desc[UR36][R4.64] ;  /* 0x0000002404047981 */ /* 0x000ea4000c1e1100 */
[----:B--2---:R-:W-:-:S04]  /*7920*/  I2FP.F32.U32 R0, R4 ;  /* 0x0000000400007245 */ /* 0x004fc80000201000 */
[----:B------:R-:W-:Y:S01]  /*7930*/  F2FP.BF16.F32.PACK_AB R0, RZ, R0 ;  /* 0x00000000ff00723e */ /* 0x000fe200000010ff */
[----:B------:R-:W-:Y:S06]  /*7940*/  BRA `(.L_x_615) ;  /* 0x0000000c008c7947 */ /* 0x000fec0003800000 */
.L_x_651:
        /* <DEDUP_REMOVED lines=10> */
.L_x_655:
[----:B------:R-:W2:Y:S02]  /*79f0*/  LDG.E R4, desc[UR36][R4.64] ;  /* 0x0000002404047981 */ /* 0x000ea4000c1e1900 */
[----:B--2---:R-:W-:-:S04]  /*7a00*/  I2FP.F32.S32 R0, R4 ;  /* 0x0000000400007245 */ /* 0x004fc80000201400 */
[----:B------:R-:W-:Y:S01]  /*7a10*/  F2FP.BF16.F32.PACK_AB R0, RZ, R0 ;  /* 0x00000000ff00723e */ /* 0x000fe200000010ff */
[----:B------:R-:W-:Y:S06]  /*7a20*/  BRA `(.L_x_615) ;  /* 0x0000000c00547947 */ /* 0x000fec0003800000 */
.L_x_654:
[----:B------:R-:W2:Y:S02]  /*7a30*/  LDG.E.U16 R4, desc[UR36][R4.64] ;  /* 0x0000002404047981 */ /* 0x000ea4000c1e1500 */
[----:B--2---:R-:W0:Y:S02]  /*7a40*/  I2F.S16 R0, R4 ;  /* 0x0000000400007306 */ /* 0x004e240000101400 */
[----:B0-----:R-:W-:Y:S01]  /*7a50*/  F2FP.BF16.F32.PACK_AB R0, RZ, R0 ;  /* 0x00000000ff00723e */ /* 0x001fe200000010ff */
[----:B------:R-:W-:Y:S06]  /*7a60*/  BRA `(.L_x_615) ;  /* 0x0000000c00447947 */ /* 0x000fec0003800000 */
.L_x_650:
        /* <DEDUP_REMOVED lines=9> */
.L_x_657:
[----:B------:R-:W2:Y:S02]  /*7b00*/  LDG.E.U16 R0, desc[UR36][R4.64] ;  /* 0x0000002404007981 */ /* 0x000ea4000c1e1500 */
[----:B--2---:R-:W-:-:S05]  /*7b10*/  HADD2.F32 R0, -RZ, R0.H0_H0 ;  /* 0x20000000ff007230 */ /* 0x004fca0000004100 */
[----:B------:R-:W-:Y:S01]  /*7b20*/  F2FP.BF16.F32.PACK_AB R0, RZ, R0 ;  /* 0x00000000ff00723e */ /* 0x000fe200000010ff */
[----:B------:R-:W-:Y:S06]  /*7b30*/  BRA `(.L_x_615) ;  /* 0x0000000c00107947 */ /* 0x000fec0003800000 */
.L_x_656:
        /* <DEDUP_REMOVED lines=9> */
.L_x_659:
[----:B------:R-:W2:Y:S02]  /*7bd0*/  LDG.E.U16 R4, desc[UR36][R4.64] ;  /* 0x0000002404047981 */ /* 0x000ea4000c1e1500 */
[----:B--2---:R-:W-:-:S05]  /*7be0*/  HADD2.F32 R0, -RZ, R4.H0_H0 ;  /* 0x20000004ff007230 */ /* 0x004fca0000004100 */
[----:B------:R-:W-:Y:S01]  /*7bf0*/  F2FP.BF16.F32.PACK_AB R0, RZ, R0 ;  /* 0x00000000ff00723e */ /* 0x000fe200000010ff */
[----:B------:R-:W-:Y:S06]  /*7c00*/  BRA `(.L_x_615) ;  /* 0x0000000800dc7947 */ /* 0x000fec0003800000 */
.L_x_658:
        /* <DEDUP_REMOVED lines=8> */
.L_x_649:
        /* <DEDUP_REMOVED lines=13> */
.L_x_662:
        /* <DEDUP_REMOVED lines=8> */
.L_x_661:
        /* <DEDUP_REMOVED lines=28> */
.L_x_664:
        /* <DEDUP_REMOVED lines=12> */
[----:B------:R-:W-:Y:S01]  /*8060*/  F2FP.BF16.F32.PACK_AB R0, RZ, R0 ;  /* 0x00000000ff00723e */ /* 0x000fe200000010ff */
[----:B------:R-:W-:Y:S06]  /*8070*/  BRA `(.L_x_615) ;  /* 0x0000000400c07947 */ /* 0x000fec0003800000 */
.L_x_663:
[----:B------:R1:W5:Y:S01]  /*8080*/  LDG.E.U16 R0, desc[UR36][R4.64] ;  /* 0x0000002404007981 */ /* 0x000362000c1e1500 */
[----:B------:R-:W-:Y:S05]  /*8090*/  BRA `(.L_x_615) ;  /* 0x0000000400b87947 */ /* 0x000fea0003800000 */
.L_x_660:
        /* <DEDUP_REMOVED lines=12> */
.L_x_667:
        /* <DEDUP_REMOVED lines=21> */
.L_x_671:
[----:B------:R-:W-:Y:S05]  /*82b0*/  BSYNC B1 ;  /* 0x0000000000017941 */ /* 0x000fea0003800000 */
.L_x_670:
[----:B------:R-:W-:Y:S01]  /*82c0*/  LEA R5, R0, 0x3b800000, 0x17 ;  /* 0x3b80000000057811 */ /* 0x000fe200078eb8ff */
[----:B------:R-:W-:-:S05]  /*82d0*/  IMAD.SHL.U32 R0, R3, 0x100000, RZ ;  /* 0x0010000003007824 */ /* 0x000fca00078e00ff */
[----:B------:R-:W-:-:S07]  /*82e0*/  LOP3.LUT R0, R5, R0, R6, 0xfe, !PT ;  /* 0x0000000005007212 */ /* 0x000fce00078efe06 */
.L_x_669:
[----:B------:R-:W-:Y:S05]  /*82f0*/  BSYNC B0 ;  /* 0x0000000000007941 */ /* 0x000fea0003800000 */
.L_x_668:
[----:B------:R-:W-:Y:S01]  /*8300*/  F2FP.BF16.F32.PACK_AB R0, RZ, R0 ;  /* 0x00000000ff00723e */ /* 0x000fe200000010ff */
[----:B------:R-:W-:Y:S06]  /*8310*/  BRA `(.L_x_615) ;  /* 0x0000000400187947 */ /* 0x000fec0003800000 */
.L_x_666:
        /* <DEDUP_REMOVED lines=21> */
.L_x_675:
[----:B------:R-:W-:Y:S05]  /*8470*/  BSYNC B1 ;  /* 0x0000000000017941 */ /* 0x000fea0003800000 */
.L_x_674:
[----:B------:R-:W-:Y:S01]  /*8480*/  LEA R5, R0, 0x37800000, 0x17 ;  /* 0x3780000000057811 */ /* 0x000fe200078eb8ff */
[----:B------:R-:W-:-:S05]  /*8490*/  IMAD.SHL.U32 R0, R3, 0x200000, RZ ;  /* 0x0020000003007824 */ /* 0x000fca00078e00ff */
[----:B------:R-:W-:-:S07]  /*84a0*/  LOP3.LUT R0, R5, R0, R6, 0xfe, !PT ;  /* 0x0000000005007212 */ /* 0x000fce00078efe06 */
.L_x_673:
[----:B------:R-:W-:Y:S05]  /*84b0*/  BSYNC B0 ;  /* 0x0000000000007941 */ /* 0x000fea0003800000 */
.L_x_672:
[----:B------:R-:W-:Y:S01]  /*84c0*/  F2FP.BF16.F32.PACK_AB R0, RZ, R0 ;  /* 0x00000000ff00723e */ /* 0x000fe200000010ff */
[----:B------:R-:W-:Y:S06]  /*84d0*/  BRA `(.L_x_615) ;  /* 0x0000000000a87947 */ /* 0x000fec0003800000 */
.L_x_665:
        /* <DEDUP_REMOVED lines=14> */
.L_x_679:
[----:B------:R-:W-:Y:S05]  /*85c0*/  BSYNC B0 ;  /* 0x0000000000007941 */ /* 0x000fea0003800000 */
.L_x_678:
[----:B------:R-:W-:Y:S01]  /*85d0*/  F2FP.BF16.F32.PACK_AB R0, RZ, R0 ;  /* 0x00000000ff00723e */ /* 0x000fe200000010ff */
[----:B------:R-:W-:Y:S06]  /*85e0*/  BRA `(.L_x_615) ;  /* 0x0000000000647947 */ /* 0x000fec0003800000 */
.L_x_653:
        /* <DEDUP_REMOVED lines=16> */
.L_x_680:
[----:B------:R-:W-:Y:S01]  /*86f0*/  PRMT R0, RZ, 0x7610, R0 ;  /* 0x00007610ff007816 */ /* 0x000fe20000000000 */
[----:B------:R-:W-:Y:S06]  /*8700*/  BRA `(.L_x_615) ;  /* 0x00000000001c7947 */ /* 0x000fec0003800000 */
.L_x_677:
[----:B------:R-:W2:Y:S02]  /*8710*/  LDG.E.64 R4, desc[UR36][R4.64] ;  /* 0x0000002404047981 */ /* 0x000ea4000c1e1b00 */
[----:B--2---:R-:W0:Y:S02]  /*8720*/  I2F.U64 R0, R4 ;  /* 0x0000000400007312 */ /* 0x004e240000301000 */
[----:B0-----:R-:W-:Y:S01]  /*8730*/  F2FP.BF16.F32.PACK_AB R0, RZ, R0 ;  /* 0x00000000ff00723e */ /* 0x001fe200000010ff */
[----:B------:R-:W-:Y:S06]  /*8740*/  BRA `(.L_x_615) ;  /* 0x00000000000c7947 */ /* 0x000fec0003800000 */
.L_x_676:
[----:B------:R-:W2:Y:S02]  /*8750*/  LDG.E R4, desc[UR36][R4.64] ;  /* 0x0000002404047981 */ /* 0x000ea4000c1e1900 */
[----:B--2---:R-:W-:-:S04]  /*8760*/  I2FP.F32.U32 R0, R4 ;  /* 0x0000000400007245 */ /* 0x004fc80000201000 */
[----:B------:R-:W-:-:S07]  /*8770*/  F2FP.BF16.F32.PACK_AB R0, RZ, R0 ;  /* 0x00000000ff00723e */ /* 0x000fce00000010ff */
.L_x_615:
[----:B------:R-:W-:Y:S05]  /*8780*/  BSYNC B6 ;  /* 0x0000000000067941 */ /* 0x000fea0003800000 */
.L_x_614:
[----:B------:R-:W2:Y:S01]  /*8790*/  S2R R25, SR_TID.X ;  /* 0x0000000000197919 */ /* 0x000ea20000002100 */
[----:B------:R-:W-:Y:S01]  /*87a0*/  BSSY B6, `(.L_x_681) ;  /* 0x000013a000067945 */ /* 0x000fe20003800000 */
[C---:B--2---:R-:W-:Y:S01]  /*87b0*/  ISETP.GE.AND P1, PT, R25.reuse, R16, PT ;  /* 0x000000101900720c */ /* 0x044fe20003f26270 */
[----:B01----:R-:W-:-:S05]  /*87c0*/  VIADD R5, R25, 0x100 ;  /* 0x0000010019057836 */ /* 0x003fca0000000000 */
[----:B------:R-:W-:Y:S01]  /*87d0*/  ISETP.GE.AND P3, PT, R5, R16, PT ;  /* 0x000000100500720c */ /* 0x000fe20003f66270 */
[----:B------:R-:W-:-:S05]  /*87e0*/  VIADD R5, R25, 0x180 ;  /* 0x0000018019057836 */ /* 0x000fca0000000000 */
[----:B------:R-:W-:Y:S01]  /*87f0*/  ISETP.GE.AND P2, PT, R5, R16, PT ;  /* 0x000000100500720c */ /* 0x000fe20003f46270 */
[----:B-----5:R-:W-:Y:S02]  /*8800*/  @!P1 IMAD.U32 R24, R24, 0x10000, RZ ;  /* 0x0001000018189824 */ /* 0x020fe400078e00ff */
[----:B------:R-:W-:-:S03]  /*8810*/  @!P1 IMAD.U32 R23, R23, 0x10000, RZ ;  /* 0x0001000017179824 */ /* 0x000fc600078e00ff */
[C---:B------:R-:W-:Y:S01]  /*8820*/  @!P1 FSETP.GT.FTZ.AND P0, PT, R24.reuse, -3, PT ;  /* 0xc04000001800980b */ /* 0x040fe20003f14000 */
[----:B------:R-:W-:Y:S01]  /*8830*/  @!P1 FMUL.FTZ R4, R23, 0.16666667163372039795 ;  /* 0x3e2aaaab17049820 */ /* 0x000fe20000410000 */
[----:B------:R-:W-:Y:S01]  /*8840*/  @!P1 FSETP.GEU.FTZ.AND P4, PT, R24, 3, PT ;  /* 0x404000001800980b */ /* 0x000fe20003f9e000 */
[----:B------:R-:W-:Y:S02]  /*8850*/  @!P3 IMAD.U32 R26, R26, 0x10000, RZ ;  /* 0x000100001a1ab824 */ /* 0x000fe400078e00ff */
[----:B------:R-:W-:Y:S01]  /*8860*/  VIADD R23, R25, 0x80 ;  /* 0x0000008019177836 */ /* 0x000fe20000000000 */
[----:B------:R-:W-:Y:S01]  /*8870*/  @!P1 PLOP3.LUT P0, PT, P0, P4, PT, 0x20, 0x0 ;  /* 0x000000000000981c */ /* 0x000fe20000708470 */
[----:B------:R-:W-:Y:S01]  /*8880*/  @!P3 IMAD.U32 R5, R22, 0x10000, RZ ;  /* 0x000100001605b824 */ /* 0x000fe200078e00ff */
[----:B------:R-:W-:Y:S01]  /*8890*/  @!P3 FSETP.GEU.FTZ.AND P5, PT, R26, 3, PT ;  /* 0x404000001a00b80b */ /* 0x000fe20003fbe000 */
[----:B------:R-:W-:Y:S01]  /*88a0*/  @!P2 IMAD.U32 R6, R0, 0x10000, RZ ;  /* 0x000100000006a824 */ /* 0x000fe200078e00ff */
[----:B------:R-:W-:Y:S01]  /*88b0*/  @!P1 FSEL R4, R4, RZ, P0 ;  /* 0x000000ff04049208 */ /* 0x000fe20000000000 */
[----:B------:R-:W-:Y:S01]  /*88c0*/  @!P3 FMUL.FTZ R5, R5, 0.16666667163372039795 ;  /* 0x3e2aaaab0505b820 */ /* 0x000fe20000410000 */
[----:B------:R-:W-:Y:S01]  /*88d0*/  @!P3 FSETP.GT.FTZ.AND P0, PT, R26, -3, PT ;  /* 0xc04000001a00b80b */ /* 0x000fe20003f14000 */
[----:B------:R-:W-:Y:S01]  /*88e0*/  @!P2 IMAD.U32 R0, R17, 0x10000, RZ ;  /* 0x000100001100a824 */ /* 0x000fe200078e00ff */
[----:B------:R-:W-:Y:S01]  /*88f0*/  ISETP.GE.AND P4, PT, R23, R16, PT ;  /* 0x000000101700720c */ /* 0x000fe20003f86270 */
[----:B------:R0:W1:Y:S01]  /*8900*/  @!P1 F2F.BF16.F32 R3, R4 ;  /* 0x0000000400039304 */ /* 0x0000620000202000 */
[----:B------:R-:W-:Y:S01]  /*8910*/  @!P3 PLOP3.LUT P0, PT, P0, P5, PT, 0x20, 0x0 ;  /* 0x000000000000b81c */ /* 0x000fe2000070a470 */
[----:B------:R-:W-:Y:S01]  /*8920*/  @!P2 FMUL.FTZ R0, R0, 0.16666667163372039795 ;  /* 0x3e2aaaab0000a820 */ /* 0x000fe20000410000 */
[----:B------:R-:W-:-:S02]  /*8930*/  @!P2 FSETP.GEU.FTZ.AND P5, PT, R6, 3, PT ;  /* 0x404000000600a80b */ /* 0x000fc40003fbe000 */
[----:B------:R-:W-:Y:S02]  /*8940*/  @!P3 FSEL R5, R5, RZ, P0 ;  /* 0x000000ff0505b208 */ /* 0x000fe40000000000 */
[----:B------:R-:W-:Y:S02]  /*8950*/  @!P2 FSETP.GT.FTZ.AND P0, PT, R6, -3, PT ;  /* 0xc04000000600a80b */ /* 0x000fe40003f14000 */
[----:B------:R2:W3:Y:S02]  /*8960*/  @!P3 F2F.BF16.F32 R17, R5 ;  /* 0x000000050011b304 */ /* 0x0004e40000202000 */
[----:B------:R-:W-:Y:S01]  /*8970*/  @!P2 PLOP3.LUT P0, PT, P0, P5, PT, 0x20, 0x0 ;  /* 0x000000000000a81c */ /* 0x000fe2000070a470 */
[----:B0-----:R-:W-:-:S03]  /*8980*/  @!P4 IMAD.U32 R4, R18, 0x10000, RZ ;  /* 0x000100001204c824 */ /* 0x001fc600078e00ff */
[----:B------:R-:W-:Y:S01]  /*8990*/  @!P2 FSEL R6, R0, RZ, P0 ;  /* 0x000000ff0006a208 */ /* 0x000fe20000000000 */
[----:B------:R-:W-:Y:S01]  /*89a0*/  @!P4 IMAD.U32 R0, R19, 0x10000, RZ ;  /* 0x000100001300c824 */ /* 0x000fe200078e00ff */
[C---:B------:R-:W-:Y:S01]  /*89b0*/  @!P4 FSETP.GT.FTZ.AND P0, PT, R4.reuse, -3, PT ;  /* 0xc04000000400c80b */ /* 0x040fe20003f14000 */
[----:B------:R-:W0:Y:S01]  /*89c0*/  LDC.U8 R19, c[0x0][0x258] ;  /* 0x00009600ff137b82 */ /* 0x000e220000000000 */
[----:B------:R-:W-:Y:S01]  /*89d0*/  @!P4 FSETP.GEU.FTZ.AND P3, PT, R4, 3, PT ;  /* 0x404000000400c80b */ /* 0x000fe20003f7e000 */
[----:B------:R-:W-:Y:S01]  /*89e0*/  @!P4 FMUL.FTZ R0, R0, 0.16666667163372039795 ;  /* 0x3e2aaaab0000c820 */ /* 0x000fe20000410000 */
[----:B------:R2:W4:Y:S02]  /*89f0*/  @!P2 F2F.BF16.F32 R18, R6 ;  /* 0x000000060012a304 */ /* 0x0005240000202000 */
[----:B------:R-:W-:-:S04]  /*8a00*/  @!P4 PLOP3.LUT P0, PT, P0, P3, PT, 0x20, 0x0 ;  /* 0x000000000000c81c */ /* 0x000fc80000706470 */
[----:B------:R-:W-:-:S04]  /*8a10*/  @!P4 FSEL R0, R0, RZ, P0 ;  /* 0x000000ff0000c208 */ /* 0x000fc80000000000 */
[----:B------:R2:W0:Y:S01]  /*8a20*/  @!P4 F2F.BF16.F32 R22, R0 ;  /* 0x000000000016c304 */ /* 0x0004220000202000 */
[----:B-1-3--:R-:W-:Y:S05]  /*8a30*/  @P1 BRA `(.L_x_682) ;  /* 0x0000001000401947 */ /* 0x00afea0003800000 */
[----:B------:R-:W1:Y:S01]  /*8a40*/  LDC.64 R8, c[0x0][0x230] ;  /* 0x00008c00ff087b82 */ /* 0x000e620000000a00 */
[----:B0-2---:R-:W-:Y:S01]  /*8a50*/  PRMT R0, R19, 0x9910, RZ ;  /* 0x0000991013007816 */ /* 0x005fe200000000ff */
[----:B------:R-:W-:Y:S01]  /*8a60*/  IMAD R25, R2, 0x200, R25 ;  /* 0x0000020002197824 */ /* 0x000fe200078e0219 */
[----:B------:R-:W-:Y:S02]  /*8a70*/  ULDC UR4, c[0x0][0x25c] ;  /* 0x0000970000047ab9 */ /* 0x000fe40000000800 */
[----:B------:R-:W-:Y:S01]  /*8a80*/  ISETP.GT.AND P0, PT, R0, 0x9, PT ;  /* 0x000000090000780c */ /* 0x000fe20003f04270 */
[----:B------:R-:W-:-:S05]  /*8a90*/  IMAD R25, R25, UR4, RZ ;  /* 0x0000000419197c24 */ /* 0x000fca000f8e02ff */
[----:B-1----:R-:W-:-:S05]  /*8aa0*/  IADD3 R8, P1, R25, R8, RZ ;  /* 0x0000000819087210 */ /* 0x002fca0007f3e0ff */
        /* <DEDUP_REMOVED lines=10> */
[----:B------:R-:W-:Y:S02]  /*8b50*/  IMAD.U32 R3, R3, 0x10000, RZ ;  /* 0x0001000003037824 */ /* 0x000fe400078e00ff */
[----:B------:R-:W-:-:S04]  /*8b60*/  IMAD.MOV.U32 R25, RZ, RZ, R23 ;  /* 0x000000ffff197224 */ /* 0x000fc800078e0017 */
[----:B------:R-:W0:Y:S02]  /*8b70*/  F2I.FTZ.TRUNC.NTZ R3, R3 ;  /* 0x0000000300037305 */ /* 0x000e24000021f100 */
[----:B0-----:R0:W-:Y:S01]  /*8b80*/  STG.E.U8 desc[UR36][R8.64], R3 ;  /* 0x0000000308007986 */ /* 0x0011e2000c101124 */
[----:B------:R-:W-:Y:S05]  /*8b90*/  BRA `(.L_x_682) ;  /* 0x0000000c00e87947 */ /* 0x000fea0003800000 */
.L_x_686:
[----:B------:R-:W-:Y:S02]  /*8ba0*/  IMAD.U32 R5, R3, 0x10000, RZ ;  /* 0x0001000003057824 */ /* 0x000fe400078e00ff */
[----:B------:R-:W-:-:S04]  /*8bb0*/  IMAD.MOV.U32 R25, RZ, RZ, R23 ;  /* 0x000000ffff197224 */ /* 0x000fc800078e0017 */
[----:B------:R-:W0:Y:S02]  /*8bc0*/  F2I.S64.TRUNC R4, R5 ;  /* 0x0000000500047311 */ /* 0x000e24000020d900 */
[----:B0-----:R0:W-:Y:S01]  /*8bd0*/  STG.E.U8 desc[UR36][R8.64], R4 ;  /* 0x0000000408007986 */ /* 0x0011e2000c101124 */
[----:B------:R-:W-:Y:S05]  /*8be0*/  BRA `(.L_x_682) ;  /* 0x0000000c00d47947 */ /* 0x000fea0003800000 */
.L_x_685:
[----:B------:R-:W-:-:S13]  /*8bf0*/  ISETP.NE.AND P0, PT, R0, 0x2, PT ;  /* 0x000000020000780c */ /* 0x000fda0003f05270 */
[----:B------:R-:W-:Y:S05]  /*8c00*/  @!P0 BRA `(.L_x_688) ;  /* 0x0000000000388947 */ /* 0x000fea0003800000 */
[----:B------:R-:W-:-:S13]  /*8c10*/  ISETP.NE.AND P0, PT, R0, 0x3, PT ;  /* 0x000000030000780c */ /* 0x000fda0003f05270 */
[----:B------:R-:W-:Y:S05]  /*8c20*/  @!P0 BRA `(.L_x_689) ;  /* 0x00000000001c8947 */ /* 0x000fea0003800000 */
[----:B------:R-:W-:-:S13]  /*8c30*/  ISETP.NE.AND P0, PT, R0, 0x4, PT ;  /* 0x000000040000780c */ /* 0x000fda0003f05270 */
[----:B------:R-:W-:Y:S05]  /*8c40*/  @P0 BRA `(.L_x_687) ;  /* 0x0000000c00500947 */ /* 0x000fea0003800000 */
[----:B------:R-:W-:Y:S02]  /*8c50*/  IMAD.U32 R4, R3, 0x10000, RZ ;  /* 0x0001000003047824 */ /* 0x000fe400078e00ff */
[----:B------:R-:W-:-:S04]  /*8c60*/  IMAD.MOV.U32 R25, RZ, RZ, R23 ;  /* 0x000000ffff197224 */ /* 0x000fc800078e0017 */
[----:B------:R-:W0:Y:S02]  /*8c70*/  F2I.S64.TRUNC R4, R4 ;  /* 0x0000000400047311 */ /* 0x000e24000020d900 */
[----:B0-----:R0:W-:Y:S01]  /*8c80*/  STG.E.64 desc[UR36][R8.64], R4 ;  /* 0x0000000408007986 */ /* 0x0011e2000c101b24 */
[----:B------:R-:W-:Y:S05]  /*8c90*/  BRA `(.L_x_682) ;  /* 0x0000000c00a87947 */ /* 0x000fea0003800000 */
.L_x_689:
[----:B------:R-:W-:Y:S02]  /*8ca0*/  IMAD.U32 R3, R3, 0x10000, RZ ;  /* 0x0001000003037824 */ /* 0x000fe400078e00ff */
[----:B------:R-:W-:-:S04]  /*8cb0*/  IMAD.MOV.U32 R25, RZ, RZ, R23 ;  /* 0x000000ffff197224 */ /* 0x000fc800078e0017 */
[----:B------:R-:W0:Y:S02]  /*8cc0*/  F2I.FTZ.TRUNC.NTZ R3, R3 ;  /* 0x0000000300037305 */ /* 0x000e24000021f100 */
[----:B0-----:R0:W-:Y:S01]  /*8cd0*/  STG.E desc[UR36][R8.64], R3 ;  /* 0x0000000308007986 */ /* 0x0011e2000c101924 */
[----:B------:R-:W-:Y:S05]  /*8ce0*/  BRA `(.L_x_682) ;  /* 0x0000000c00947947 */ /* 0x000fea0003800000 */
.L_x_688:
[----:B------:R-:W-:Y:S02]  /*8cf0*/  IMAD.U32 R3, R3, 0x10000, RZ ;  /* 0x0001000003037824 */ /* 0x000fe400078e00ff */
[----:B------:R-:W-:-:S04]  /*8d00*/  IMAD.MOV.U32 R25, RZ, RZ, R23 ;  /* 0x000000ffff197224 */ /* 0x000fc800078e0017 */
[----:B------:R-:W0:Y:S02]  /*8d10*/  F2I.FTZ.TRUNC.NTZ R3, R3 ;  /* 0x0000000300037305 */ /* 0x000e24000021f100 */
[----:B0-----:R0:W-:Y:S01]  /*8d20*/  STG.E.U16 desc[UR36][R8.64], R3 ;  /* 0x0000000308007986 */ /* 0x0011e2000c101524 */
[----:B------:R-:W-:Y:S05]  /*8d30*/  BRA `(.L_x_682) ;  /* 0x0000000c00807947 */ /* 0x000fea0003800000 */
.L_x_684:
[----:B------:R-:W-:-:S13]  /*8d40*/  ISETP.GT.AND P0, PT, R0, 0x6, PT ;  /* 0x000000060000780c */ /* 0x000fda0003f04270 */
[----:B------:R-:W-:Y:S05]  /*8d50*/  @P0 BRA `(.L_x_690) ;  /* 0x0000000000340947 */ /* 0x000fea0003800000 */
[----:B------:R-:W-:-:S13]  /*8d60*/  ISETP.NE.AND P0, PT, R0, 0x5, PT ;  /* 0x000000050000780c */ /* 0x000fda0003f05270 */
[----:B------:R-:W-:Y:S05]  /*8d70*/  @!P0 BRA `(.L_x_691) ;  /* 0x0000000000188947 */ /* 0x000fea0003800000 */
[----:B------:R-:W-:-:S13]  /*8d80*/  ISETP.NE.AND P0, PT, R0, 0x6, PT ;  /* 0x000000060000780c */ /* 0x000fda0003f05270 */
[----:B------:R-:W-:Y:S05]  /*8d90*/  @P0 BRA `(.L_x_687) ;  /* 0x0000000800fc0947 */ /* 0x000fea0003800000 */
[----:B------:R-:W-:Y:S02]  /*8da0*/  IMAD.U32 R3, R3, 0x10000, RZ ;  /* 0x0001000003037824 */ /* 0x000fe400078e00ff */
[----:B------:R-:W-:-:S03]  /*8db0*/  IMAD.MOV.U32 R25, RZ, RZ, R23 ;  /* 0x000000ffff197224 */ /* 0x000fc600078e0017 */
[----:B------:R3:W-:Y:S01]  /*8dc0*/  STG.E desc[UR36][R8.64], R3 ;  /* 0x0000000308007986 */ /* 0x0007e2000c101924 */
[----:B------:R-:W-:Y:S05]  /*8dd0*/  BRA `(.L_x_682) ;  /* 0x0000000c00587947 */ /* 0x000fea0003800000 */
.L_x_691:
[----:B------:R-:W-:Y:S02]  /*8de0*/  IMAD.U32 R0, R3, 0x10000, RZ ;  /* 0x0001000003007824 */ /* 0x000fe400078e00ff */
[----:B------:R-:W-:-:S03]  /*8df0*/  IMAD.MOV.U32 R25, RZ, RZ, R23 ;  /* 0x000000ffff197224 */ /* 0x000fc600078e0017 */
[----:B------:R-:W-:-:S05]  /*8e00*/  F2FP.F16.F32.PACK_AB R0, RZ, R0 ;  /* 0x00000000ff00723e */ /* 0x000fca00000000ff */
[----:B------:R1:W-:Y:S01]  /*8e10*/  STG.E.U16 desc[UR36][R8.64], R0 ;  /* 0x0000000008007986 */ /* 0x0003e2000c101524 */
[----:B------:R-:W-:Y:S05]  /*8e20*/  BRA `(.L_x_682) ;  /* 0x0000000c00447947 */ /* 0x000fea0003800000 */
.L_x_690:
[----:B------:R-:W-:-:S13]  /*8e30*/  ISETP.NE.AND P0, PT, R0, 0x7, PT ;  /* 0x000000070000780c */ /* 0x000fda0003f05270 */
[----:B------:R-:W-:Y:S05]  /*8e40*/  @!P0 BRA `(.L_x_692) ;  /* 0x00000000003c8947 */ /* 0x000fea0003800000 */
[----:B------:R-:W-:-:S13]  /*8e50*/  ISETP.NE.AND P0, PT, R0, 0x8, PT ;  /* 0x000000080000780c */ /* 0x000fda0003f05270 */
[----:B------:R-:W-:Y:S05]  /*8e60*/  @!P0 BRA `(.L_x_693) ;  /* 0x00000000001c8947 */ /* 0x000fea0003800000 */
[----:B------:R-:W-:-:S13]  /*8e70*/  ISETP.NE.AND P0, PT, R0, 0x9, PT ;  /* 0x000000090000780c */ /* 0x000fda0003f05270 */
[----:B------:R-:W-:Y:S05]  /*8e80*/  @P0 BRA `(.L_x_687) ;  /* 0x0000000800c00947 */ /* 0x000fea0003800000 */
[----:B------:R-:W-:Y:S02]  /*8e90*/  IMAD.U32 R4, R3, 0x10000, RZ ;  /* 0x0001000003047824 */ /* 0x000fe400078e00ff */
[----:B------:R-:W-:Y:S02]  /*8ea0*/  IMAD.MOV.U32 R5, RZ, RZ, RZ ;  /* 0x000000ffff057224 */ /* 0x000fe400078e00ff */
[----:B------:R-:W-:-:S03]  /*8eb0*/  IMAD.MOV.U32 R25, RZ, RZ, R23 ;  /* 0x000000ffff197224 */ /* 0x000fc600078e0017 */
[----:B------:R0:W-:Y:S01]  /*8ec0*/  STG.E.64 desc[UR36][R8.64], R4 ;  /* 0x0000000408007986 */ /* 0x0001e2000c101b24 */
[----:B------:R-:W-:Y:S05]  /*8ed0*/  BRA `(.L_x_682) ;  /* 0x0000000c00187947 */ /* 0x000fea0003800000 */
.L_x_693:
[----:B------:R-:W-:Y:S02]  /*8ee0*/  IMAD.U32 R3, R3, 0x10000, RZ ;  /* 0x0001000003037824 */ /* 0x000fe400078e00ff */
[----:B------:R-:W-:-:S03]  /*8ef0*/  IMAD.MOV.U32 R25, RZ, RZ, R23 ;  /* 0x000000ffff197224 */ /* 0x000fc600078e0017 */
[----:B------:R-:W-:-:S04]  /*8f00*/  F2FP.F16.F32.PACK_AB R3, RZ, R3 ;  /* 0x00000003ff03723e */ /* 0x000fc800000000ff */
[----:B------:R-:W-:-:S05]  /*8f10*/  PRMT R3, R3, 0x5410, RZ ;  /* 0x0000541003037816 */ /* 0x000fca00000000ff */
[----:B------:R0:W-:Y:S01]  /*8f20*/  STG.E desc[UR36][R8.64], R3 ;  /* 0x0000000308007986 */ /* 0x0001e2000c101924 */
[----:B------:R-:W-:Y:S05]  /*8f30*/  BRA `(.L_x_682) ;  /* 0x0000000c00007947 */ /* 0x000fea0003800000 */
.L_x_692:
[----:B------:R-:W-:Y:S02]  /*8f40*/  IMAD.U32 R4, R3, 0x10000, RZ ;  /* 0x0001000003047824 */ /* 0x000fe400078e00ff */
[----:B------:R-:W-:Y:S02]  /*8f50*/  IMAD.MOV.U32 R25, RZ, RZ, R23 ;  /* 0x000000ffff197224 */ /* 0x000fe400078e0017 */
[----:B------:R-:W-:-:S06]  /*8f60*/  FMUL.FTZ R4, R4, 1 ;  /* 0x3f80000004047820 */ /* 0x000fcc0000410000 */
[----:B------:R-:W0:Y:S02]  /*8f70*/  F2F.F64.F32 R4, R4 ;  /* 0x0000000400047310 */ /* 0x000e240000201800 */
[----:B0-----:R0:W-:Y:S01]  /*8f80*/  STG.E.64 desc[UR36][R8.64], R4 ;  /* 0x0000000408007986 */ /* 0x0011e2000c101b24 */
[----:B------:R-:W-:Y:S05]  /*8f90*/  BRA `(.L_x_682) ;  /* 0x0000000800e87947 */ /* 0x000fea0003800000 */
.L_x_683:
        /* <DEDUP_REMOVED lines=10> */
[----:B------:R-:W-:-:S04]  /*9040*/  FSETP.NEU.FTZ.AND P0, PT, R3, RZ, PT ;  /* 0x000000ff0300720b */ /* 0x000fc80003f1d000 */
[----:B------:R-:W-:-:S05]  /*9050*/  SEL R3, RZ, 0x1, !P0 ;  /* 0x00000001ff037807 */ /* 0x000fca0004000000 */
[----:B------:R0:W-:Y:S01]  /*9060*/  STG.E.U8 desc[UR36][R8.64], R3 ;  /* 0x0000000308007986 */ /* 0x0001e2000c101124 */
[----:B------:R-:W-:Y:S05]  /*9070*/  BRA `(.L_x_682) ;  /* 0x0000000800b07947 */ /* 0x000fea0003800000 */
.L_x_696:
[----:B------:R-:W-:Y:S01]  /*9080*/  IMAD.U32 R3, R3, 0x10000, RZ ;  /* 0x0001000003037824 */ /* 0x000fe200078e00ff */
[----:B------:R-:W-:Y:S01]  /*9090*/  CS2R R6, SRZ ;  /* 0x0000000000067805 */ /* 0x000fe2000001ff00 */
[----:B------:R-:W-:Y:S02]  /*90a0*/  IMAD.MOV.U32 R25, RZ, RZ, R23 ;  /* 0x000000ffff197224 */ /* 0x000fe400078e0017 */
[----:B------:R-:W-:-:S04]  /*90b0*/  FMUL.FTZ R3, R3, 1 ;  /* 0x3f80000003037820 */ /* 0x000fc80000410000 */
[----:B------:R-:W0:Y:S02]  /*90c0*/  F2F.F64.F32 R4, R3 ;  /* 0x0000000300047310 */ /* 0x000e240000201800 */
[----:B0-----:R0:W-:Y:S01]  /*90d0*/  STG.E.128 desc[UR36][R8.64], R4 ;  /* 0x0000000408007986 */ /* 0x0011e2000c101d24 */
[----:B------:R-:W-:Y:S05]  /*90e0*/  BRA `(.L_x_682) ;  /* 0x0000000800947947 */ /* 0x000fea0003800000 */
.L_x_695:
        /* <DEDUP_REMOVED lines=21> */
.L_x_700:
[----:B------:R-:W-:Y:S05]  /*9240*/  BSYNC B0 ;  /* 0x0000000000007941 */ /* 0x000fea0003800000 */
.L_x_699:
[----:B------:R-:W-:Y:S01]  /*9250*/  LOP3.LUT R5, R0, R5, RZ, 0xfc, !PT ;  /* 0x0000000500057212 */ /* 0x000fe200078efcff */
[----:B------:R-:W-:-:S04]  /*9260*/  IMAD.MOV.U32 R25, RZ, RZ, R23 ;  /* 0x000000ffff197224 */ /* 0x000fc800078e0017 */
[----:B------:R0:W-:Y:S01]  /*9270*/  STG.E.U8 desc[UR36][R8.64], R5 ;  /* 0x0000000508007986 */ /* 0x0001e2000c101124 */
[----:B------:R-:W-:Y:S05]  /*9280*/  BRA `(.L_x_682) ;  /* 0x00000008002c7947 */ /* 0x000fea0003800000 */
.L_x_698:
        /* <DEDUP_REMOVED lines=13> */
.L_x_702:
[----:B------:R-:W-:Y:S01]  /*9360*/  IMAD.MOV.U32 R0, RZ, RZ, 0x7f ;  /* 0x0000007fff007424 */ /* 0x000fe200078e00ff */
[----:B------:R-:W-:-:S04]  /*9370*/  ISETP.GT.U32.AND P0, PT, R3, 0x7f800000, PT ;  /* 0x7f8000000300780c */ /* 0x000fc80003f04070 */
[----:B------:R-:W-:-:S09]  /*9380*/  SEL R0, R0, 0x7c, P0 ;  /* 0x0000007c00007807 */ /* 0x000fd20000000000 */
.L_x_703:
[----:B------:R-:W-:Y:S05]  /*9390*/  BSYNC B0 ;  /* 0x0000000000007941 */ /* 0x000fea0003800000 */
.L_x_701:
[----:B------:R-:W-:Y:S01]  /*93a0*/  LOP3.LUT R3, R5, 0x80000000, RZ, 0xc0, !PT ;  /* 0x8000000005037812 */ /* 0x000fe200078ec0ff */
[----:B------:R-:W-:-:S03]  /*93b0*/  IMAD.MOV.U32 R25, RZ, RZ, R23 ;  /* 0x000000ffff197224 */ /* 0x000fc600078e0017 */
[----:B------:R-:W-:-:S04]  /*93c0*/  SHF.R.U32.HI R3, RZ, 0x18, R3 ;  /* 0x00000018ff037819 */ /* 0x000fc80000011603 */
[----:B------:R-:W-:-:S05]  /*93d0*/  LOP3.LUT R3, R0, R3, RZ, 0xfc, !PT ;  /* 0x0000000300037212 */ /* 0x000fca00078efcff */
[----:B------:R0:W-:Y:S01]  /*93e0*/  STG.E.U8 desc[UR36][R8.64], R3 ;  /* 0x0000000308007986 */ /* 0x0001e2000c101124 */
[----:B------:R-:W-:Y:S05]  /*93f0*/  BRA `(.L_x_682) ;  /* 0x0000000400d07947 */ /* 0x000fea0003800000 */
.L_x_697:
[----:B------:R0:W-:Y:S01]  /*9400*/  STG.E.U16 desc[UR36][R8.64], R3 ;  /* 0x0000000308007986 */ /* 0x0001e2000c101524 */
[----:B------:R-:W-:Y:S01]  /*9410*/  IMAD.MOV.U32 R25, RZ, RZ, R23 ;  /* 0x000000ffff197224 */ /* 0x000fe200078e0017 */
[----:B------:R-:W-:Y:S06]  /*9420*/  BRA `(.L_x_682) ;  /* 0x0000000400c47947 */ /* 0x000fec0003800000 */
.L_x_694:
        /* <DEDUP_REMOVED lines=10> */
[----:B------:R-:W0:Y:S02]  /*94d0*/  F2I.FTZ.U32.TRUNC.NTZ R3, R3 ;  /* 0x0000000300037305 */ /* 0x000e24000021f000 */
[----:B0-----:R0:W-:Y:S01]  /*94e0*/  STG.E.U16 desc[UR36][R8.64], R3 ;  /* 0x0000000308007986 */ /* 0x0011e2000c101524 */
[----:B------:R-:W-:Y:S05]  /*94f0*/  BRA `(.L_x_682) ;  /* 0x0000000400907947 */ /* 0x000fea0003800000 */
.L_x_706:
        /* <DEDUP_REMOVED lines=17> */
.L_x_709:
[----:B------:R-:W-:-:S04]  /*9610*/  LOP3.LUT R3, R5, 0x80000000, RZ, 0xc0, !PT ;  /* 0x8000000005037812 */ /* 0x000fc800078ec0ff */
[----:B------:R-:W-:-:S04]  /*9620*/  SHF.R.U32.HI R3, RZ, 0x18, R3 ;  /* 0x00000018ff037819 */ /* 0x000fc80000011603 */
[----:B------:R-:W-:-:S04]  /*9630*/  LOP3.LUT R0, R0, R3, RZ, 0xfc, !PT ;  /* 0x0000000300007212 */ /* 0x000fc800078efcff */
[----:B------:R-:W-:-:S07]  /*9640*/  PRMT R4, R0, 0x7610, R4 ;  /* 0x0000761000047816 */ /* 0x000fce0000000004 */
.L_x_708:
[----:B------:R-:W-:Y:S05]  /*9650*/  BSYNC B0 ;  /* 0x0000000000007941 */ /* 0x000fea0003800000 */
.L_x_707:
[----:B------:R0:W-:Y:S01]  /*9660*/  STG.E.U8 desc[UR36][R8.64], R4 ;  /* 0x0000000408007986 */ /* 0x0001e2000c101124 */
[----:B------:R-:W-:Y:S01]  /*9670*/  IMAD.MOV.U32 R25, RZ, RZ, R23 ;  /* 0x000000ffff197224 */ /* 0x000fe200078e0017 */
[----:B------:R-:W-:Y:S06]  /*9680*/  BRA `(.L_x_682) ;  /* 0x00000004002c7947 */ /* 0x000fec0003800000 */
.L_x_705:
        /* <DEDUP_REMOVED lines=17> */
.L_x_712:
[----:B------:R-:W-:-:S04]  /*97a0*/  LOP3.LUT R3, R5, 0x80000000, RZ, 0xc0, !PT ;  /* 0x8000000005037812 */ /* 0x000fc800078ec0ff */
[----:B------:R-:W-:-:S04]  /*97b0*/  SHF.R.U32.HI R3, RZ, 0x18, R3 ;  /* 0x00000018ff037819 */ /* 0x000fc80000011603 */
[----:B------:R-:W-:-:S04]  /*97c0*/  LOP3.LUT R0, R0, R3, RZ, 0xfc, !PT ;  /* 0x0000000300007212 */ /* 0x000fc800078efcff */
[----:B------:R-:W-:-:S07]  /*97d0*/  PRMT R4, R0, 0x7610, R4 ;  /* 0x0000761000047816 */ /* 0x000fce0000000004 */
.L_x_711:
[----:B------:R-:W-:Y:S05]  /*97e0*/  BSYNC B0 ;  /* 0x0000000000007941 */ /* 0x000fea0003800000 */
.L_x_710:
[----:B------:R0:W-:Y:S01]  /*97f0*/  STG.E.U8 desc[UR36][R8.64], R4 ;  /* 0x0000000408007986 */ /* 0x0001e2000c101124 */
[----:B------:R-:W-:Y:S01]  /*9800*/  IMAD.MOV.U32 R25, RZ, RZ, R23 ;  /* 0x000000ffff197224 */ /* 0x000fe200078e0017 */
[----:B------:R-:W-:Y:S06]  /*9810*/  BRA `(.L_x_682) ;  /* 0x0000000000c87947 */ /* 0x000fec0003800000 */
.L_x_704:
[----:B------:R-:W-:-:S13]  /*9820*/  ISETP.NE.AND P0, PT, R0, 0x1c, PT ;  /* 0x0000001c0000780c */ /* 0x000fda0003f05270 */
[----:B------:R-:W-:Y:S05]  /*9830*/  @!P0 BRA `(.L_x_713) ;  /* 0x0000000000b08947 */ /* 0x000fea0003800000 */
[----:B------:R-:W-:-:S13]  /*9840*/  ISETP.NE.AND P0, PT, R0, 0x1d, PT ;  /* 0x0000001d0000780c */ /* 0x000fda0003f05270 */
[----:B------:R-:W-:Y:S05]  /*9850*/  @!P0 BRA `(.L_x_714) ;  /* 0x0000000000948947 */ /* 0x000fea0003800000 */
[----:B------:R-:W-:-:S13]  /*9860*/  ISETP.NE.AND P0, PT, R0, 0x2c, PT ;  /* 0x0000002c0000780c */ /* 0x000fda0003f05270 */
[----:B------:R-:W-:Y:S05]  /*9870*/  @P0 BRA `(.L_x_687) ;  /* 0x0000000000440947 */ /* 0x000fea0003800000 */
[----:B------:R-:W-:Y:S02]  /*9880*/  IMAD.U32 R4, R3, 0x10000, RZ ;  /* 0x0001000003047824 */ /* 0x000fe400078e00ff */
[----:B------:R-:W-:-:S03]  /*9890*/  IMAD.MOV.U32 R25, RZ, RZ, R23 ;  /* 0x000000ffff197224 */ /* 0x000fc600078e0017 */
        /* <DEDUP_REMOVED lines=15> */
.L_x_687:
        /* <DEDUP_REMOVED lines=15> */
[----:B0---4-:R-:W-:Y:S05]  /*9a80*/  CALL.ABS.NOINC R14 ;  /* 0x000000000e007343 */ /* 0x011fea0003c00000 */
.L_x_715:
[----:B------:R-:W-:Y:S01]  /*9a90*/  IMAD.MOV.U32 R25, RZ, RZ, R23 ;  /* 0x000000ffff197224 */ /* 0x000fe200078e0017 */
[----:B------:R-:W-:Y:S06]  /*9aa0*/  BRA `(.L_x_682) ;  /* 0x0000000000247947 */ /* 0x000fec0003800000 */
.L_x_714:
[----:B------:R-:W-:Y:S02]  /*9ab0*/  IMAD.U32 R4, R3, 0x10000, RZ ;  /* 0x0001000003047824 */ /* 0x000fe400078e00ff */
[----:B------:R-:W-:-:S04]  /*9ac0*/  IMAD.MOV.U32 R25, RZ, RZ, R23 ;  /* 0x000000ffff197224 */ /* 0x000fc800078e0017 */
[----:B------:R-:W0:Y:S02]  /*9ad0*/  F2I.U64.TRUNC R4, R4 ;  /* 0x0000000400047311 */ /* 0x000e24000020d800 */
[----:B0-----:R0:W-:Y:S01]  /*9ae0*/  STG.E.64 desc[UR36][R8.64], R4 ;  /* 0x0000000408007986 */ /* 0x0011e2000c101b24 */
[----:B------:R-:W-:Y:S05]  /*9af0*/  BRA `(.L_x_682) ;  /* 0x0000000000107947 */ /* 0x000fea0003800000 */
.L_x_713:
[----:B------:R-:W-:Y:S02]  /*9b00*/  IMAD.U32 R3, R3, 0x10000, RZ ;  /* 0x0001000003037824 */ /* 0x000fe400078e00ff */
[----:B------:R-:W-:-:S04]  /*9b10*/  IMAD.MOV.U32 R25, RZ, RZ, R23 ;  /* 0x000000ffff197224 */ /* 0x000fc800078e0017 */
[----:B------:R-:W0:Y:S02]  /*9b20*/  F2I.FTZ.U32.TRUNC.NTZ R3, R3 ;  /* 0x0000000300037305 */ /* 0x000e24000021f000 */
[----:B0-----:R0:W-:Y:S02]  /*9b30*/  STG.E desc[UR36][R8.64], R3 ;  /* 0x0000000308007986 */ /* 0x0011e4000c101924 */
.L_x_682:
[----:B------:R-:W-:Y:S05]  /*9b40*/  BSYNC B6 ;  /* 0x0000000000067941 */ /* 0x000fea0003800000 */
.L_x_681:
[----:B------:R-:W-:Y:S01]  /*9b50*/  ISETP.GE.AND P0, PT, R25, R16, PT ;  /* 0x000000101900720c */ /* 0x000fe20003f06270 */
[----:B------:R-:W-:-:S12]  /*9b60*/  BSSY B6, `(.L_x_716) ;  /* 0x00001fc000067945 */ /* 0x000fd80003800000 */
[----:B------:R-:W-:Y:S05]  /*9b70*/  @P0 BRA `(.L_x_717) ;  /* 0x0000001c00e80947 */ /* 0x000fea0003800000 */
[----:B01-3--:R-:W0:Y:S01]  /*9b80*/  LDC.64 R8, c[0x0][0x230] ;  /* 0x00008c00ff087b82 */ /* 0x00be220000000a00 */
[----:B--2---:R-:W-:Y:S01]  /*9b90*/  IMAD R0, R2, 0x200, R25 ;  /* 0x0000020002007824 */ /* 0x004fe200078e0219 */
[----:B------:R-:W-:Y:S01]  /*9ba0*/  PRMT R4, R19, 0x9910, RZ ;  /* 0x0000991013047816 */ /* 0x000fe200000000ff */
[----:B------:R-:W-:Y:S02]  /*9bb0*/  ULDC UR4, c[0x0][0x25c] ;  /* 0x0000970000047ab9 */ /* 0x000fe40000000800 */
[----:B------:R-:W-:Y:S02]  /*9bc0*/  IMAD R3, R0, UR4, RZ ;  /* 0x0000000400037c24 */ /* 0x000fe4000f8e02ff */
[----:B------:R-:W-:-:S05]  /*9bd0*/  IMAD.MOV.U32 R0, RZ, RZ, R4 ;  /* 0x000000ffff007224 */ /* 0x000fca00078e0004 */
        /* <DEDUP_REMOVED lines=16> */
.L_x_721:
[----:B------:R-:W-:-:S06]  /*9ce0*/  IMAD.U32 R5, R22, 0x10000, RZ ;  /* 0x0001000016057824 */ /* 0x000fcc00078e00ff */
[----:B------:R-:W0:Y:S02]  /*9cf0*/  F2I.S64.TRUNC R4, R5 ;  /* 0x0000000500047311 */ /* 0x000e24000020d900 */
[----:B0-----:R0:W-:Y:S01]  /*9d00*/  STG.E.U8 desc[UR36][R8.64], R4 ;  /* 0x0000000408007986 */ /* 0x0011e2000c101124 */
[----:B------:R-:W-:Y:S05]  /*9d10*/  BRA `(.L_x_723) ;  /* 0x0000000c00847947 */ /* 0x000fea0003800000 */
.L_x_720:
        /* <DEDUP_REMOVED lines=10> */
.L_x_725:
[----:B------:R-:W-:-:S04]  /*9dc0*/  IMAD.U32 R22, R22, 0x10000, RZ ;  /* 0x0001000016167824 */ /* 0x000fc800078e00ff */
[----:B------:R-:W0:Y:S02]  /*9dd0*/  F2I.FTZ.TRUNC.NTZ R3, R22 ;  /* 0x0000001600037305 */ /* 0x000e24000021f100 */
[----:B0-----:R0:W-:Y:S01]  /*9de0*/  STG.E desc[UR36][R8.64], R3 ;  /* 0x0000000308007986 */ /* 0x0011e2000c101924 */
[----:B------:R-:W-:Y:S05]  /*9df0*/  BRA `(.L_x_723) ;  /* 0x0000000c004c7947 */ /* 0x000fea0003800000 */
.L_x_724:
[----:B------:R-:W-:-:S04]  /*9e00*/  IMAD.U32 R22, R22, 0x10000, RZ ;  /* 0x0001000016167824 */ /* 0x000fc800078e00ff */
[----:B------:R-:W0:Y:S02]  /*9e10*/  F2I.FTZ.TRUNC.NTZ R3, R22 ;  /* 0x0000001600037305 */ /* 0x000e24000021f100 */
[----:B0-----:R0:W-:Y:S01]  /*9e20*/  STG.E.U16 desc[UR36][R8.64], R3 ;  /* 0x0000000308007986 */ /* 0x0011e2000c101524 */
[----:B------:R-:W-:Y:S05]  /*9e30*/  BRA `(.L_x_723) ;  /* 0x0000000c003c7947 */ /* 0x000fea0003800000 */
.L_x_719:
        /* <DEDUP_REMOVED lines=9> */
.L_x_727:
[----:B------:R-:W-:-:S05]  /*9ed0*/  IMAD.U32 R0, R22, 0x10000, RZ ;  /* 0x0001000016007824 */ /* 0x000fca00078e00ff */
[----:B------:R-:W-:-:S05]  /*9ee0*/  F2FP.F16.F32.PACK_AB R0, RZ, R0 ;  /* 0x00000000ff00723e */ /* 0x000fca00000000ff */
[----:B------:R0:W-:Y:S01]  /*9ef0*/  STG.E.U16 desc[UR36][R8.64], R0 ;  /* 0x0000000008007986 */ /* 0x0001e2000c101524 */
[----:B------:R-:W-:Y:S05]  /*9f00*/  BRA `(.L_x_723) ;  /* 0x0000000c00087947 */ /* 0x000fea0003800000 */
.L_x_726:
        /* <DEDUP_REMOVED lines=10> */
.L_x_729:
[----:B------:R-:W-:-:S05]  /*9fb0*/  IMAD.U32 R22, R22, 0x10000, RZ ;  /* 0x0001000016167824 */ /* 0x000fca00078e00ff */
[----:B------:R-:W-:-:S04]  /*9fc0*/  F2FP.F16.F32.PACK_AB R3, RZ, R22 ;  /* 0x00000016ff03723e */ /* 0x000fc800000000ff */
[----:B------:R-:W-:-:S05]  /*9fd0*/  PRMT R3, R3, 0x5410, RZ ;  /* 0x0000541003037816 */ /* 0x000fca00000000ff */
[----:B------:R3:W-:Y:S01]  /*9fe0*/  STG.E desc[UR36][R8.64], R3 ;  /* 0x0000000308007986 */ /* 0x0007e2000c101924 */
[----:B------:R-:W-:Y:S05]  /*9ff0*/  BRA `(.L_x_723) ;  /* 0x0000000800cc7947 */ /* 0x000fea0003800000 */
.L_x_728:
[----:B------:R-:W-:-:S04]  /*a000*/  IMAD.U32 R4, R22, 0x10000, RZ ;  /* 0x0001000016047824 */ /* 0x000fc800078e00ff */
[----:B------:R-:W-:-:S06]  /*a010*/  FMUL.FTZ R4, R4, 1 ;  /* 0x3f80000004047820 */ /* 0x000fcc0000410000 */
[----:B------:R-:W0:Y:S02]  /*a020*/  F2F.F64.F32 R4, R4 ;  /* 0x0000000400047310 */ /* 0x000e240000201800 */
[----:B0-----:R0:W-:Y:S01]  /*a030*/  STG.E.64 desc[UR36][R8.64], R4 ;  /* 0x0000000408007986 */ /* 0x0011e2000c101b24 */
[----:B------:R-:W-:Y:S05]  /*a040*/  BRA `(.L_x_723) ;  /* 0x0000000800b87947 */ /* 0x000fea0003800000 */
.L_x_718:
        /* <DEDUP_REMOVED lines=13> */
.L_x_732:
[----:B------:R-:W-:Y:S01]  /*a120*/  IMAD.U32 R22, R22, 0x10000, RZ ;  /* 0x0001000016167824 */ /* 0x000fe200078e00ff */
[----:B------:R-:W-:-:S03]  /*a130*/  CS2R R6, SRZ ;  /* 0x0000000000067805 */ /* 0x000fc6000001ff00 */
[----:B------:R-:W-:-:S06]  /*a140*/  FMUL.FTZ R4, R22, 1 ;  /* 0x3f80000016047820 */ /* 0x000fcc0000410000 */
[----:B------:R-:W0:Y:S02]  /*a150*/  F2F.F64.F32 R4, R4 ;  /* 0x0000000400047310 */ /* 0x000e240000201800 */
[----:B0-----:R0:W-:Y:S01]  /*a160*/  STG.E.128 desc[UR36][R8.64], R4 ;  /* 0x0000000408007986 */ /* 0x0011e2000c101d24 */
[----:B------:R-:W-:Y:S05]  /*a170*/  BRA `(.L_x_723) ;  /* 0x00000008006c7947 */ /* 0x000fea0003800000 */
.L_x_731:
        /* <DEDUP_REMOVED lines=21> */
.L_x_736:
[----:B------:R-:W-:Y:S05]  /*a2d0*/  BSYNC B0 ;  /* 0x0000000000007941 */ /* 0x000fea0003800000 */
.L_x_735:
[----:B------:R-:W-:-:S05]  /*a2e0*/  LOP3.LUT R5, R0, R5, RZ, 0xfc, !PT ;  /* 0x0000000500057212 */ /* 0x000fca00078efcff */
[----:B------:R0:W-:Y:S01]  /*a2f0*/  STG.E.U8 desc[UR36][R8.64], R5 ;  /* 0x0000000508007986 */ /* 0x0001e2000c101124 */
[----:B------:R-:W-:Y:S05]  /*a300*/  BRA `(.L_x_723) ;  /* 0x0000000800087947 */ /* 0x000fea0003800000 */
.L_x_734:
        /* <DEDUP_REMOVED lines=13> */
.L_x_738:
[----:B------:R-:W-:Y:S01]  /*a3e0*/  IMAD.MOV.U32 R0, RZ, RZ, 0x7f ;  /* 0x0000007fff007424 */ /* 0x000fe200078e00ff */
[----:B------:R-:W-:-:S04]  /*a3f0*/  ISETP.GT.U32.AND P0, PT, R3, 0x7f800000, PT ;  /* 0x7f8000000300780c */ /* 0x000fc80003f04070 */
[----:B------:R-:W-:-:S09]  /*a400*/  SEL R0, R0, 0x7c, P0 ;  /* 0x0000007c00007807 */ /* 0x000fd20000000000 */
.L_x_739:
[----:B------:R-:W-:Y:S05]  /*a410*/  BSYNC B0 ;  /* 0x0000000000007941 */ /* 0x000fea0003800000 */
.L_x_737:
[----:B------:R-:W-:-:S04]  /*a420*/  LOP3.LUT R3, R5, 0x80000000, RZ, 0xc0, !PT ;  /* 0x8000000005037812 */ /* 0x000fc800078ec0ff */
[----:B------:R-:W-:-:S04]  /*a430*/  SHF.R.U32.HI R3, RZ, 0x18, R3 ;  /* 0x00000018ff037819 */ /* 0x000fc80000011603 */
[----:B------:R-:W-:-:S05]  /*a440*/  LOP3.LUT R3, R0, R3, RZ, 0xfc, !PT ;  /* 0x0000000300037212 */ /* 0x000fca00078efcff */
[----:B------:R0:W-:Y:S01]  /*a450*/  STG.E.U8 desc[UR36][R8.64], R3 ;  /* 0x0000000308007986 */ /* 0x0001e2000c101124 */
[----:B------:R-:W-:Y:S05]  /*a460*/  BRA `(.L_x_723) ;  /* 0x0000000400b07947 */ /* 0x000fea0003800000 */
.L_x_733:
[----:B------:R0:W-:Y:S01]  /*a470*/  STG.E.U16 desc[UR36][R8.64], R22 ;  /* 0x0000001608007986 */ /* 0x0001e2000c101524 */
[----:B------:R-:W-:Y:S05]  /*a480*/  BRA `(.L_x_723) ;  /* 0x0000000400a87947 */ /* 0x000fea0003800000 */
.L_x_730:
        /* <DEDUP_REMOVED lines=12> */
.L_x_742:
        /* <DEDUP_REMOVED lines=17> */
.L_x_745:
[----:B------:R-:W-:-:S04]  /*a660*/  LOP3.LUT R3, R5, 0x80000000, RZ, 0xc0, !PT ;  /* 0x8000000005037812 */ /* 0x000fc800078ec0ff */
[----:B------:R-:W-:-:S04]  /*a670*/  SHF.R.U32.HI R3, RZ, 0x18, R3 ;  /* 0x00000018ff037819 */ /* 0x000fc80000011603 */
[----:B------:R-:W-:-:S04]  /*a680*/  LOP3.LUT R0, R0, R3, RZ, 0xfc, !PT ;  /* 0x0000000300007212 */ /* 0x000fc800078efcff */
[----:B------:R-:W-:-:S07]  /*a690*/  PRMT R4, R0, 0x7610, R4 ;  /* 0x0000761000047816 */ /* 0x000fce0000000004 */
.L_x_744:
[----:B------:R-:W-:Y:S05]  /*a6a0*/  BSYNC B0 ;  /* 0x0000000000007941 */ /* 0x000fea0003800000 */
.L_x_743:
[----:B------:R0:W-:Y:S01]  /*a6b0*/  STG.E.U8 desc[UR36][R8.64], R4 ;  /* 0x0000000408007986 */ /* 0x0001e2000c101124 */
[----:B------:R-:W-:Y:S05]  /*a6c0*/  BRA `(.L_x_723) ;  /* 0x0000000400187947 */ /* 0x000fea0003800000 */
.L_x_741:
        /* <DEDUP_REMOVED lines=17> */
.L_x_748:
[----:B------:R-:W-:-:S04]  /*a7e0*/  LOP3.LUT R3, R5, 0x80000000, RZ, 0xc0, !PT ;  /* 0x8000000005037812 */ /* 0x000fc800078ec0ff */
[----:B------:R-:W-:-:S04]  /*a7f0*/  SHF.R.U32.HI R3, RZ, 0x18, R3 ;  /* 0x00000018ff037819 */ /* 0x000fc80000011603 */
[----:B------:R-:W-:-:S04]  /*a800*/  LOP3.LUT R0, R0, R3, RZ, 0xfc, !PT ;  /* 0x0000000300007212 */ /* 0x000fc800078efcff */
[----:B------:R-:W-:-:S07]  /*a810*/  PRMT R4, R0, 0x7610, R4 ;  /* 0x0000761000047816 */ /* 0x000fce0000000004 */
.L_x_747:
[----:B------:R-:W-:Y:S05]  /*a820*/  BSYNC B0 ;  /* 0x0000000000007941 */ /* 0x000fea0003800000 */
.L_x_746:
[----:B------:R0:W-:Y:S01]  /*a830*/  STG.E.U8 desc[UR36][R8.64], R4 ;  /* 0x0000000408007986 */ /* 0x0001e2000c101124 */
[----:B------:R-:W-:Y:S05]  /*a840*/  BRA `(.L_x_723) ;  /* 0x0000000000b87947 */ /* 0x000fea0003800000 */
.L_x_740:
        /* <DEDUP_REMOVED lines=22> */
.L_x_722:
        /* <DEDUP_REMOVED lines=16> */
.L_x_751:
[----:B------:R-:W-:Y:S05]  /*aab0*/  BRA `(.L_x_723) ;  /* 0x00000000001c7947 */ /* 0x000fea0003800000 */
.L_x_750:
[----:B------:R-:W-:-:S06]  /*aac0*/  IMAD.U32 R4, R22, 0x10000, RZ ;  /* 0x0001000016047824 */ /* 0x000fcc00078e00ff */
[----:B------:R-:W0:Y:S02]  /*aad0*/  F2I.U64.TRUNC R4, R4 ;  /* 0x0000000400047311 */ /* 0x000e24000020d800 */
[----:B0-----:R0:W-:Y:S01]  /*aae0*/  STG.E.64 desc[UR36][R8.64], R4 ;  /* 0x0000000408007986 */ /* 0x0011e2000c101b24 */
[----:B------:R-:W-:Y:S05]  /*aaf0*/  BRA `(.L_x_723) ;  /* 0x00000000000c7947 */ /* 0x000fea0003800000 */
.L_x_749:
[----:B------:R-:W-:-:S04]  /*ab00*/  IMAD.U32 R22, R22, 0x10000, RZ ;  /* 0x0001000016167824 */ /* 0x000fc800078e00ff */
[----:B------:R-:W0:Y:S02]  /*ab10*/  F2I.FTZ.U32.TRUNC.NTZ R3, R22 ;  /* 0x0000001600037305 */ /* 0x000e24000021f000 */
[----:B0-----:R0:W-:Y:S02]  /*ab20*/  STG.E desc[UR36][R8.64], R3 ;  /* 0x0000000308007986 */ /* 0x0011e4000c101924 */
.L_x_723:
[----:B------:R-:W-:-:S05]  /*ab30*/  VIADD R25, R25, 0x80 ;  /* 0x0000008019197836 */ /* 0x000fca0000000000 */
[----:B------:R-:W-:-:S13]  /*ab40*/  ISETP.GE.AND P0, PT, R25, R16, PT ;  /* 0x000000101900720c */ /* 0x000fda0003f06270 */
[----:B------:R-:W-:Y:S05]  /*ab50*/  @P0 BRA `(.L_x_717) ;  /* 0x0000000c00f00947 */ /* 0x000fea0003800000 */
[----:B0123--:R-:W0:Y:S01]  /*ab60*/  LDC.64 R8, c[0x0][0x230] ;  /* 0x00008c00ff087b82 */ /* 0x00fe220000000a00 */
[----:B------:R-:W-:Y:S01]  /*ab70*/  IMAD R0, R2, 0x200, R25 ;  /* 0x0000020002007824 */ /* 0x000fe200078e0219 */
        /* <DEDUP_REMOVED lines=16> */
[----:B------:R-:W-:-:S06]  /*ac80*/  IMAD.U32 R17, R17, 0x10000, RZ ;  /* 0x0001000011117824 */ /* 0x000fcc00078e00ff */
[----:B------:R-:W0:Y:S02]  /*ac90*/  F2I.FTZ.TRUNC.NTZ R17, R17 ;  /* 0x0000001100117305 */ /* 0x000e24000021f100 */
[----:B0-----:R0:W-:Y:S01]  /*aca0*/  STG.E.U8 desc[UR36][R8.64], R17 ;  /* 0x0000001108007986 */ /* 0x0011e2000c101124 */
[----:B------:R-:W-:Y:S05]  /*acb0*/  BRA `(.L_x_757) ;  /* 0x0000000c00947947 */ /* 0x000fea0003800000 */
.L_x_755:
[----:B------:R-:W-:-:S06]  /*acc0*/  IMAD.U32 R5, R17, 0x10000, RZ ;  /* 0x0001000011057824 */ /* 0x000fcc00078e00ff */
[----:B------:R-:W0:Y:S02]  /*acd0*/  F2I.S64.TRUNC R4, R5 ;  /* 0x0000000500047311 */ /* 0x000e24000020d900 */
[----:B0-----:R0:W-:Y:S01]  /*ace0*/  STG.E.U8 desc[UR36][R8.64], R4 ;  /* 0x0000000408007986 */ /* 0x0011e2000c101124 */
[----:B------:R-:W-:Y:S05]  /*acf0*/  BRA `(.L_x_757) ;  /* 0x0000000c00847947 */ /* 0x000fea0003800000 */
.L_x_754:
        /* <DEDUP_REMOVED lines=10> */
.L_x_759:
[----:B------:R-:W-:-:S06]  /*ada0*/  IMAD.U32 R17, R17, 0x10000, RZ ;  /* 0x0001000011117824 */ /* 0x000fcc00078e00ff */
[----:B------:R-:W0:Y:S02]  /*adb0*/  F2I.FTZ.TRUNC.NTZ R17, R17 ;  /* 0x0000001100117305 */ /* 0x000e24000021f100 */
[----:B0-----:R0:W-:Y:S01]  /*adc0*/  STG.E desc[UR36][R8.64], R17 ;  /* 0x0000001108007986 */ /* 0x0011e2000c101924 */
[----:B------:R-:W-:Y:S05]  /*add0*/  BRA `(.L_x_757) ;  /* 0x0000000c004c7947 */ /* 0x000fea0003800000 */
.L_x_758:
[----:B------:R-:W-:-:S06]  /*ade0*/  IMAD.U32 R17, R17, 0x10000, RZ ;  /* 0x0001000011117824 */ /* 0x000fcc00078e00ff */
[----:B------:R-:W0:Y:S02]  /*adf0*/  F2I.FTZ.TRUNC.NTZ R17, R17 ;  /* 0x0000001100117305 */ /* 0x000e24000021f100 */
[----:B0-----:R0:W-:Y:S01]  /*ae00*/  STG.E.U16 desc[UR36][R8.64], R17 ;  /* 0x0000001108007986 */ /* 0x0011e2000c101524 */
[----:B------:R-:W-:Y:S05]  /*ae10*/  BRA `(.L_x_757) ;  /* 0x0000000c003c7947 */ /* 0x000fea0003800000 */
.L_x_753:
        /* <DEDUP_REMOVED lines=9> */
.L_x_761:
[----:B------:R-:W-:-:S05]  /*aeb0*/  IMAD.U32 R0, R17, 0x10000, RZ ;  /* 0x0001000011007824 */ /* 0x000fca00078e00ff */
[----:B------:R-:W-:-:S05]  /*aec0*/  F2FP.F16.F32.PACK_AB R0, RZ, R0 ;  /* 0x00000000ff00723e */ /* 0x000fca00000000ff */
[----:B------:R0:W-:Y:S01]  /*aed0*/  STG.E.U16 desc[UR36][R8.64], R0 ;  /* 0x0000000008007986 */ /* 0x0001e2000c101524 */
[----:B------:R-:W-:Y:S05]  /*aee0*/  BRA `(.L_x_757) ;  /* 0x0000000c00087947 */ /* 0x000fea0003800000 */
.L_x_760:
        /* <DEDUP_REMOVED lines=10> */
.L_x_763:
[----:B------:R-:W-:-:S05]  /*af90*/  IMAD.U32 R17, R17, 0x10000, RZ ;  /* 0x0001000011117824 */ /* 0x000fca00078e00ff */
[----:B------:R-:W-:-:S04]  /*afa0*/  F2FP.F16.F32.PACK_AB R3, RZ, R17 ;  /* 0x00000011ff03723e */ /* 0x000fc800000000ff */
[----:B------:R-:W-:-:S05]  /*afb0*/  PRMT R3, R3, 0x5410, RZ ;  /* 0x0000541003037816 */ /* 0x000fca00000000ff */
[----:B------:R2:W-:Y:S01]  /*afc0*/  STG.E desc[UR36][R8.64], R3 ;  /* 0x0000000308007986 */ /* 0x0005e2000c101924 */
[----:B------:R-:W-:Y:S05]  /*afd0*/  BRA `(.L_x_757) ;  /* 0x0000000800cc7947 */ /* 0x000fea0003800000 */
.L_x_762:
[----:B------:R-:W-:-:S04]  /*afe0*/  IMAD.U32 R4, R17, 0x10000, RZ ;  /* 0x0001000011047824 */ /* 0x000fc800078e00ff */
[----:B------:R-:W-:-:S06]  /*aff0*/  FMUL.FTZ R4, R4, 1 ;  /* 0x3f80000004047820 */ /* 0x000fcc0000410000 */
[----:B------:R-:W0:Y:S02]  /*b000*/  F2F.F64.F32 R4, R4 ;  /* 0x0000000400047310 */ /* 0x000e240000201800 */
[----:B0-----:R0:W-:Y:S01]  /*b010*/  STG.E.64 desc[UR36][R8.64], R4 ;  /* 0x0000000408007986 */ /* 0x0011e2000c101b24 */
[----:B------:R-:W-:Y:S05]  /*b020*/  BRA `(.L_x_757) ;  /* 0x0000000800b87947 */ /* 0x000fea0003800000 */
.L_x_752:
        /* <DEDUP_REMOVED lines=13> */
.L_x_766:
[----:B------:R-:W-:Y:S01]  /*b100*/  IMAD.U32 R17, R17, 0x10000, RZ ;  /* 0x0001000011117824 */ /* 0x000fe200078e00ff */
[----:B------:R-:W-:-:S03]  /*b110*/  CS2R R6, SRZ ;  /* 0x0000000000067805 */ /* 0x000fc6000001ff00 */
[----:B------:R-:W-:-:S06]  /*b120*/  FMUL.FTZ R4, R17, 1 ;  /* 0x3f80000011047820 */ /* 0x000fcc0000410000 */
[----:B------:R-:W0:Y:S02]  /*b130*/  F2F.F64.F32 R4, R4 ;  /* 0x0000000400047310 */ /* 0x000e240000201800 */
[----:B0-----:R0:W-:Y:S01]  /*b140*/  STG.E.128 desc[UR36][R8.64], R4 ;  /* 0x0000000408007986 */ /* 0x0011e2000c101d24 */
[----:B------:R-:W-:Y:S05]  /*b150*/  BRA `(.L_x_757) ;  /* 0x00000008006c7947 */ /* 0x000fea0003800000 */
.L_x_765:
        /* <DEDUP_REMOVED lines=21> */
.L_x_770:
[----:B------:R-:W-:Y:S05]  /*b2b0*/  BSYNC B0 ;  /* 0x0000000000007941 */ /* 0x000fea0003800000 */
.L_x_769:
[----:B------:R-:W-:-:S05]  /*b2c0*/  LOP3.LUT R5, R0, R5, RZ, 0xfc, !PT ;  /* 0x0000000500057212 */ /* 0x000fca00078efcff */
[----:B------:R0:W-:Y:S01]  /*b2d0*/  STG.E.U8 desc[UR36][R8.64], R5 ;  /* 0x0000000508007986 */ /* 0x0001e2000c101124 */
[----:B------:R-:W-:Y:S05]  /*b2e0*/  BRA `(.L_x_757) ;  /* 0x0000000800087947 */ /* 0x000fea0003800000 */
.L_x_768:
        /* <DEDUP_REMOVED lines=13> */
.L_x_772:
[----:B------:R-:W-:Y:S01]  /*b3c0*/  IMAD.MOV.U32 R0, RZ, RZ, 0x7f ;  /* 0x0000007fff007424 */ /* 0x000fe200078e00ff */
[----:B------:R-:W-:-:S04]  /*b3d0*/  ISETP.GT.U32.AND P0, PT, R3, 0x7f800000, PT ;  /* 0x7f8000000300780c */ /* 0x000fc80003f04070 */
[----:B------:R-:W-:-:S09]  /*b3e0*/  SEL R0, R0, 0x7c, P0 ;  /* 0x0000007c00007807 */ /* 0x000fd20000000000 */
.L_x_773:
[----:B------:R-:W-:Y:S05]  /*b3f0*/  BSYNC B0 ;  /* 0x0000000000007941 */ /* 0x000fea0003800000 */
.L_x_771:
[----:B------:R-:W-:-:S04]  /*b400*/  LOP3.LUT R3, R17, 0x80000000, RZ, 0xc0, !PT ;  /* 0x8000000011037812 */ /* 0x000fc800078ec0ff */
[----:B------:R-:W-:-:S04]  /*b410*/  SHF.R.U32.HI R3, RZ, 0x18, R3 ;  /* 0x00000018ff037819 */ /* 0x000fc80000011603 */
[----:B------:R-:W-:-:S05]  /*b420*/  LOP3.LUT R3, R0, R3, RZ, 0xfc, !PT ;  /* 0x0000000300037212 */ /* 0x000fca00078efcff */
[----:B------:R0:W-:Y:S01]  /*b430*/  STG.E.U8 desc[UR36][R8.64], R3 ;  /* 0x0000000308007986 */ /* 0x0001e2000c101124 */
[----:B------:R-:W-:Y:S05]  /*b440*/  BRA `(.L_x_757) ;  /* 0x0000000400b07947 */ /* 0x000fea0003800000 */
.L_x_767:
[----:B------:R0:W-:Y:S01]  /*b450*/  STG.E.U16 desc[UR36][R8.64], R17 ;  /* 0x0000001108007986 */ /* 0x0001e2000c101524 */
[----:B------:R-:W-:Y:S05]  /*b460*/  BRA `(.L_x_757) ;  /* 0x0000000400a87947 */ /* 0x000fea0003800000 */
.L_x_764:
        /* <DEDUP_REMOVED lines=12> */
.L_x_776:
        /* <DEDUP_REMOVED lines=17> */
.L_x_779:
[----:B------:R-:W-:-:S04]  /*b640*/  LOP3.LUT R3, R17, 0x80000000, RZ, 0xc0, !PT ;  /* 0x8000000011037812 */ /* 0x000fc800078ec0ff */
[----:B------:R-:W-:-:S04]  /*b650*/  SHF.R.U32.HI R3, RZ, 0x18, R3 ;  /* 0x00000018ff037819 */ /* 0x000fc80000011603 */
[----:B------:R-:W-:-:S04]  /*b660*/  LOP3.LUT R0, R0, R3, RZ, 0xfc, !PT ;  /* 0x0000000300007212 */ /* 0x000fc800078efcff */
[----:B------:R-:W-:-:S07]  /*b670*/  PRMT R4, R0, 0x7610, R4 ;  /* 0x0000761000047816 */ /* 0x000fce0000000004 */
.L_x_778:
[----:B------:R-:W-:Y:S05]  /*b680*/  BSYNC B0 ;  /* 0x0000000000007941 */ /* 0x000fea0003800000 */
.L_x_777:
[----:B------:R0:W-:Y:S01]  /*b690*/  STG.E.U8 desc[UR36][R8.64], R4 ;  /* 0x0000000408007986 */ /* 0x0001e2000c101124 */
[----:B------:R-:W-:Y:S05]  /*b6a0*/  BRA `(.L_x_757) ;  /* 0x0000000400187947 */ /* 0x000fea0003800000 */
.L_x_775:
        /* <DEDUP_REMOVED lines=17> */
.L_x_782:
[----:B------:R-:W-:-:S04]  /*b7c0*/  LOP3.LUT R3, R17, 0x80000000, RZ, 0xc0, !PT ;  /* 0x8000000011037812 */ /* 0x000fc800078ec0ff */
[----:B------:R-:W-:-:S04]  /*b7d0*/  SHF.R.U32.HI R3, RZ, 0x18, R3 ;  /* 0x00000018ff037819 */ /* 0x000fc80000011603 */
[----:B------:R-:W-:-:S04]  /*b7e0*/  LOP3.LUT R0, R0, R3, RZ, 0xfc, !PT ;  /* 0x0000000300007212 */ /* 0x000fc800078efcff */
[----:B------:R-:W-:-:S07]  /*b7f0*/  PRMT R4, R0, 0x7610, R4 ;  /* 0x0000761000047816 */ /* 0x000fce0000000004 */
.L_x_781:
[----:B------:R-:W-:Y:S05]  /*b800*/  BSYNC B0 ;  /* 0x0000000000007941 */ /* 0x000fea0003800000 */
.L_x_780:
[----:B------:R0:W-:Y:S01]  /*b810*/  STG.E.U8 desc[UR36][R8.64], R4 ;  /* 0x0000000408007986 */ /* 0x0001e2000c101124 */
[----:B------:R-:W-:Y:S05]  /*b820*/  BRA `(.L_x_757) ;  /* 0x0000000000b87947 */ /* 0x000fea0003800000 */
.L_x_774:
        /* <DEDUP_REMOVED lines=22> */
.L_x_756:
        /* <DEDUP_REMOVED lines=16> */
.L_x_785:
[----:B------:R-:W-:Y:S05]  /*ba90*/  BRA `(.L_x_757) ;  /* 0x00000000001c7947 */ /* 0x000fea0003800000 */
.L_x_784:
[----:B------:R-:W-:-:S06]  /*baa0*/  IMAD.U32 R4, R17, 0x10000, RZ ;  /* 0x0001000011047824 */ /* 0x000fcc00078e00ff */
[----:B------:R-:W0:Y:S02]  /*bab0*/  F2I.U64.TRUNC R4, R4 ;  /* 0x0000000400047311 */ /* 0x000e24000020d800 */
[----:B0-----:R0:W-:Y:S01]  /*bac0*/  STG.E.64 desc[UR36][R8.64], R4 ;  /* 0x0000000408007986 */ /* 0x0011e2000c101b24 */
[----:B------:R-:W-:Y:S05]  /*bad0*/  BRA `(.L_x_757) ;  /* 0x00000000000c7947 */ /* 0x000fea0003800000 */
.L_x_783:
[----:B------:R-:W-:-:S06]  /*bae0*/  IMAD.U32 R17, R17, 0x10000, RZ ;  /* 0x0001000011117824 */ /* 0x000fcc00078e00ff */
[----:B------:R-:W0:Y:S02]  /*baf0*/  F2I.FTZ.U32.TRUNC.NTZ R17, R17 ;  /* 0x0000001100117305 */ /* 0x000e24000021f000 */
[----:B0-----:R0:W-:Y:S02]  /*bb00*/  STG.E desc[UR36][R8.64], R17 ;  /* 0x0000001108007986 */ /* 0x0011e4000c101924 */
.L_x_757:
[----:B------:R-:W-:-:S07]  /*bb10*/  VIADD R25, R25, 0x80 ;  /* 0x0000008019197836 */ /* 0x000fce0000000000 */
.L_x_717:
[----:B------:R-:W-:Y:S05]  /*bb20*/  BSYNC B6 ;  /* 0x0000000000067941 */ /* 0x000fea0003800000 */
.L_x_716:
[----:B------:R-:W-:-:S13]  /*bb30*/  ISETP.GE.AND P0, PT, R25, R16, PT ;  /* 0x000000101900720c */ /* 0x000fda0003f06270 */
[----:B------:R-:W-:Y:S05]  /*bb40*/  @P0 EXIT ;  /* 0x000000000000094d */ /* 0x000fea0003800000 */
[----:B012---:R-:W0:Y:S01]  /*bb50*/  LDC.64 R4, c[0x0][0x230] ;  /* 0x00008c00ff047b82 */ /* 0x007e220000000a00 */
[----:B------:R-:W-:Y:S01]  /*bb60*/  PRMT R0, R19, 0x9910, RZ ;  /* 0x0000991013007816 */ /* 0x000fe200000000ff */
[----:B------:R-:W-:Y:S01]  /*bb70*/  IMAD R2, R2, 0x200, R25 ;  /* 0x0000020002027824 */ /* 0x000fe200078e0219 */
[----:B------:R-:W-:Y:S02]  /*bb80*/  ULDC UR4, c[0x0][0x25c] ;  /* 0x0000970000047ab9 */ /* 0x000fe40000000800 */
[----:B------:R-:W-:Y:S01]  /*bb90*/  ISETP.GT.AND P1, PT, R0, 0x9, PT ;  /* 0x000000090000780c */ /* 0x000fe20003f24270 */
[----:B---3--:R-:W-:-:S05]  /*bba0*/  IMAD R3, R2, UR4, RZ ;  /* 0x0000000402037c24 */ /* 0x008fca000f8e02ff */
        /* <DEDUP_REMOVED lines=11> */
[----:B----4-:R-:W-:-:S04]  /*bc60*/  IMAD.U32 R18, R18, 0x10000, RZ ;  /* 0x0001000012127824 */ /* 0x010fc800078e00ff */
[----:B------:R-:W0:Y:S02]  /*bc70*/  F2I.FTZ.TRUNC.NTZ R5, R18 ;  /* 0x0000001200057305 */ /* 0x000e24000021f100 */
[----:B0-----:R-:W-:Y:S01]  /*bc80*/  STG.E.U8 desc[UR36][R2.64], R5 ;  /* 0x0000000502007986 */ /* 0x001fe2000c101124 */
[----:B------:R-:W-:Y:S05]  /*bc90*/  EXIT ;  /* 0x000000000000794d */ /* 0x000fea0003800000 */
.L_x_789:
[----:B----4-:R-:W-:-:S06]  /*bca0*/  IMAD.U32 R5, R18, 0x10000, RZ ;  /* 0x0001000012057824 */ /* 0x010fcc00078e00ff */
[----:B------:R-:W0:Y:S02]  /*bcb0*/  F2I.S64.TRUNC R4, R5 ;  /* 0x0000000500047311 */ /* 0x000e24000020d900 */
[----:B0-----:R-:W-:Y:S01]  /*bcc0*/  STG.E.U8 desc[UR36][R2.64], R4 ;  /* 0x0000000402007986 */ /* 0x001fe2000c101124 */
[----:B------:R-:W-:Y:S05]  /*bcd0*/  EXIT ;  /* 0x000000000000794d */ /* 0x000fea0003800000 */
.L_x_788:
[----:B------:R-:W-:-:S13]  /*bce0*/  ISETP.NE.AND P0, PT, R0, 0x2, PT ;  /* 0x000000020000780c */ /* 0x000fda0003f05270 */
[----:B------:R-:W-:Y:S05]  /*bcf0*/  @!P0 BRA `(.L_x_791) ;  /* 0x0000000000308947 */ /* 0x000fea0003800000 */
[----:B------:R-:W-:-:S13]  /*bd00*/  ISETP.NE.AND P0, PT, R0, 0x3, PT ;  /* 0x000000030000780c */ /* 0x000fda0003f05270 */
[----:B------:R-:W-:Y:S05]  /*bd10*/  @!P0 BRA `(.L_x_792) ;  /* 0x0000000000188947 */ /* 0x000fea0003800000 */
[----:B------:R-:W-:-:S13]  /*bd20*/  ISETP.NE.AND P0, PT, R0, 0x4, PT ;  /* 0x000000040000780c */ /* 0x000fda0003f05270 */
[----:B------:R-:W-:Y:S05]  /*bd30*/  @P0 BRA `(.L_x_790) ;  /* 0x0000000c000c0947 */ /* 0x000fea0003800000 */
[----:B----4-:R-:W-:-:S06]  /*bd40*/  IMAD.U32 R4, R18, 0x10000, RZ ;  /* 0x0001000012047824 */ /* 0x010fcc00078e00ff */
[----:B------:R-:W0:Y:S02]  /*bd50*/  F2I.S64.TRUNC R4, R4 ;  /* 0x0000000400047311 */ /* 0x000e24000020d900 */
[----:B0-----:R-:W-:Y:S01]  /*bd60*/  STG.E.64 desc[UR36][R2.64], R4 ;  /* 0x0000000402007986 */ /* 0x001fe2000c101b24 */
[----:B------:R-:W-:Y:S05]  /*bd70*/  EXIT ;  /* 0x000000000000794d */ /* 0x000fea0003800000 */
.L_x_792:
[----:B----4-:R-:W-:-:S04]  /*bd80*/  IMAD.U32 R18, R18, 0x10000, RZ ;  /* 0x0001000012127824 */ /* 0x010fc800078e00ff */
[----:B------:R-:W0:Y:S02]  /*bd90*/  F2I.FTZ.TRUNC.NTZ R5, R18 ;  /* 0x0000001200057305 */ /* 0x000e24000021f100 */
[----:B0-----:R-:W-:Y:S01]  /*bda0*/  STG.E desc[UR36][R2.64], R5 ;  /* 0x0000000502007986 */ /* 0x001fe2000c101924 */
[----:B------:R-:W-:Y:S05]  /*bdb0*/  EXIT ;  /* 0x000000000000794d */ /* 0x000fea0003800000 */
.L_x_791:
[----:B----4-:R-:W-:-:S04]  /*bdc0*/  IMAD.U32 R18, R18, 0x10000, RZ ;  /* 0x0001000012127824 */ /* 0x010fc800078e00ff */
[----:B------:R-:W0:Y:S02]  /*bdd0*/  F2I.FTZ.TRUNC.NTZ R5, R18 ;  /* 0x0000001200057305 */ /* 0x000e24000021f100 */
[----:B0-----:R-:W-:Y:S01]  /*bde0*/  STG.E.U16 desc[UR36][R2.64], R5 ;  /* 0x0000000502007986 */ /* 0x001fe2000c101524 */
[----:B------:R-:W-:Y:S05]  /*bdf0*/  EXIT ;  /* 0x000000000000794d */ /* 0x000fea0003800000 */
.L_x_787:
[----:B------:R-:W-:-:S13]  /*be00*/  ISETP.GT.AND P0, PT, R0, 0x6, PT ;  /* 0x000000060000780c */ /* 0x000fda0003f04270 */
[----:B------:R-:W-:Y:S05]  /*be10*/  @P0 BRA `(.L_x_793) ;  /* 0x00000000002c0947 */ /* 0x000fea0003800000 */
[----:B------:R-:W-:-:S13]  /*be20*/  ISETP.NE.AND P0, PT, R0, 0x5, PT ;  /* 0x000000050000780c */ /* 0x000fda0003f05270 */
[----:B------:R-:W-:Y:S05]  /*be30*/  @!P0 BRA `(.L_x_794) ;  /* 0x0000000000148947 */ /* 0x000fea0003800000 */
[----:B------:R-:W-:-:S13]  /*be40*/  ISETP.NE.AND P0, PT, R0, 0x6, PT ;  /* 0x000000060000780c */ /* 0x000fda0003f05270 */
[----:B------:R-:W-:Y:S05]  /*be50*/  @P0 BRA `(.L_x_790) ;  /* 0x0000000800c40947 */ /* 0x000fea0003800000 */
[----:B----4-:R-:W-:-:S05]  /*be60*/  IMAD.U32 R5, R18, 0x10000, RZ ;  /* 0x0001000012057824 */ /* 0x010fca00078e00ff */
[----:B------:R-:W-:Y:S01]  /*be70*/  STG.E desc[UR36][R2.64], R5 ;  /* 0x0000000502007986 */ /* 0x000fe2000c101924 */
[----:B------:R-:W-:Y:S05]  /*be80*/  EXIT ;  /* 0x000000000000794d */ /* 0x000fea0003800000 */
.L_x_794:
[----:B----4-:R-:W-:-:S05]  /*be90*/  IMAD.U32 R0, R18, 0x10000, RZ ;  /* 0x0001000012007824 */ /* 0x010fca00078e00ff */
[----:B------:R-:W-:-:S05]  /*bea0*/  F2FP.F16.F32.PACK_AB R0, RZ, R0 ;  /* 0x00000000ff00723e */ /* 0x000fca00000000ff */
[----:B------:R-:W-:Y:S01]  /*beb0*/  STG.E.U16 desc[UR36][R2.64], R0 ;  /* 0x0000000002007986 */ /* 0x000fe2000c101524 */
[----:B------:R-:W-:Y:S05]  /*bec0*/  EXIT ;  /* 0x000000000000794d */ /* 0x000fea0003800000 */
.L_x_793:
[----:B------:R-:W-:-:S13]  /*bed0*/  ISETP.NE.AND P0, PT, R0, 0x7, PT ;  /* 0x000000070000780c */ /* 0x000fda0003f05270 */
[----:B------:R-:W-:Y:S05]  /*bee0*/  @!P0 BRA `(.L_x_795) ;  /* 0x0000000000348947 */ /* 0x000fea0003800000 */
[----:B------:R-:W-:-:S13]  /*bef0*/  ISETP.NE.AND P0, PT, R0, 0x8, PT ;  /* 0x000000080000780c */ /* 0x000fda0003f05270 */
[----:B------:R-:W-:Y:S05]  /*bf00*/  @!P0 BRA `(.L_x_796) ;  /* 0x0000000000188947 */ /* 0x000fea0003800000 */
[----:B------:R-:W-:-:S13]  /*bf10*/  ISETP.NE.AND P0, PT, R0, 0x9, PT ;  /* 0x000000090000780c */ /* 0x000fda0003f05270 */
[----:B------:R-:W-:Y:S05]  /*bf20*/  @P0 BRA `(.L_x_790) ;  /* 0x0000000800900947 */ /* 0x000fea0003800000 */
[----:B----4-:R-:W-:Y:S02]  /*bf30*/  IMAD.U32 R18, R18, 0x10000, RZ ;  /* 0x0001000012127824 */ /* 0x010fe400078e00ff */
[----:B------:R-:W-:-:S05]  /*bf40*/  IMAD.MOV.U32 R19, RZ, RZ, RZ ;  /* 0x000000ffff137224 */ /* 0x000fca00078e00ff */
[----:B------:R-:W-:Y:S01]  /*bf50*/  STG.E.64 desc[UR36][R2.64], R18 ;  /* 0x0000001202007986 */ /* 0x000fe2000c101b24 */
[----:B------:R-:W-:Y:S05]  /*bf60*/  EXIT ;  /* 0x000000000000794d */ /* 0x000fea0003800000 */
.L_x_796:
[----:B----4-:R-:W-:-:S05]  /*bf70*/  IMAD.U32 R18, R18, 0x10000, RZ ;  /* 0x0001000012127824 */ /* 0x010fca00078e00ff */
[----:B------:R-:W-:-:S04]  /*bf80*/  F2FP.F16.F32.PACK_AB R5, RZ, R18 ;  /* 0x00000012ff05723e */ /* 0x000fc800000000ff */
[----:B------:R-:W-:-:S05]  /*bf90*/  PRMT R5, R5, 0x5410, RZ ;  /* 0x0000541005057816 */ /* 0x000fca00000000ff */
[----:B------:R-:W-:Y:S01]  /*bfa0*/  STG.E desc[UR36][R2.64], R5 ;  /* 0x0000000502007986 */ /* 0x000fe2000c101924 */
[----:B------:R-:W-:Y:S05]  /*bfb0*/  EXIT ;  /* 0x000000000000794d */ /* 0x000fea0003800000 */
.L_x_795:
[----:B----4-:R-:W-:-:S04]  /*bfc0*/  IMAD.U32 R4, R18, 0x10000, RZ ;  /* 0x0001000012047824 */ /* 0x010fc800078e00ff */
[----:B------:R-:W-:-:S06]  /*bfd0*/  FMUL.FTZ R4, R4, 1 ;  /* 0x3f80000004047820 */ /* 0x000fcc0000410000 */
[----:B------:R-:W0:Y:S02]  /*bfe0*/  F2F.F64.F32 R4, R4 ;  /* 0x0000000400047310 */ /* 0x000e240000201800 */
[----:B0-----:R-:W-:Y:S01]  /*bff0*/  STG.E.64 desc[UR36][R2.64], R4 ;  /* 0x0000000402007986 */ /* 0x001fe2000c101b24 */
[----:B------:R-:W-:Y:S05]  /*c000*/  EXIT ;  /* 0x000000000000794d */ /* 0x000fea0003800000 */
.L_x_786:
        /* <DEDUP_REMOVED lines=8> */
[----:B----4-:R-:W-:-:S05]  /*c090*/  IMAD.U32 R18, R18, 0x10000, RZ ;  /* 0x0001000012127824 */ /* 0x010fca00078e00ff */
[----:B------:R-:W-:-:S04]  /*c0a0*/  FSETP.NEU.FTZ.AND P0, PT, R18, RZ, PT ;  /* 0x000000ff1200720b */ /* 0x000fc80003f1d000 */
[----:B------:R-:W-:-:S05]  /*c0b0*/  SEL R5, RZ, 0x1, !P0 ;  /* 0x00000001ff057807 */ /* 0x000fca0004000000 */
[----:B------:R-:W-:Y:S01]  /*c0c0*/  STG.E.U8 desc[UR36][R2.64], R5 ;  /* 0x0000000502007986 */ /* 0x000fe2000c101124 */
[----:B------:R-:W-:Y:S05]  /*c0d0*/  EXIT ;  /* 0x000000000000794d */ /* 0x000fea0003800000 */
.L_x_799:
[----:B----4-:R-:W-:Y:S01]  /*c0e0*/  IMAD.U32 R18, R18, 0x10000, RZ ;  /* 0x0001000012127824 */ /* 0x010fe200078e00ff */
[----:B------:R-:W-:-:S03]  /*c0f0*/  CS2R R6, SRZ ;  /* 0x0000000000067805 */ /* 0x000fc6000001ff00 */
[----:B------:R-:W-:-:S06]  /*c100*/  FMUL.FTZ R4, R18, 1 ;  /* 0x3f80000012047820 */ /* 0x000fcc0000410000 */
[----:B------:R-:W0:Y:S02]  /*c110*/  F2F.F64.F32 R4, R4 ;  /* 0x0000000400047310 */ /* 0x000e240000201800 */
[----:B0-----:R-:W-:Y:S01]  /*c120*/  STG.E.128 desc[UR36][R2.64], R4 ;  /* 0x0000000402007986 */ /* 0x001fe2000c101d24 */
[----:B------:R-:W-:Y:S05]  /*c130*/  EXIT ;  /* 0x000000000000794d */ /* 0x000fea0003800000 */
.L_x_798:
[----:B------:R-:W-:-:S13]  /*c140*/  ISETP.NE.AND P0, PT, R0, 0xf, PT ;  /* 0x0000000f0000780c */ /* 0x000fda0003f05270 */
[----:B------:R-:W-:Y:S05]  /*c150*/  @!P0 BRA `(.L_x_800) ;  /* 0x0000000000b48947 */ /* 0x000fea0003800000 */
[----:B------:R-:W-:-:S13]  /*c160*/  ISETP.NE.AND P0, PT, R0, 0x17, PT ;  /* 0x000000170000780c */ /* 0x000fda0003f05270 */
[----:B------:R-:W-:Y:S05]  /*c170*/  @!P0 BRA `(.L_x_801) ;  /* 0x0000000000548947 */ /* 0x000fea0003800000 */
[----:B------:R-:W-:-:S13]  /*c180*/  ISETP.NE.AND P0, PT, R0, 0x18, PT ;  /* 0x000000180000780c */ /* 0x000fda0003f05270 */
[----:B------:R-:W-:Y:S05]  /*c190*/  @P0 BRA `(.L_x_790) ;  /* 0x0000000400f40947 */ /* 0x000fea0003800000 */
[----:B----4-:R-:W-:Y:S01]  /*c1a0*/  IMAD.U32 R7, R18, 0x10000, RZ ;  /* 0x0001000012077824 */ /* 0x010fe200078e00ff */
        /* <DEDUP_REMOVED lines=14> */
.L_x_803:
[----:B------:R-:W-:Y:S05]  /*c290*/  BSYNC B0 ;  /* 0x0000000000007941 */ /* 0x000fea0003800000 */
.L_x_802:
[----:B------:R-:W-:-:S05]  /*c2a0*/  LOP3.LUT R5, R0, R5, RZ, 0xfc, !PT ;  /* 0x0000000500057212 */ /* 0x000fca00078efcff */
[----:B------:R-:W-:Y:S01]  /*c2b0*/  STG.E.U8 desc[UR36][R2.64], R5 ;  /* 0x0000000502007986 */ /* 0x000fe2000c101124 */
[----:B------:R-:W-:Y:S05]  /*c2c0*/  EXIT ;  /* 0x000000000000794d */ /* 0x000fea0003800000 */
.L_x_801:
[----:B----4-:R-:W-:Y:S01]  /*c2d0*/  IMAD.U32 R5, R18, 0x10000, RZ ;  /* 0x0001000012057824 */ /* 0x010fe200078e00ff */
        /* <DEDUP_REMOVED lines=12> */
.L_x_805:
[----:B------:R-:W-:Y:S01]  /*c3a0*/  IMAD.MOV.U32 R0, RZ, RZ, 0x7f ;  /* 0x0000007fff007424 */ /* 0x000fe200078e00ff */
[----:B------:R-:W-:-:S04]  /*c3b0*/  ISETP.GT.U32.AND P0, PT, R4, 0x7f800000, PT ;  /* 0x7f8000000400780c */ /* 0x000fc80003f04070 */
[----:B------:R-:W-:-:S09]  /*c3c0*/  SEL R0, R0, 0x7c, P0 ;  /* 0x0000007c00007807 */ /* 0x000fd20000000000 */
.L_x_806:
[----:B------:R-:W-:Y:S05]  /*c3d0*/  BSYNC B0 ;  /* 0x0000000000007941 */ /* 0x000fea0003800000 */
.L_x_804:
[----:B------:R-:W-:-:S04]  /*c3e0*/  LOP3.LUT R4, R5, 0x80000000, RZ, 0xc0, !PT ;  /* 0x8000000005047812 */ /* 0x000fc800078ec0ff */
[----:B------:R-:W-:-:S04]  /*c3f0*/  SHF.R.U32.HI R5, RZ, 0x18, R4 ;  /* 0x00000018ff057819 */ /* 0x000fc80000011604 */
[----:B------:R-:W-:-:S05]  /*c400*/  LOP3.LUT R5, R0, R5, RZ, 0xfc, !PT ;  /* 0x0000000500057212 */ /* 0x000fca00078efcff */
[----:B------:R-:W-:Y:S01]  /*c410*/  STG.E.U8 desc[UR36][R2.64], R5 ;  /* 0x0000000502007986 */ /* 0x000fe2000c101124 */
[----:B------:R-:W-:Y:S05]  /*c420*/  EXIT ;  /* 0x000000000000794d */ /* 0x000fea0003800000 */
.L_x_800:
[----:B----4-:R-:W-:Y:S01]  /*c430*/  STG.E.U16 desc[UR36][R2.64], R18 ;  /* 0x0000001202007986 */ /* 0x010fe2000c101524 */
[----:B------:R-:W-:Y:S05]  /*c440*/  EXIT ;  /* 0x000000000000794d */ /* 0x000fea0003800000 */
.L_x_797:
        /* <DEDUP_REMOVED lines=8> */
[----:B----4-:R-:W-:-:S06]  /*c4d0*/  IMAD.U32 R5, R18, 0x10000, RZ ;  /* 0x0001000012057824 */ /* 0x010fcc00078e00ff */
[----:B------:R-:W0:Y:S02]  /*c4e0*/  F2I.FTZ.U32.TRUNC.NTZ R5, R5 ;  /* 0x0000000500057305 */ /* 0x000e24000021f000 */
[----:B0-----:R-:W-:Y:S01]  /*c4f0*/  STG.E.U16 desc[UR36][R2.64], R5 ;  /* 0x0000000502007986 */ /* 0x001fe2000c101524 */
[----:B------:R-:W-:Y:S05]  /*c500*/  EXIT ;  /* 0x000000000000794d */ /* 0x000fea0003800000 */
.L_x_809:
[----:B----4-:R-:W-:Y:S01]  /*c510*/  IMAD.U32 R7, R18, 0x10000, RZ ;  /* 0x0001000012077824 */ /* 0x010fe200078e00ff */
        /* <DEDUP_REMOVED lines=12> */
[----:B------:R-:W-:-:S05]  /*c5e0*/  FADD.FTZ R0, R5, 8192 ;  /* 0x4600000005007421 */ /* 0x000fca0000010000 */
[----:B------:R-:W-:Y:S02]  /*c5f0*/  LOP3.LUT P0, R4, R0, 0xff, RZ, 0xc0, !PT ;  /* 0x000000ff00047812 */ /* 0x000fe4000780c0ff */
[----:B------:R-:W-:-:S11]  /*c600*/  PRMT R0, RZ, 0x7610, R0 ;  /* 0x00007610ff007816 */ /* 0x000fd60000000000 */
[----:B------:R-:W-:Y:S05]  /*c610*/  @!P0 BRA `(.L_x_811) ;  /* 0x0000000000108947 */ /* 0x000fea0003800000 */
.L_x_812:
[----:B------:R-:W-:-:S04]  /*c620*/  LOP3.LUT R0, R7, 0x80000000, RZ, 0xc0, !PT ;  /* 0x8000000007007812 */ /* 0x000fc800078ec0ff */
[----:B------:R-:W-:-:S04]  /*c630*/  SHF.R.U32.HI R5, RZ, 0x18, R0 ;  /* 0x00000018ff057819 */ /* 0x000fc80000011600 */
[----:B------:R-:W-:-:S04]  /*c640*/  LOP3.LUT R4, R4, R5, RZ, 0xfc, !PT ;  /* 0x0000000504047212 */ /* 0x000fc800078efcff */
[----:B------:R-:W-:-:S07]  /*c650*/  PRMT R0, R4, 0x7610, R0 ;  /* 0x0000761004007816 */ /* 0x000fce0000000000 */
.L_x_811:
[----:B------:R-:W-:Y:S05]  /*c660*/  BSYNC B0 ;  /* 0x0000000000007941 */ /* 0x000fea0003800000 */
.L_x_810:
[----:B------:R-:W-:Y:S01]  /*c670*/  STG.E.U8 desc[UR36][R2.64], R0 ;  /* 0x0000000002007986 */ /* 0x000fe2000c101124 */
[----:B------:R-:W-:Y:S05]  /*c680*/  EXIT ;  /* 0x000000000000794d */ /* 0x000fea0003800000 */
.L_x_808:
        /* <DEDUP_REMOVED lines=17> */
.L_x_815:
[----:B------:R-:W-:-:S04]  /*c7a0*/  LOP3.LUT R0, R7, 0x80000000, RZ, 0xc0, !PT ;  /* 0x8000000007007812 */ /* 0x000fc800078ec0ff */
[----:B------:R-:W-:-:S04]  /*c7b0*/  SHF.R.U32.HI R5, RZ, 0x18, R0 ;  /* 0x00000018ff057819 */ /* 0x000fc80000011600 */
[----:B------:R-:W-:-:S04]  /*c7c0*/  LOP3.LUT R4, R4, R5, RZ, 0xfc, !PT ;  /* 0x0000000504047212 */ /* 0x000fc800078efcff */
[----:B------:R-:W-:-:S07]  /*c7d0*/  PRMT R0, R4, 0x7610, R0 ;  /* 0x0000761004007816 */ /* 0x000fce0000000000 */
.L_x_814:
[----:B------:R-:W-:Y:S05]  /*c7e0*/  BSYNC B0 ;  /* 0x0000000000007941 */ /* 0x000fea0003800000 */
.L_x_813:
[----:B------:R-:W-:Y:S01]  /*c7f0*/  STG.E.U8 desc[UR36][R2.64], R0 ;  /* 0x0000000002007986 */ /* 0x000fe2000c101124 */
[----:B------:R-:W-:Y:S05]  /*c800*/  EXIT ;  /* 0x000000000000794d */ /* 0x000fea0003800000 */
.L_x_807:
[----:B------:R-:W-:-:S13]  /*c810*/  ISETP.NE.AND P0, PT, R0, 0x1c, PT ;  /* 0x0000001c0000780c */ /* 0x000fda0003f05270 */
[----:B------:R-:W-:Y:S05]  /*c820*/  @!P0 BRA `(.L_x_816) ;  /* 0x0000000000a48947 */ /* 0x000fea0003800000 */
[----:B------:R-:W-:-:S13]  /*c830*/  ISETP.NE.AND P0, PT, R0, 0x1d, PT ;  /* 0x0000001d0000780c */ /* 0x000fda0003f05270 */
[----:B------:R-:W-:Y:S05]  /*c840*/  @!P0 BRA `(.L_x_817) ;  /* 0x00000000008c8947 */ /* 0x000fea0003800000 */
[----:B------:R-:W-:-:S13]  /*c850*/  ISETP.NE.AND P0, PT, R0, 0x2c, PT ;  /* 0x0000002c0000780c */ /* 0x000fda0003f05270 */
[----:B------:R-:W-:Y:S05]  /*c860*/  @P0 BRA `(.L_x_790) ;  /* 0x0000000000400947 */ /* 0x000fea0003800000 */
[----:B----4-:R-:W-:-:S05]  /*c870*/  IMAD.U32 R5, R18, 0x10000, RZ ;  /* 0x0001000012057824 */ /* 0x010fca00078e00ff */
        /* <DEDUP_REMOVED lines=15> */
.L_x_790:
        /* <DEDUP_REMOVED lines=15> */
[----:B-1--4-:R-:W-:Y:S05]  /*ca60*/  CALL.ABS.NOINC R2 ;  /* 0x0000000002007343 */ /* 0x012fea0003c00000 */
.L_x_818:
[----:B------:R-:W-:Y:S05]  /*ca70*/  EXIT ;  /* 0x000000000000794d */ /* 0x000fea0003800000 */
.L_x_817:
[----:B----4-:R-:W-:-:S06]  /*ca80*/  IMAD.U32 R4, R18, 0x10000, RZ ;  /* 0x0001000012047824 */ /* 0x010fcc00078e00ff */
[----:B------:R-:W0:Y:S02]  /*ca90*/  F2I.U64.TRUNC R4, R4 ;  /* 0x0000000400047311 */ /* 0x000e24000020d800 */
[----:B0-----:R-:W-:Y:S01]  /*caa0*/  STG.E.64 desc[UR36][R2.64], R4 ;  /* 0x0000000402007986 */ /* 0x001fe2000c101b24 */
[----:B------:R-:W-:Y:S05]  /*cab0*/  EXIT ;  /* 0x000000000000794d */ /* 0x000fea0003800000 */
.L_x_816:
[----:B----4-:R-:W-:-:S04]  /*cac0*/  IMAD.U32 R18, R18, 0x10000, RZ ;  /* 0x0001000012127824 */ /* 0x010fc800078e00ff */
[----:B------:R-:W0:Y:S02]  /*cad0*/  F2I.FTZ.U32.TRUNC.NTZ R5, R18 ;  /* 0x0000001200057305 */ /* 0x000e24000021f000 */
[----:B0-----:R-:W-:Y:S01]  /*cae0*/  STG.E desc[UR36][R2.64], R5 ;  /* 0x0000000502007986 */ /* 0x001fe2000c101924 */
[----:B------:R-:W-:Y:S05]  /*caf0*/  EXIT ;  /* 0x000000000000794d */ /* 0x000fea0003800000 */
.L_x_819:
        /* <DEDUP_REMOVED lines=16> */
.L_x_5815:


//--------------------- .text._ZN2at6native18elementwise_kernelILi128ELi4EZNS0_22gpu_kernel_impl_nocastIZZZNS0_68_GLOBAL__N__08176361_30_ActivationHardsigmoidKernel_cu_1520ed90_302227hardsigmoid_backward_kernelERNS_18TensorIteratorBaseEENKUlvE_clEvENKUlvE2_clEvEUlN3c108BFloat16ES9_E_EEvS5_RKT_EUliE_EEviT1_ --------------------------
	.section	.text._ZN2at6native18elementwise_kernelILi128ELi4EZNS0_22gpu_kernel_impl_nocastIZZZNS0_68_GLOBAL__N__08176361_30_ActivationHardsigmoidKernel_cu_1520ed90_302227hardsigmoid_backward_kernelERNS_18TensorIteratorBaseEENKUlvE_clEvENKUlvE2_clEvEUlN3c108BFloat16ES9_E_EEvS5_RKT_EUliE_EEviT1_,"ax",@progbits
	.align	128
        .global         _ZN2at6native18elementwise_kernelILi128ELi4EZNS0_22gpu_kernel_impl_nocastIZZZNS0_68_GLOBAL__N__08176361_30_ActivationHardsigmoidKernel_cu_1520ed90_302227hardsigmoid_backward_kernelERNS_18TensorIteratorBaseEENKUlvE_clEvENKUlvE2_clEvEUlN3c108BFloat16ES9_E_EEvS5_RKT_EUliE_EEviT1_
        .type           _ZN2at6native18elementwise_kernelILi128ELi4EZNS0_22gpu_kernel_impl_nocastIZZZNS0_68_GLOBAL__N__08176361_30_ActivationHardsigmoidKernel_cu_1520ed90_302227hardsigmoid_backward_kernelERNS_18TensorIteratorBaseEENKUlvE_clEvENKUlvE2_clEvEUlN3c108BFloat16ES9_E_EEvS5_RKT_EUliE_EEviT1_,@function
        .size           _ZN2at6native18elementwise_kernelILi128ELi4EZNS0_22gpu_kernel_impl_nocastIZZZNS0_68_GLOBAL__N__08176361_30_ActivationHardsigmoidKernel_cu_1520ed90_302227hardsigmoid_backward_kernelERNS_18TensorIteratorBaseEENKUlvE_clEvENKUlvE2_clEvEUlN3c108BFloat16ES9_E_EEvS5_RKT_EUliE_EEviT1_,(.L_x_5816 - _ZN2at6native18elementwise_kernelILi128ELi4EZNS0_22gpu_kernel_impl_nocastIZZZNS0_68_GLOBAL__N__08176361_30_ActivationHardsigmoidKernel_cu_1520ed90_302227hardsigmoid_backward_kernelERNS_18TensorIteratorBaseEENKUlvE_clEvENKUlvE2_clEvEUlN3c108BFloat16ES9_E_EEvS5_RKT_EUliE_EEviT1_)
        .other          _ZN2at6native18elementwise_kernelILi128ELi4EZNS0_22gpu_kernel_impl_nocastIZZZNS0_68_GLOBAL__N__08176361_30_ActivationHardsigmoidKernel_cu_1520ed90_302227hardsigmoid_backward_kernelERNS_18TensorIteratorBaseEENKUlvE_clEvENKUlvE2_clEvEUlN3c108BFloat16ES9_E_EEvS5_RKT_EUliE_EEviT1_,@"STO_CUDA_ENTRY STV_DEFAULT"
_ZN2at6native18elementwise_kernelILi128ELi4EZNS0_22gpu_kernel_impl_nocastIZZZNS0_68_GLOBAL__N__08176361_30_ActivationHardsigmoidKernel_cu_1520ed90_302227hardsigmoid_backward_kernelERNS_18TensorIteratorBaseEENKUlvE_clEvENKUlvE2_clEvEUlN3c108BFloat16ES9_E_EEvS5_RKT_EUliE_EEviT1_:
.text._ZN2at6native18elementwise_kernelILi128ELi4EZNS0_22gpu_kernel_impl_nocastIZZZNS0_68_GLOBAL__N__08176361_30_ActivationHardsigmoidKernel_cu_1520ed90_302227hardsigmoid_backward_kernelERNS_18TensorIteratorBaseEENKUlvE_clEvENKUlvE2_clEvEUlN3c108BFloat16ES9_E_EEvS5_RKT_EUliE_EEviT1_:
[----:B------:R-:W-:Y:S01]  /*0000*/  LDC R1, c[0x0][0x28] ;  /* 0x00000a00ff017b82 */ /* 0x000fe20000000800 */
[----:B------:R-:W0:Y:S01]  /*0010*/  S2R R3, SR_CTAID.X ;  /* 0x0000000000037919 */ /* 0x000e220000002500 */
[----:B------:R-:W-:Y:S01]  /*0020*/  ULDC UR6, c[0x0][0x210] ;  /* 0x0000840000067ab9 */ /* 0x000fe20000000800 */
[----:B------:R-:W-:Y:S01]  /*0030*/  ULDC.64 UR4, c[0x0][0x208] ;  /* 0x0000820000047ab9 */ /* 0x000fe20000000a00 */
[----:B------:R-:W-:Y:S01]  /*0040*/  BSSY B0, `(.L_x_820) ;  /* 0x000017c000007945 */ /* 0x000fe20003800000 */
[----:B------:R-:W0:Y:S02]  /*0050*/  S2R R0, SR_TID.X ;  /* 0x0000000000007919 */ /* 0x000e240000002100 */
[----:B0-----:R-:W-:-:S04]  /*0060*/  LEA R3, R3, R0, 0x9 ;  /* 0x0000000003037211 */ /* 0x001fc800078e48ff */
[----:B------:R-:W-:-:S13]  /*0070*/  ISETP.GE.AND P0, PT, R3, UR6, PT ;  /* 0x0000000603007c0c */ /* 0x000fda000bf06270 */
[----:B------:R-:W-:Y:S05]  /*0080*/  @P0 BRA `(.L_x_821) ;  /* 0x0000001400dc0947 */ /* 0x000fea0003800000 */
[----:B------:R-:W0:Y:S01]  /*0090*/  LDC R10, c[0x0][0x218] ;  /* 0x00008600ff0a7b82 */ /* 0x000e220000000800 */
[----:B------:R-:W-:Y:S01]  /*00a0*/  HFMA2.MMA R2, -RZ, RZ, 0, 0 ;  /* 0x00000000ff027435 */ /* 0x000fe200000001ff */
[----:B------:R-:W-:Y:S01]  /*00b0*/  MOV R0, RZ ;  /* 0x000000ff00007202 */ /* 0x000fe20000000f00 */
[----:B------:R-:W-:Y:S01]  /*00c0*/  HFMA2.MMA R5, -RZ, RZ, 0, 0 ;  /* 0x00000000ff057435 */ /* 0x000fe200000001ff */
[----:B0-----:R-:W-:-:S13]  /*00d0*/  ISETP.NE.AND P0, PT, R10, RZ, PT ;  /* 0x000000ff0a00720c */ /* 0x001fda0003f05270 */
[----:B------:R-:W-:Y:S05]  /*00e0*/  @!P0 BRA `(.L_x_822) ;  /* 0x0000001400708947 */ /* 0x000fea0003800000 */
[----:B------:R-:W-:Y:S01]  /*00f0*/  MOV R4, RZ ;  /* 0x000000ff00047202 */ /* 0x000fe20000000f00 */
[----:B------:R-:W-:Y:S01]  /*0100*/  ULDC.64 UR8, c[0x0][0x220] ;  /* 0x0000880000087ab9 */ /* 0x000fe20000000a00 */
[----:B------:R-:W-:Y:S01]  /*0110*/  MOV R5, R3 ;  /* 0x0000000300057202 */ /* 0x000fe20000000f00 */
[----:B------:R-:W-:Y:S01]  /*0120*/  ULDC UR7, c[0x0][0x21c] ;  /* 0x0000870000077ab9 */ /* 0x000fe20000000800 */
[----:B------:R-:W-:Y:S01]  /*0130*/  ISETP.NE.AND P0, PT, R10, 0x1, PT ;  /* 0x000000010a00780c */ /* 0x000fe20003f05270 */
[----:B------:R-:W-:-:S05]  /*0140*/  IMAD.HI.U32 R6, R3, UR8, R4 ;  /* 0x0000000803067c27 */ /* 0x000fca000f8e0004 */
[----:B------:R-:W-:Y:S01]  /*0150*/  SHF.R.U32.HI R7, RZ, UR9, R6 ;  /* 0x00000009ff077c19 */ /* 0x000fe20008011606 */
[----:B------:R-:W-:-:S03]  /*0160*/  ULDC.64 UR8, c[0x0][0x348] ;  /* 0x0000d20000087ab9 */ /* 0x000fc60000000a00 */
[----:B------:R-:W-:-:S05]  /*0170*/  IADD3 R2, -R7, RZ, RZ ;  /* 0x000000ff07027210 */ /* 0x000fca0007ffe1ff */
[----:B------:R-:W-:Y:S01]  /*0180*/  IMAD R2, R2, UR7, R3 ;  /* 0x0000000702027c24 */ /* 0x000fe2000f8e0203 */
[----:B------:R-:W-:-:S03]  /*0190*/  ULDC UR7, c[0x0][0x350] ;  /* 0x0000d40000077ab9 */ /* 0x000fc60000000800 */
[C---:B------:R-:W-:Y:S02]  /*01a0*/  IMAD R5, R2.reuse, UR8, RZ ;  /* 0x0000000802057c24 */ /* 0x040fe4000f8e02ff */
[C---:B------:R-:W-:Y:S02]  /*01b0*/  IMAD R0, R2.reuse, UR9, RZ ;  /* 0x0000000902007c24 */ /* 0x040fe4000f8e02ff */
[----:B------:R-:W-:Y:S01]  /*01c0*/  IMAD R2, R2, UR7, RZ ;  /* 0x0000000702027c24 */ /* 0x000fe2000f8e02ff */
[----:B------:R-:W-:Y:S06]  /*01d0*/  @!P0 BRA `(.L_x_822) ;  /* 0x0000001400348947 */ /* 0x000fec0003800000 */
[----:B------:R-:W-:Y:S01]  /*01e0*/  MOV R6, RZ ;  /* 0x000000ff00067202 */ /* 0x000fe20000000f00 */
[----:B------:R-:W-:Y:S01]  /*01f0*/  ULDC.64 UR8, c[0x0][0x228] ;  /* 0x00008a0000087ab9 */ /* 0x000fe20000000a00 */
[----:B------:R-:W-:Y:S01]  /*0200*/  ULDC UR7, c[0x0][0x230] ;  /* 0x00008c0000077ab9 */ /* 0x000fe20000000800 */
[----:B------:R-:W-:Y:S02]  /*0210*/  ISETP.NE.AND P0, PT, R10, 0x2, PT ;  /* 0x000000020a00780c */ /* 0x000fe40003f05270 */
[----:B------:R-:W-:-:S05]  /*0220*/  IMAD.HI.U32 R8, R7, UR9, R6 ;  /* 0x0000000907087c27 */ /* 0x000fca000f8e0006 */
[----:B------:R-:W-:Y:S01]  /*0230*/  SHF.R.U32.HI R9, RZ, UR7, R8 ;  /* 0x00000007ff097c19 */ /* 0x000fe20008011608 */
[----:B------:R-:W-:-:S03]  /*0240*/  ULDC UR7, c[0x0][0x354] ;  /* 0x0000d50000077ab9 */ /* 0x000fc60000000800 */
[----:B------:R-:W-:-:S05]  /*0250*/  IADD3 R6, -R9, RZ, RZ ;  /* 0x000000ff09067210 */ /* 0x000fca0007ffe1ff */
[----:B------:R-:W-:Y:S01]  /*0260*/  IMAD R7, R6, UR8, R7 ;  /* 0x0000000806077c24 */ /* 0x000fe2000f8e0207 */
[----:B------:R-:W-:-:S03]  /*0270*/  ULDC.64 UR8, c[0x0][0x358] ;  /* 0x0000d60000087ab9 */ /* 0x000fc60000000a00 */
[C---:B------:R-:W-:Y:S02]  /*0280*/  IMAD R5, R7.reuse, UR7, R5 ;  /* 0x0000000707057c24 */ /* 0x040fe4000f8e0205 */
[C---:B------:R-:W-:Y:S02]  /*0290*/  IMAD R0, R7.reuse, UR8, R0 ;  /* 0x0000000807007c24 */ /* 0x040fe4000f8e0200 */
[----:B------:R-:W-:Y:S01]  /*02a0*/  IMAD R2, R7, UR9, R2 ;  /* 0x0000000907027c24 */ /* 0x000fe2000f8e0202 */
[----:B------:R-:W-:Y:S06]  /*02b0*/  @!P0 BRA `(.L_x_822) ;  /* 0x0000001000fc8947 */ /* 0x000fec0003800000 */
[----:B------:R-:W-:Y:S01]  /*02c0*/  HFMA2.MMA R8, -RZ, RZ, 0, 0 ;  /* 0x00000000ff087435 */ /* 0x000fe200000001ff */
[----:B------:R-:W-:Y:S01]  /*02d0*/  ULDC.64 UR8, c[0x0][0x238] ;  /* 0x00008e0000087ab9 */ /* 0x000fe20000000a00 */
[----:B------:R-:W-:Y:S01]  /*02e0*/  ISETP.NE.AND P0, PT, R10, 0x3, PT ;  /* 0x000000030a00780c */ /* 0x000fe20003f05270 */
[----:B------:R-:W-:-:S07]  /*02f0*/  ULDC UR7, c[0x0][0x234] ;  /* 0x00008d0000077ab9 */ /* 0x000fce0000000800 */
[----:B------:R-:W-:-:S05]  /*0300*/  IMAD.HI.U32 R6, R9, UR8, R8 ;  /* 0x0000000809067c27 */ /* 0x000fca000f8e0008 */
[----:B------:R-:W-:Y:S01]  /*0310*/  SHF.R.U32.HI R7, RZ, UR9, R6 ;  /* 0x00000009ff077c19 */ /* 0x000fe20008011606 */
[----:B------:R-:W-:-:S03]  /*0320*/  ULDC.64 UR8, c[0x0][0x360] ;  /* 0x0000d80000087ab9 */ /* 0x000fc60000000a00 */
[----:B------:R-:W-:-:S05]  /*0330*/  IADD3 R8, -R7, RZ, RZ ;  /* 0x000000ff07087210 */ /* 0x000fca0007ffe1ff */
[----:B------:R-:W-:Y:S01]  /*0340*/  IMAD R9, R8, UR7, R9 ;  /* 0x0000000708097c24 */ /* 0x000fe2000f8e0209 */
[----:B------:R-:W-:-:S03]  /*0350*/  ULDC UR7, c[0x0][0x368] ;  /* 0x0000da0000077ab9 */ /* 0x000fc60000000800 */
[C---:B------:R-:W-:Y:S02]  /*0360*/  IMAD R5, R9.reuse, UR8, R5 ;  /* 0x0000000809057c24 */ /* 0x040fe4000f8e0205 */
[C---:B------:R-:W-:Y:S02]  /*0370*/  IMAD R0, R9.reuse, UR9, R0 ;  /* 0x0000000909007c24 */ /* 0x040fe4000f8e0200 */
[----:B------:R-:W-:Y:S01]  /*0380*/  IMAD R2, R9, UR7, R2 ;  /* 0x0000000709027c24 */ /* 0x000fe2000f8e0202 */
        /* <DEDUP_REMOVED lines=15> */
[----:B------:R-:W-:Y:S01]  /*0480*/  MOV R8, RZ ;  /* 0x000000ff00087202 */ /* 0x000fe20000000f00 */
[----:B------:R-:W-:Y:S01]  /*0490*/  ULDC.64 UR8, c[0x0][0x250] ;  /* 0x0000940000087ab9 */ /* 0x000fe20000000a00 */
[----:B------:R-:W-:Y:S01]  /*04a0*/  ISETP.NE.AND P0, PT, R10, 0x5, PT ;  /* 0x000000050a00780c */ /* 0x000fe20003f05270 */
[----:B------:R-:W-:Y:S02]  /*04b0*/  ULDC UR7, c[0x0][0x24c] ;  /* 0x0000930000077ab9 */ /* 0x000fe40000000800 */
        /* <DEDUP_REMOVED lines=10> */
[----:B------:R-:W-:Y:S01]  /*0560*/  HFMA2.MMA R6, -RZ, RZ, 0, 0 ;  /* 0x00000000ff067435 */ /* 0x000fe200000001ff */
[----:B------:R-:W-:Y:S01]  /*0570*/  ULDC.64 UR8, c[0x0][0x258] ;  /* 0x0000960000087ab9 */ /* 0x000fe20000000a00 */
[----:B------:R-:W-:Y:S01]  /*0580*/  ULDC UR7, c[0x0][0x260] ;  /* 0x0000980000077ab9 */ /* 0x000fe20000000800 */
[----:B------:R-:W-:-:S07]  /*0590*/  ISETP.NE.AND P0, PT, R10, 0x6, PT ;  /* 0x000000060a00780c */ /* 0x000fce0003f05270 */
        /* <DEDUP_REMOVED lines=248> */
[----:B------:R-:W-:Y:S01]  /*1520*/  ISETP.NE.AND P0, PT, R10, 0x18, PT ;  /* 0x000000180a00780c */ /* 0x000fe20003f05270 */
[----:B------:R-:W-:Y:S01]  /*1530*/  HFMA2.MMA R6, -RZ, RZ, 0, 0 ;  /* 0x00000000ff067435 */ /* 0x000fe200000001ff */
[----:B------:R-:W-:Y:S01]  /*1540*/  ULDC.64 UR8, c[0x0][0x330] ;  /* 0x0000cc0000087ab9 */ /* 0x000fe20000000a00 */
[----:B------:R-:W-:-:S08]  /*1550*/  ULDC UR7, c[0x0][0x338] ;  /* 0x0000ce0000077ab9 */ /* 0x000fd00000000800 */
[----:B------:R-:W-:Y:S02]  /*1560*/  IMAD.HI.U32 R10, R7, UR9, R6 ;  /* 0x00000009070a7c27 */ /* 0x000fe4000f8e0006 */
[----:B------:R-:W0:Y:S03]  /*1570*/  @P0 LDC.64 R12, c[0x0][0x340] ;  /* 0x0000d000ff0c0b82 */ /* 0x000e260000000a00 */
[----:B------:R-:W-:Y:S01]  /*1580*/  SHF.R.U32.HI R11, RZ, UR7, R10 ;  /* 0x00000007ff0b7c19 */ /* 0x000fe2000801160a */
[----:B------:R-:W-:Y:S01]  /*1590*/  ULDC UR7, c[0x0][0x45c] ;  /* 0x0001170000077ab9 */ /* 0x000fe20000000800 */
[----:B------:R-:W-:Y:S02]  /*15a0*/  @P0 MOV R10, RZ ;  /* 0x000000ff000a0202 */ /* 0x000fe40000000f00 */
[----:B------:R-:W-:Y:S01]  /*15b0*/  IADD3 R6, -R11, RZ, RZ ;  /* 0x000000ff0b067210 */ /* 0x000fe20007ffe1ff */
[----:B------:R-:W1:Y:S04]  /*15c0*/  @P0 LDC R15, c[0x0][0x33c] ;  /* 0x0000cf00ff0f0b82 */ /* 0x000e680000000800 */
[----:B------:R-:W-:Y:S01]  /*15d0*/  IMAD R7, R6, UR8, R7 ;  /* 0x0000000806077c24 */ /* 0x000fe2000f8e0207 */
[----:B------:R-:W-:-:S03]  /*15e0*/  ULDC.64 UR8, c[0x0][0x460] ;  /* 0x0001180000087ab9 */ /* 0x000fc60000000a00 */
[----:B------:R-:W2:Y:S01]  /*15f0*/  @P0 LDC.64 R8, c[0x0][0x468] ;  /* 0x00011a00ff080b82 */ /* 0x000ea20000000a00 */
[C---:B------:R-:W-:Y:S02]  /*1600*/  IMAD R5, R7.reuse, UR7, R5 ;  /* 0x0000000707057c24 */ /* 0x040fe4000f8e0205 */
[C---:B------:R-:W-:Y:S02]  /*1610*/  IMAD R0, R7.reuse, UR8, R0 ;  /* 0x0000000807007c24 */ /* 0x040fe4000f8e0200 */
[----:B------:R-:W-:-:S03]  /*1620*/  IMAD R2, R7, UR9, R2 ;  /* 0x0000000907027c24 */ /* 0x000fc6000f8e0202 */
[----:B------:R-:W3:Y:S01]  /*1630*/  @P0 LDC R14, c[0x0][0x470] ;  /* 0x00011c00ff0e0b82 */ /* 0x000ee20000000800 */
[----:B0-----:R-:W-:-:S05]  /*1640*/  @P0 IMAD.HI.U32 R4, R11, R12, R10 ;  /* 0x0000000c0b040227 */ /* 0x001fca00078e000a */
[----:B------:R-:W-:-:S04]  /*1650*/  @P0 SHF.R.U32.HI R4, RZ, R13, R4 ;  /* 0x0000000dff040219 */ /* 0x000fc80000011604 */
[----:B------:R-:W-:-:S05]  /*1660*/  @P0 IADD3 R10, -R4, RZ, RZ ;  /* 0x000000ff040a0210 */ /* 0x000fca0007ffe1ff */
[----:B-1----:R-:W-:-:S04]  /*1670*/  @P0 IMAD R11, R10, R15, R11 ;  /* 0x0000000f0a0b0224 */ /* 0x002fc800078e020b */
[C---:B--2---:R-:W-:Y:S02]  /*1680*/  @P0 IMAD R5, R11.reuse, R8, R5 ;  /* 0x000000080b050224 */ /* 0x044fe400078e0205 */
[C---:B------:R-:W-:Y:S02]  /*1690*/  @P0 IMAD R0, R11.reuse, R9, R0 ;  /* 0x000000090b000224 */ /* 0x040fe400078e0200 */
[----:B---3--:R-:W-:-:S07]  /*16a0*/  @P0 IMAD R2, R11, R14, R2 ;  /* 0x0000000e0b020224 */ /* 0x008fce00078e0202 */
.L_x_822:
[----:B------:R-:W-:Y:S01]  /*16b0*/  ULDC.64 UR10, c[0x0][0x488] ;  /* 0x00012200000a7ab9 */ /* 0x000fe20000000a00 */
[----:B------:R-:W-:Y:S01]  /*16c0*/  ULDC.64 UR8, c[0x0][0x480] ;  /* 0x0001200000087ab9 */ /* 0x000fe20000000a00 */
[----:B------:R-:W-:Y:S02]  /*16d0*/  IADD3 R8, P1, R2, UR10, RZ ;  /* 0x0000000a02087c10 */ /* 0x000fe4000ff3e0ff */
[----:B------:R-:W-:Y:S02]  /*16e0*/  IADD3 R6, P0, R0, UR8, RZ ;  /* 0x0000000800067c10 */ /* 0x000fe4000ff1e0ff */
[----:B------:R-:W-:Y:S02]  /*16f0*/  IADD3.X R9, RZ, UR11, RZ, P1, !PT ;  /* 0x0000000bff097c10 */ /* 0x000fe40008ffe4ff */
[----:B------:R-:W-:Y:S01]  /*1700*/  IADD3.X R7, RZ, UR9, RZ, P0, !PT ;  /* 0x00000009ff077c10 */ /* 0x000fe200087fe4ff */
[----:B------:R-:W-:Y:S02]  /*1710*/  ULDC.64 UR8, c[0x0][0x478] ;  /* 0x00011e0000087ab9 */ /* 0x000fe40000000a00 */
[----:B------:R-:W2:Y:S04]  /*1720*/  LDG.E.U16 R8, desc[UR4][R8.64] ;  /* 0x0000000408087981 */ /* 0x000ea8000c1e1500 */
[----:B------:R-:W3:Y:S01]  /*1730*/  LDG.E.U16 R6, desc[UR4][R6.64] ;  /* 0x0000000406067981 */ /* 0x000ee2000c1e1500 */
[----:B------:R-:W-:-:S02]  /*1740*/  IADD3 R3, R3, 0x80, RZ ;  /* 0x0000008003037810 */ /* 0x000fc40007ffe0ff */
[----:B--2---:R-:W-:Y:S02]  /*1750*/  SHF.L.U32 R2, R8, 0x10, RZ ;  /* 0x0000001008027819 */ /* 0x004fe400000006ff */
[----:B---3--:R-:W-:Y:S02]  /*1760*/  SHF.L.U32 R0, R6, 0x10, RZ ;  /* 0x0000001006007819 */ /* 0x008fe400000006ff */
[C---:B------:R-:W-:Y:S02]  /*1770*/  FSETP.GT.FTZ.AND P0, PT, R2.reuse, -3, PT ;  /* 0xc04000000200780b */ /* 0x040fe40003f14000 */
[----:B------:R-:W-:Y:S01]  /*1780*/  FSETP.GEU.FTZ.AND P1, PT, R2, 3, PT ;  /* 0x404000000200780b */ /* 0x000fe20003f3e000 */
[----:B------:R-:W-:-:S03]  /*1790*/  FMUL.FTZ R0, R0, 0.16666667163372039795 ;  /* 0x3e2aaaab00007820 */ /* 0x000fc60000410000 */
[----:B------:R-:W-:-:S04]  /*17a0*/  PLOP3.LUT P0, PT, P0, P1, PT, 0x20, 0x0 ;  /* 0x000000000000781c */ /* 0x000fc80000702470 */
[----:B------:R-:W-:Y:S02]  /*17b0*/  FSEL R0, R0, RZ, P0 ;  /* 0x000000ff00007208 */ /* 0x000fe40000000000 */
[----:B------:R-:W-:Y:S02]  /*17c0*/  IADD3 R4, P0, R5, UR8, RZ ;  /* 0x0000000805047c10 */ /* 0x000fe4000ff1e0ff */
[----:B------:R-:W-:Y:S02]  /*17d0*/  F2FP.BF16.F32.PACK_AB R0, RZ, R0 ;  /* 0x00000000ff00723e */ /* 0x000fe400000010ff */
[----:B------:R-:W-:-:S05]  /*17e0*/  IADD3.X R5, RZ, UR9, RZ, P0, !PT ;  /* 0x00000009ff057c10 */ /* 0x000fca00087fe4ff */
[----:B------:R0:W-:Y:S04]  /*17f0*/  STG.E.U16 desc[UR4][R4.64], R0 ;  /* 0x0000000004007986 */ /* 0x0001e8000c101504 */
.L_x_821:
[----:B------:R-:W-:Y:S05]  /*1800*/  BSYNC B0 ;  /* 0x0000000000007941 */ /* 0x000fea0003800000 */
.L_x_820:
[----:B------:R-:W-:Y:S01]  /*1810*/  ISETP.GE.AND P0, PT, R3, UR6, PT ;  /* 0x0000000603007c0c */ /* 0x000fe2000bf06270 */
[----:B------:R-:W-:-:S12]  /*1820*/  BSSY B0, `(.L_x_823) ;  /* 0x00002f0000007945 */ /* 0x000fd80003800000 */
[----:B------:R-:W-:Y:S05]  /*1830*/  @P0 BRA `(.L_x_824) ;  /* 0x0000002c00b80947 */ /* 0x000fea0003800000 */
[----:B0-----:R-:W0:Y:S01]  /*1840*/  LDC R4, c[0x0][0x218] ;  /* 0x00008600ff047b82 */ /* 0x001e220000000800 */
[----:B------:R-:W-:Y:S01]  /*1850*/  HFMA2.MMA R2, -RZ, RZ, 0, 0 ;  /* 0x00000000ff027435 */ /* 0x000fe200000001ff */
[----:B------:R-:W-:Y:S01]  /*1860*/  MOV R0, RZ ;  /* 0x000000ff00007202 */ /* 0x000fe20000000f00 */
[----:B------:R-:W-:Y:S01]  /*1870*/  HFMA2.MMA R5, -RZ, RZ, 0, 0 ;  /* 0x00000000ff057435 */ /* 0x000fe200000001ff */
[----:B0-----:R-:W-:-:S13]  /*1880*/  ISETP.NE.AND P0, PT, R4, RZ, PT ;  /* 0x000000ff0400720c */ /* 0x001fda0003f05270 */
[----:B------:R-:W-:Y:S05]  /*1890*/  @!P0 BRA `(.L_x_825) ;  /* 0x00000014006c8947 */ /* 0x000fea0003800000 */
        /* <DEDUP_REMOVED lines=347> */
.L_x_825:
        /* <DEDUP_REMOVED lines=19> */
[----:B------:R-:W-:Y:S02]  /*2f80*/  IADD3.X R5, RZ, UR9, RZ, P0, !PT ;  /* 0x00000009ff057c10 */ /* 0x000fe400087fe4ff */
[----:B------:R-:W-:-:S03]  /*2f90*/  ISETP.GE.AND P0, PT, R3, UR6, PT ;  /* 0x0000000603007c0c */ /* 0x000fc6000bf06270 */
[----:B------:R1:W-:Y:S10]  /*2fa0*/  STG.E.U16 desc[UR4][R4.64], R0 ;  /* 0x0000000004007986 */ /* 0x0003f4000c101504 */
[----:B------:R-:W-:Y:S05]  /*2fb0*/  @P0 BRA `(.L_x_824) ;  /* 0x0000001400d80947 */ /* 0x000fea0003800000 */
[----:B-1----:R-:W0:Y:S01]  /*2fc0*/  LDC R4, c[0x0][0x218] ;  /* 0x00008600ff047b82 */ /* 0x002e220000000800 */
        /* <DEDUP_REMOVED lines=352> */
.L_x_826:
        /* <DEDUP_REMOVED lines=21> */
.L_x_824:
[----:B------:R-:W-:Y:S05]  /*4720*/  BSYNC B0 ;  /* 0x0000000000007941 */ /* 0x000fea0003800000 */
.L_x_823:
[----:B------:R-:W-:-:S13]  /*4730*/  ISETP.GE.AND P0, PT, R3, UR6, PT ;  /* 0x0000000603007c0c */ /* 0x000fda000bf06270 */
[----:B------:R-:W-:Y:S05]  /*4740*/  @P0 EXIT ;  /* 0x000000000000094d */ /* 0x000fea0003800000 */
[----:B012---:R-:W0:Y:S01]  /*4750*/  LDC R4, c[0x0][0x218] ;  /* 0x00008600ff047b82 */ /* 0x007e220000000800 */
        /* <DEDUP_REMOVED lines=9> */
[----:B------:R-:W-:Y:S01]  /*47f0*/  IMAD.HI.U32 R6, R3, UR6, R2 ;  /* 0x0000000603067c27 */ /* 0x000fe2000f8e0002 */
[----:B------:R-:W-:-:S04]  /*4800*/  ULDC UR6, c[0x0][0x21c] ;  /* 0x0000870000067ab9 */ /* 0x000fc80000000800 */
[----:B------:R-:W-:-:S04]  /*4810*/  SHF.R.U32.HI R7, RZ, UR7, R6 ;  /* 0x00000007ff077c19 */ /* 0x000fc80008011606 */
[----:B------:R-:W-:-:S05]  /*4820*/  IADD3 R2, -R7, RZ, RZ ;  /* 0x000000ff07027210 */ /* 0x000fca0007ffe1ff */
[----:B------:R-:W-:Y:S01]  /*4830*/  IMAD R2, R2, UR6, R3 ;  /* 0x0000000602027c24 */ /* 0x000fe2000f8e0203 */
[----:B------:R-:W-:-:S03]  /*4840*/  ULDC.64 UR6, c[0x0][0x348] ;  /* 0x0000d20000067ab9 */ /* 0x000fc60000000a00 */
        /* <DEDUP_REMOVED lines=22> */
[----:B------:R-:W-:Y:S01]  /*49b0*/  IMAD.HI.U32 R6, R9, UR6, R8 ;  /* 0x0000000609067c27 */ /* 0x000fe2000f8e0008 */
[----:B------:R-:W-:-:S04]  /*49c0*/  ULDC UR6, c[0x0][0x234] ;  /* 0x00008d0000067ab9 */ /* 0x000fc80000000800 */
[----:B------:R-:W-:-:S04]  /*49d0*/  SHF.R.U32.HI R7, RZ, UR7, R6 ;  /* 0x00000007ff077c19 */ /* 0x000fc80008011606 */
        /* <DEDUP_REMOVED lines=312> */
.L_x_827:
        /* <DEDUP_REMOVED lines=9> */
[----:B--2---:R-:W-:-:S02]  /*5df0*/  SHF.L.U32 R4, R6, 0x10, RZ ;  /* 0x0000001006047819 */ /* 0x004fc400000006ff */
        /* <DEDUP_REMOVED lines=9> */
[----:B------:R-:W-:Y:S01]  /*5e90*/  STG.E.U16 desc[UR4][R4.64], R0 ;  /* 0x0000000004007986 */ /* 0x000fe2000c101504 */
[----:B------:R-:W-:Y:S05]  /*5ea0*/  EXIT ;  /* 0x000000000000794d */ /* 0x000fea0003800000 */
.L_x_828:
        /* <DEDUP_REMOVED lines=13> */
.L_x_5816:


//--------------------- .text._ZN2at6native27unrolled_elementwise_kernelIZZZNS0_68_GLOBAL__N__08176361_30_ActivationHardsigmoidKernel_cu_1520ed90_302227hardsigmoid_backward_kernelERNS_18TensorIteratorBaseEENKUlvE_clEvENKUlvE2_clEvEUlN3c108BFloat16ES8_E_St5arrayIPcLm3EELi4E23TrivialOffsetCalculatorILi2EjESD_ILi1EjENS0_6memory15LoadWithoutCastENSG_16StoreWithoutCastEEEviT_T0_T2_T3_T4_T5_ --------------------------
	.section	.text._ZN2at6native27unrolled_elementwise_kernelIZZZNS0_68_GLOBAL__N__08176361_30_ActivationHardsigmoidKernel_cu_1520ed90_302227hardsigmoid_backward_kernelERNS_18TensorIteratorBaseEENKUlvE_clEvENKUlvE2_clEvEUlN3c108BFloat16ES8_E_St5arrayIPcLm3EELi4E23TrivialOffsetCalculatorILi2EjESD_ILi1EjENS0_6memory15LoadWithoutCastENSG_16StoreWithoutCastEEEviT_T0_T2_T3_T4_T5_,"ax",@progbits
	.align	128
        .global         _ZN2at6native27unrolled_elementwise_kernelIZZZNS0_68_GLOBAL__N__08176361_30_ActivationHardsigmoidKernel_cu_1520ed90_302227hardsigmoid_backward_kernelERNS_18TensorIteratorBaseEENKUlvE_clEvENKUlvE2_clEvEUlN3c108BFloat16ES8_E_St5arrayIPcLm3EELi4E23TrivialOffsetCalculatorILi2EjESD_ILi1EjENS0_6memory15LoadWithoutCastENSG_16StoreWithoutCastEEEviT_T0_T2_T3_T4_T5_
        .type           _ZN2at6native27unrolled_elementwise_kernelIZZZNS0_68_GLOBAL__N__08176361_30_ActivationHardsigmoidKernel_cu_1520ed90_302227hardsigmoid_backward_kernelERNS_18TensorIteratorBaseEENKUlvE_clEvENKUlvE2_clEvEUlN3c108BFloat16ES8_E_St5arrayIPcLm3EELi4E23TrivialOffsetCalculatorILi2EjESD_ILi1EjENS0_6memory15LoadWithoutCastENSG_16StoreWithoutCastEEEviT_T0_T2_T3_T4_T5_,@function
        .size           _ZN2at6native27unrolled_elementwise_kernelIZZZNS0_68_GLOBAL__N__08176361_30_ActivationHardsigmoidKernel_cu_1520ed90_302227hardsigmoid_backward_kernelERNS_18TensorIteratorBaseEENKUlvE_clEvENKUlvE2_clEvEUlN3c108BFloat16ES8_E_St5arrayIPcLm3EELi4E23TrivialOffsetCalculatorILi2EjESD_ILi1EjENS0_6memory15LoadWithoutCastENSG_16StoreWithoutCastEEEviT_T0_T2_T3_T4_T5_,(.L_x_5817 - _ZN2at6native27unrolled_elementwise_kernelIZZZNS0_68_GLOBAL__N__08176361_30_ActivationHardsigmoidKernel_cu_1520ed90_302227hardsigmoid_backward_kernelERNS_18TensorIteratorBaseEENKUlvE_clEvENKUlvE2_clEvEUlN3c108BFloat16ES8_E_St5arrayIPcLm3EELi4E23TrivialOffsetCalculatorILi2EjESD_ILi1EjENS0_6memory15LoadWithoutCastENSG_16StoreWithoutCastEEEviT_T0_T2_T3_T4_T5_)
        .other          _ZN2at6native27unrolled_elementwise_kernelIZZZNS0_68_GLOBAL__N__08176361_30_ActivationHardsigmoidKernel_cu_1520ed90_302227hardsigmoid_backward_kernelERNS_18TensorIteratorBaseEENKUlvE_clEvENKUlvE2_clEvEUlN3c108BFloat16ES8_E_St5arrayIPcLm3EELi4E23TrivialOffsetCalculatorILi2EjESD_ILi1EjENS0_6memory15LoadWithoutCastENSG_16StoreWithoutCastEEEviT_T0_T2_T3_T4_T5_,@"STO_CUDA_ENTRY STV_DEFAULT"
_ZN2at6native27unrolled_elementwise_kernelIZZZNS0_68_GLOBAL__N__08176361_30_ActivationHardsigmoidKernel_cu_1520ed90_302227hardsigmoid_backward_kernelERNS_18TensorIteratorBaseEENKUlvE_clEvENKUlvE2_clEvEUlN3c108BFloat16ES8_E_St5arrayIPcLm3EELi4E23TrivialOffsetCalculatorILi2EjESD_ILi1EjENS0_6memory15LoadWithoutCastENSG_16StoreWithoutCastEEEviT_T0_T2_T3_T4_T5_:
.text._ZN2at6native27unrolled_elementwise_kernelIZZZNS0_68_GLOBAL__N__08176361_30_ActivationHardsigmoidKernel_cu_1520ed90_302227hardsigmoid_backward_kernelERNS_18TensorIteratorBaseEENKUlvE_clEvENKUlvE2_clEvEUlN3c108BFloat16ES8_E_St5arrayIPcLm3EELi4E23TrivialOffsetCalculatorILi2EjESD_ILi1EjENS0_6memory15LoadWithoutCastENSG_16StoreWithoutCastEEEviT_T0_T2_T3_T4_T5_:
[----:B------:R-:W-:Y:S01]  /*0000*/  LDC R1, c[0x0][0x28] ;  /* 0x00000a00ff017b82 */ /* 0x000fe20000000800 */
[----:B------:R-:W0:Y:S07]  /*0010*/  S2R R15, SR_CTAID.X ;  /* 0x00000000000f7919 */ /* 0x000e2e0000002500 */
[----:B------:R-:W0:Y:S01]  /*0020*/  LDC R0, c[0x0][0x210] ;  /* 0x00008400ff007b82 */ /* 0x000e220000000800 */
[----:B------:R-:W-:Y:S01]  /*0030*/  PRMT R14, RZ, 0x7610, R14 ;  /* 0x00007610ff0e7816 */ /* 0x000fe2000000000e */
[----:B------:R-:W-:Y:S01]  /*0040*/  ULDC.64 UR4, c[0x0][0x208] ;  /* 0x0000820000047ab9 */ /* 0x000fe20000000a00 */
[----:B------:R-:W1:Y:S01]  /*0050*/  S2R R16, SR_TID.X ;  /* 0x0000000000107919 */ /* 0x000e620000002100 */
[----:B------:R-:W-:Y:S01]  /*0060*/  PRMT R22, RZ, 0x7610, R22 ;  /* 0x00007610ff167816 */ /* 0x000fe20000000016 */
[----:B0-----:R-:W-:-:S02]  /*0070*/  IMAD R17, R15, -0x200, R0 ;  /* 0xfffffe000f117824 */ /* 0x001fc400078e0200 */
[----:B-1----:R-:W-:-:S03]  /*0080*/  IMAD.MOV.U32 R0, RZ, RZ, R16 ;  /* 0x000000ffff007224 */ /* 0x002fc600078e0010 */
[----:B------:R-:W-:-:S13]  /*0090*/  ISETP.GE.AND P6, PT, R16, R17, PT ;  /* 0x000000111000720c */ /* 0x000fda0003fc6270 */
[----:B------:R-:W-:Y:S01]  /*00a0*/  @!P6 IMAD R23, R15, 0x200, R0 ;  /* 0x000002000f17e824 */ /* 0x000fe200078e0200 */
[----:B------:R-:W0:Y:S01]  /*00b0*/  @!P6 LDC.64 R12, c[0x0][0x240] ;  /* 0x00009000ff0ceb82 */ /* 0x000e220000000a00 */
[----:B------:R-:W-:-:S05]  /*00c0*/  @!P6 VIADD R0, R0, 0x80 ;  /* 0x000000800000e836 */ /* 0x000fca0000000000 */
[C---:B------:R-:W-:Y:S02]  /*00d0*/  ISETP.GE.AND P0, PT, R0.reuse, R17, PT ;  /* 0x000000110000720c */ /* 0x040fe40003f06270 */
[----:B------:R-:W1:Y:S11]  /*00e0*/  @!P6 LDC.64 R10, c[0x0][0x238] ;  /* 0x00008e00ff0aeb82 */ /* 0x000e760000000a00 */
[----:B------:R-:W-:Y:S01]  /*00f0*/  @!P0 IMAD R21, R15, 0x200, R0 ;  /* 0x000002000f158824 */ /* 0x000fe200078e0200 */
[----:B------:R-:W2:Y:S01]  /*0100*/  @!P0 LDC.64 R8, c[0x0][0x240] ;  /* 0x00009000ff088b82 */ /* 0x000ea20000000a00 */
[----:B------:R-:W-:-:S02]  /*0110*/  @!P0 VIADD R0, R0, 0x80 ;  /* 0x0000008000008836 */ /* 0x000fc40000000000 */
[----:B0-----:R-:W-:-:S03]  /*0120*/  @!P6 IMAD.WIDE.U32 R12, R23, 0x2, R12 ;  /* 0x00000002170ce825 */ /* 0x001fc600078e000c */
[----:B------:R-:W-:Y:S02]  /*0130*/  ISETP.GE.AND P2, PT, R0, R17, PT ;  /* 0x000000110000720c */ /* 0x000fe40003f46270 */
[----:B------:R-:W0:Y:S01]  /*0140*/  @!P0 LDC.64 R4, c[0x0][0x238] ;  /* 0x00008e00ff048b82 */ /* 0x000e220000000a00 */
[----:B------:R-:W3:Y:S01]  /*0150*/  @!P6 LDG.E.U16 R14, desc[UR4][R12.64] ;  /* 0x000000040c0ee981 */ /* 0x000ee2000c1e1500 */
[----:B-1----:R-:W-:-:S05]  /*0160*/  @!P6 IMAD.WIDE.U32 R10, R23, 0x2, R10 ;  /* 0x00000002170ae825 */ /* 0x002fca00078e000a */
[----:B------:R-:W4:Y:S04]  /*0170*/  @!P6 LDG.E.U16 R22, desc[UR4][R10.64] ;  /* 0x000000040a16e981 */ /* 0x000f28000c1e1500 */
[----:B------:R-:W1:Y:S08]  /*0180*/  @!P2 LDC.64 R2, c[0x0][0x240] ;  /* 0x00009000ff02ab82 */ /* 0x000e700000000a00 */
[----:B------:R-:W1:Y:S01]  /*0190*/  @!P2 LDC.64 R6, c[0x0][0x238] ;  /* 0x00008e00ff06ab82 */ /* 0x000e620000000a00 */
[----:B------:R-:W-:Y:S01]  /*01a0*/  PRMT R23, RZ, 0x7610, R23 ;  /* 0x00007610ff177816 */ /* 0x000fe20000000017 */
[----:B--2---:R-:W-:Y:S01]  /*01b0*/  @!P0 IMAD.WIDE.U32 R8, R21, 0x2, R8 ;  /* 0x0000000215088825 */ /* 0x004fe200078e0008 */
[----:B------:R-:W-:-:S03]  /*01c0*/  PRMT R24, RZ, 0x7610, R24 ;  /* 0x00007610ff187816 */ /* 0x000fc60000000018 */
[----:B------:R-:W-:Y:S01]  /*01d0*/  @!P2 IMAD R25, R15, 0x200, R0 ;  /* 0x000002000f19a824 */ /* 0x000fe200078e0200 */
[----:B------:R-:W2:Y:S01]  /*01e0*/  @!P0 LDG.E.U16 R23, desc[UR4][R8.64] ;  /* 0x0000000408178981 */ /* 0x000ea2000c1e1500 */
[----:B0-----:R-:W-:Y:S01]  /*01f0*/  @!P0 IMAD.WIDE.U32 R4, R21, 0x2, R4 ;  /* 0x0000000215048825 */ /* 0x001fe200078e0004 */
[----:B------:R-:W-:-:S06]  /*0200*/  PRMT R21, RZ, 0x7610, R21 ;  /* 0x00007610ff157816 */ /* 0x000fcc0000000015 */
[----:B------:R-:W2:Y:S01]  /*0210*/  @!P0 LDG.E.U16 R21, desc[UR4][R4.64] ;  /* 0x0000000404158981 */ /* 0x000ea2000c1e1500 */
[----:B-1----:R-:W-:-:S05]  /*0220*/  @!P2 IMAD.WIDE.U32 R2, R25, 0x2, R2 ;  /* 0x000000021902a825 */ /* 0x002fca00078e0002 */
[----:B------:R0:W2:Y:S01]  /*0230*/  @!P2 LDG.E.U16 R24, desc[UR4][R2.64] ;  /* 0x000000040218a981 */ /* 0x0000a2000c1e1500 */
[----:B------:R-:W-:Y:S01]  /*0240*/  @!P2 IMAD.WIDE.U32 R6, R25, 0x2, R6 ;  /* 0x000000021906a825 */ /* 0x000fe200078e0006 */
[----:B------:R-:W-:-:S06]  /*0250*/  PRMT R25, RZ, 0x7610, R25 ;  /* 0x00007610ff197816 */ /* 0x000fcc0000000019 */
[----:B------:R1:W2:Y:S01]  /*0260*/  @!P2 LDG.E.U16 R25, desc[UR4][R6.64] ;  /* 0x000000040619a981 */ /* 0x0002a2000c1e1500 */
[----:B------:R-:W-:Y:S01]  /*0270*/  @!P2 IADD3 R0, R0, 0x80, RZ ;  /* 0x000000800000a810 */ /* 0x000fe20007ffe0ff */
[----:B0-----:R-:W0:Y:S03]  /*0280*/  @!P6 LDC.64 R2, c[0x0][0x230] ;  /* 0x00008c00ff02eb82 */ /* 0x001e260000000a00 */
[----:B------:R-:W-:-:S13]  /*0290*/  ISETP.GE.AND P1, PT, R0, R17, PT ;  /* 0x000000110000720c */ /* 0x000fda0003f26270 */
[----:B------:R-:W1:Y:S08]  /*02a0*/  @!P1 LDC.64 R12, c[0x0][0x240] ;  /* 0x00009000ff0c9b82 */ /* 0x000e700000000a00 */
[----:B------:R-:W0:Y:S01]  /*02b0*/  @!P1 LDC.64 R10, c[0x0][0x238] ;  /* 0x00008e00ff0a9b82 */ /* 0x000e220000000a00 */
[----:B------:R-:W-:Y:S02]  /*02c0*/  @!P1 IMAD R9, R15, 0x200, R0 ;  /* 0x000002000f099824 */ /* 0x000fe400078e0200 */
[----:B------:R-:W-:Y:S01]  /*02d0*/  IMAD.MOV.U32 R4, RZ, RZ, R16 ;  /* 0x000000ffff047224 */ /* 0x000fe200078e0010 */
[----:B------:R-:W-:-:S02]  /*02e0*/  PRMT R0, RZ, 0x7610, R0 ;  /* 0x00007610ff007816 */ /* 0x000fc40000000000 */
[----:B------:R-:W-:Y:S01]  /*02f0*/  PRMT R8, RZ, 0x7610, R8 ;  /* 0x00007610ff087816 */ /* 0x000fe20000000008 */
[----:B------:R-:W-:Y:S02]  /*0300*/  VIADD R26, R4, 0x80 ;  /* 0x00000080041a7836 */ /* 0x000fe40000000000 */
[----:B-1----:R-:W-:-:S03]  /*0310*/  @!P1 IMAD.WIDE.U32 R12, R9, 0x2, R12 ;  /* 0x00000002090c9825 */ /* 0x002fc600078e000c */
[----:B------:R-:W-:Y:S02]  /*0320*/  ISETP.GE.AND P5, PT, R26, R17, PT ;  /* 0x000000111a00720c */ /* 0x000fe40003fa6270 */
[----:B------:R1:W5:Y:S01]  /*0330*/  @!P1 LDG.E.U16 R0, desc[UR4][R12.64] ;  /* 0x000000040c009981 */ /* 0x000362000c1e1500 */
[----:B0-----:R-:W-:-:S05]  /*0340*/  @!P1 IMAD.WIDE.U32 R10, R9, 0x2, R10 ;  /* 0x00000002090a9825 */ /* 0x001fca00078e000a */
[----:B------:R1:W5:Y:S01]  /*0350*/  @!P1 LDG.E.U16 R8, desc[UR4][R10.64] ;  /* 0x000000040a089981 */ /* 0x000362000c1e1500 */
[----:B------:R-:W-:Y:S02]  /*0360*/  VIADD R6, R4, 0x100 ;  /* 0x0000010004067836 */ /* 0x000fe40000000000 */
[----:B------:R-:W-:-:S03]  /*0370*/  @!P6 IMAD R5, R15, 0x200, R16 ;  /* 0x000002000f05e824 */ /* 0x000fc600078e0210 */
[----:B------:R-:W-:Y:S01]  /*0380*/  ISETP.GE.AND P4, PT, R6, R17, PT ;  /* 0x000000110600720c */ /* 0x000fe20003f86270 */
[----:B------:R-:W-:Y:S01]  /*0390*/  @!P6 IMAD.WIDE.U32 R2, R5, 0x2, R2 ;  /* 0x000000020502e825 */ /* 0x000fe200078e0002 */
[----:B------:R-:W-:-:S03]  /*03a0*/  IADD3 R6, R4, 0x180, RZ ;  /* 0x0000018004067810 */ /* 0x000fc60007ffe0ff */
[----:B------:R-:W-:Y:S01]  /*03b0*/  @!P6 IMAD.MOV.U32 R4, RZ, RZ, R26 ;  /* 0x000000ffff04e224 */ /* 0x000fe200078e001a */
[----:B------:R-:W-:Y:S01]  /*03c0*/  BSSY B0, `(.L_x_829) ;  /* 0x0000026000007945 */ /* 0x000fe20003800000 */
[----:B---3--:R-:W-:-:S05]  /*03d0*/  @!P6 IMAD.U32 R14, R14, 0x10000, RZ ;  /* 0x000100000e0ee824 */ /* 0x008fca00078e00ff */
[C---:B------:R-:W-:Y:S02]  /*03e0*/  @!P6 FSETP.GT.FTZ.AND P0, PT, R14.reuse, -3, PT ;  /* 0xc04000000e00e80b */ /* 0x040fe40003f14000 */
[----:B------:R-:W-:Y:S01]  /*03f0*/  @!P6 FSETP.GEU.FTZ.AND P1, PT, R14, 3, PT ;  /* 0x404000000e00e80b */ /* 0x000fe20003f3e000 */
[----:B----4-:R-:W-:-:S03]  /*0400*/  @!P6 IMAD.U32 R22, R22, 0x10000, RZ ;  /* 0x000100001616e824 */ /* 0x010fc600078e00ff */
[----:B------:R-:W-:Y:S01]  /*0410*/  @!P6 PLOP3.LUT P0, PT, P0, P1, PT, 0x20, 0x0 ;  /* 0x000000000000e81c */ /* 0x000fe20000702470 */
[----:B------:R-:W-:-:S05]  /*0420*/  @!P6 FMUL.FTZ R22, R22, 0.16666667163372039795 ;  /* 0x3e2aaaab1616e820 */ /* 0x000fca0000410000 */
[----:B------:R-:W-:-:S04]  /*0430*/  @!P6 FSEL R22, R22, RZ, P0 ;  /* 0x000000ff1616e208 */ /* 0x000fc80000000000 */
[----:B------:R-:W-:Y:S01]  /*0440*/  @!P6 F2FP.BF16.F32.PACK_AB R20, RZ, R22 ;  /* 0x00000016ff14e23e */ /* 0x000fe200000010ff */
[----:B--2---:R-:W-:-:S04]  /*0450*/  @!P5 IMAD.U32 R23, R23, 0x10000, RZ ;  /* 0x000100001717d824 */ /* 0x004fc800078e00ff */
[----:B------:R1:W-:Y:S01]  /*0460*/  @!P6 STG.E.U16 desc[UR4][R2.64], R20 ;  /* 0x000000140200e986 */ /* 0x0003e2000c101504 */
[C---:B------:R-:W-:Y:S02]  /*0470*/  @!P5 FSETP.GT.FTZ.AND P2, PT, R23.reuse, -3, PT ;  /* 0xc04000001700d80b */ /* 0x040fe40003f54000 */
[----:B------:R-:W-:Y:S02]  /*0480*/  @!P5 FSETP.GEU.FTZ.AND P3, PT, R23, 3, PT ;  /* 0x404000001700d80b */ /* 0x000fe40003f7e000 */
[----:B------:R-:W-:Y:S02]  /*0490*/  @!P5 SHF.L.U32 R21, R21, 0x10, RZ ;  /* 0x000000101515d819 */ /* 0x000fe400000006ff */
[----:B------:R-:W-:Y:S01]  /*04a0*/  @!P5 PLOP3.LUT P2, PT, P2, P3, PT, 0x20, 0x0 ;  /* 0x000000000000d81c */ /* 0x000fe20001746470 */
[----:B------:R-:W-:Y:S01]  /*04b0*/  @!P4 IMAD.U32 R24, R24, 0x10000, RZ ;  /* 0x000100001818c824 */ /* 0x000fe200078e00ff */
[----:B------:R-:W-:Y:S01]  /*04c0*/  ISETP.GE.AND P3, PT, R4, R17, PT ;  /* 0x000000110400720c */ /* 0x000fe20003f66270 */
[----:B------:R-:W-:-:S03]  /*04d0*/  @!P5 FMUL.FTZ R21, R21, 0.16666667163372039795 ;  /* 0x3e2aaaab1515d820 */ /* 0x000fc60000410000 */
[C---:B------:R-:W-:Y:S02]  /*04e0*/  @!P4 FSETP.GT.FTZ.AND P1, PT, R24.reuse, -3, PT ;  /* 0xc04000001800c80b */ /* 0x040fe40003f34000 */
[----:B------:R-:W-:Y:S01]  /*04f0*/  @!P4 FSETP.GEU.FTZ.AND P0, PT, R24, 3, PT ;  /* 0x404000001800c80b */ /* 0x000fe20003f1e000 */
[----:B------:R-:W-:-:S03]  /*0500*/  @!P4 IMAD.U32 R25, R25, 0x10000, RZ ;  /* 0x000100001919c824 */ /* 0x000fc600078e00ff */
[----:B------:R-:W-:Y:S01]  /*0510*/  @!P4 PLOP3.LUT P0, PT, P1, P0, PT, 0x20, 0x0 ;  /* 0x000000000000c81c */ /* 0x000fe20000f00470 */
[----:B------:R-:W-:Y:S01]  /*0520*/  @!P4 FMUL.FTZ R25, R25, 0.16666667163372039795 ;  /* 0x3e2aaaab1919c820 */ /* 0x000fe20000410000 */
[----:B------:R-:W-:-:S04]  /*0530*/  @!P5 FSEL R21, R21, RZ, P2 ;  /* 0x000000ff1515d208 */ /* 0x000fc80001000000 */
[----:B------:R-:W-:Y:S02]  /*0540*/  @!P4 FSEL R25, R25, RZ, P0 ;  /* 0x000000ff1919c208 */ /* 0x000fe40000000000 */
[----:B------:R-:W-:Y:S02]  /*0550*/  @!P5 F2FP.BF16.F32.PACK_AB R18, RZ, R21 ;  /* 0x00000015ff12d23e */ /* 0x000fe400000010ff */
[----:B------:R-:W-:Y:S01]  /*0560*/  @!P4 F2FP.BF16.F32.PACK_AB R19, RZ, R25 ;  /* 0x00000019ff13c23e */ /* 0x000fe200000010ff */
[----:B-1----:R-:W-:Y:S06]  /*0570*/  @P3 BRA `(.L_x_830) ;  /* 0x0000000000283947 */ /* 0x002fec0003800000 */
[----:B------:R-:W0:Y:S01]  /*0580*/  LDC.64 R10, c[0x0][0x230] ;  /* 0x00008c00ff0a7b82 */ /* 0x000e220000000a00 */
[----:B------:R-:W-:Y:S02]  /*0590*/  IMAD R3, R15, 0x200, R4 ;  /* 0x000002000f037824 */ /* 0x000fe400078e0204 */
[----:B------:R-:W-:-:S05]  /*05a0*/  VIADD R4, R4, 0x80 ;  /* 0x0000008004047836 */ /* 0x000fca0000000000 */
[----:B------:R-:W-:-:S13]  /*05b0*/  ISETP.GE.AND P0, PT, R4, R17, PT ;  /* 0x000000110400720c */ /* 0x000fda0003f06270 */
[----:B------:R-:W-:Y:S01]  /*05c0*/  @!P0 IMAD R5, R15, 0x200, R4 ;  /* 0x000002000f058824 */ /* 0x000fe200078e0204 */
[----:B------:R-:W-:Y:S01]  /*05d0*/  @!P0 IADD3 R4, R4, 0x80, RZ ;  /* 0x0000008004048810 */ /* 0x000fe20007ffe0ff */
[----:B0-----:R-:W-:-:S04]  /*05e0*/  IMAD.WIDE.U32 R2, R3, 0x2, R10 ;  /* 0x0000000203027825 */ /* 0x001fc800078e000a */
[----:B------:R-:W-:Y:S01]  /*05f0*/  @!P0 IMAD.WIDE.U32 R10, R5, 0x2, R10 ;  /* 0x00000002050a8825 */ /* 0x000fe200078e000a */
[----:B------:R0:W-:Y:S04]  /*0600*/  STG.E.U16 desc[UR4][R2.64], R18 ;  /* 0x0000001202007986 */ /* 0x0001e8000c101504 */
[----:B------:R0:W-:Y:S02]  /*0610*/  @!P0 STG.E.U16 desc[UR4][R10.64], R19 ;  /* 0x000000130a008986 */ /* 0x0001e4000c101504 */
.L_x_830:
[----:B------:R-:W-:Y:S05]  /*0620*/  BSYNC B0 ;  /* 0x0000000000007941 */ /* 0x000fea0003800000 */
.L_x_829:
[-C--:B------:R-:W-:Y:S02]  /*0630*/  ISETP.GE.AND P0, PT, R4, R17.reuse, PT ;  /* 0x000000110400720c */ /* 0x080fe40003f06270 */
[----:B------:R-:W-:-:S11]  /*0640*/  ISETP.GE.AND P2, PT, R6, R17, PT ;  /* 0x000000110600720c */ /* 0x000fd60003f46270 */
[----:B------:R-:W-:Y:S05]  /*0650*/  @P0 EXIT ;  /* 0x000000000000094d */ /* 0x000fea0003800000 */
[----:B0-----:R-:W0:Y:S01]  /*0660*/  LDC.64 R2, c[0x0][0x230] ;  /* 0x00008c00ff027b82 */ /* 0x001e220000000a00 */
[----:B-----5:R-:W-:Y:S02]  /*0670*/  @!P2 IMAD.U32 R0, R0, 0x10000, RZ ;  /* 0x000100000000a824 */ /* 0x020fe400078e00ff */
[----:B------:R-:W-:Y:S02]  /*0680*/  @!P2 IMAD.U32 R8, R8, 0x10000, RZ ;  /* 0x000100000808a824 */ /* 0x000fe400078e00ff */
[----:B------:R-:W-:Y:S01]  /*0690*/  IMAD R15, R15, 0x200, R4 ;  /* 0x000002000f0f7824 */ /* 0x000fe200078e0204 */
[----:B------:R-:W-:Y:S01]  /*06a0*/  @!P2 FSETP.GT.FTZ.AND P0, PT, R0, -3, PT ;  /* 0xc04000000000a80b */ /* 0x000fe20003f14000 */
[----:B------:R-:W-:Y:S01]  /*06b0*/  @!P2 FMUL.FTZ R8, R8, 0.16666667163372039795 ;  /* 0x3e2aaaab0808a820 */ /* 0x000fe20000410000 */
[----:B------:R-:W-:-:S04]  /*06c0*/  @!P2 FSETP.GEU.FTZ.AND P1, PT, R0, 3, PT ;  /* 0x404000000000a80b */ /* 0x000fc80003f3e000 */
[----:B------:R-:W-:-:S04]  /*06d0*/  @!P2 PLOP3.LUT P0, PT, P0, P1, PT, 0x20, 0x0 ;  /* 0x000000000000a81c */ /* 0x000fc80000702470 */
[----:B------:R-:W-:-:S04]  /*06e0*/  @!P2 FSEL R8, R8, RZ, P0 ;  /* 0x000000ff0808a208 */ /* 0x000fc80000000000 */
[----:B------:R-:W-:Y:S01]  /*06f0*/  @!P2 F2FP.BF16.F32.PACK_AB R5, RZ, R8 ;  /* 0x00000008ff05a23e */ /* 0x000fe200000010ff */
[----:B0-----:R-:W-:-:S05]  /*0700*/  IMAD.WIDE.U32 R2, R15, 0x2, R2 ;  /* 0x000000020f027825 */ /* 0x001fca00078e0002 */
[----:B------:R-:W-:Y:S01]  /*0710*/  STG.E.U16 desc[UR4][R2.64], R5 ;  /* 0x0000000502007986 */ /* 0x000fe2000c101504 */
[----:B------:R-:W-:Y:S05]  /*0720*/  EXIT ;  /* 0x000000000000794d */ /* 0x000fea0003800000 */
.L_x_831:
        /* <DEDUP_REMOVED lines=13> */
.L_x_5817:


//--------------------- .text._ZN2at6native29vectorized_elementwise_kernelILi2EZZZNS0_68_GLOBAL__N__08176361_30_ActivationHardsigmoidKernel_cu_1520ed90_302227hardsigmoid_backward_kernelERNS_18TensorIteratorBaseEENKUlvE_clEvENKUlvE2_clEvEUlN3c108BFloat16ES8_E_St5arrayIPcLm3EEEEviT0_T1_ --------------------------
	.section	.text._ZN2at6native29vectorized_elementwise_kernelILi2EZZZNS0_68_GLOBAL__N__08176361_30_ActivationHardsigmoidKernel_cu_1520ed90_302227hardsigmoid_backward_kernelERNS_18TensorIteratorBaseEENKUlvE_clEvENKUlvE2_clEvEUlN3c108BFloat16ES8_E_St5arrayIPcLm3EEEEviT0_T1_,"ax",@progbits
	.align	128
        .global         _ZN2at6native29vectorized_elementwise_kernelILi2EZZZNS0_68_GLOBAL__N__08176361_30_ActivationHardsigmoidKernel_cu_1520ed90_302227hardsigmoid_backward_kernelERNS_18TensorIteratorBaseEENKUlvE_clEvENKUlvE2_clEvEUlN3c108BFloat16ES8_E_St5arrayIPcLm3EEEEviT0_T1_
        .type           _ZN2at6native29vectorized_elementwise_kernelILi2EZZZNS0_68_GLOBAL__N__08176361_30_ActivationHardsigmoidKernel_cu_1520ed90_302227hardsigmoid_backward_kernelERNS_18TensorIteratorBaseEENKUlvE_clEvENKUlvE2_clEvEUlN3c108BFloat16ES8_E_St5arrayIPcLm3EEEEviT0_T1_,@function
        .size           _ZN2at6native29vectorized_elementwise_kernelILi2EZZZNS0_68_GLOBAL__N__08176361_30_ActivationHardsigmoidKernel_cu_1520ed90_302227hardsigmoid_backward_kernelERNS_18TensorIteratorBaseEENKUlvE_clEvENKUlvE2_clEvEUlN3c108BFloat16ES8_E_St5arrayIPcLm3EEEEviT0_T1_,(.L_x_5818 - _ZN2at6native29vectorized_elementwise_kernelILi2EZZZNS0_68_GLOBAL__N__08176361_30_ActivationHardsigmoidKernel_cu_1520ed90_302227hardsigmoid_backward_kernelERNS_18TensorIteratorBaseEENKUlvE_clEvENKUlvE2_clEvEUlN3c108BFloat16ES8_E_St5arrayIPcLm3EEEEviT0_T1_)
        .other          _ZN2at6native29vectorized_elementwise_kernelILi2EZZZNS0_68_GLOBAL__N__08176361_30_ActivationHardsigmoidKernel_cu_1520ed90_302227hardsigmoid_backward_kernelERNS_18TensorIteratorBaseEENKUlvE_clEvENKUlvE2_clEvEUlN3c108BFloat16ES8_E_St5arrayIPcLm3EEEEviT0_T1_,@"STO_CUDA_ENTRY STV_DEFAULT"
_ZN2at6native29vectorized_elementwise_kernelILi2EZZZNS0_68_GLOBAL__N__08176361_30_ActivationHardsigmoidKernel_cu_1520ed90_302227hardsigmoid_backward_kernelERNS_18TensorIteratorBaseEENKUlvE_clEvENKUlvE2_clEvEUlN3c108BFloat16ES8_E_St5arrayIPcLm3EEEEviT0_T1_:
.text._ZN2at6native29vectorized_elementwise_kernelILi2EZZZNS0_68_GLOBAL__N__08176361_30_ActivationHardsigmoidKernel_cu_1520ed90_302227hardsigmoid_backward_kernelERNS_18TensorIteratorBaseEENKUlvE_clEvENKUlvE2_clEvEUlN3c108BFloat16ES8_E_St5arrayIPcLm3EEEEviT0_T1_:
[----:B------:R-:W-:Y:S01]  /*0000*/  LDC R1, c[0x0][0x28] ;  /* 0x00000a00ff017b82 */ /* 0x000fe20000000800 */
[----:B------:R-:W0:Y:S01]  /*0010*/  S2R R0, SR_CTAID.X ;  /* 0x0000000000007919 */ /* 0x000e220000002500 */
[----:B------:R-:W-:Y:S01]  /*0020*/  ULDC UR4, c[0x0][0x210] ;  /* 0x0000840000047ab9 */ /* 0x000fe20000000800 */
[----:B0-----:R-:W-:-:S05]  /*0030*/  IMAD.SHL.U32 R0, R0, 0x400, RZ ;  /* 0x0000040000007824 */ /* 0x001fca00078e00ff */
[----:B------:R-:W-:Y:S01]  /*0040*/  IADD3 R2, -R0, UR4, RZ ;  /* 0x0000000400027c10 */ /* 0x000fe2000fffe1ff */
[----:B------:R-:W-:-:S03]  /*0050*/  ULDC.64 UR4, c[0x0][0x208] ;  /* 0x0000820000047ab9 */ /* 0x000fc60000000a00 */
[----:B------:R-:W-:-:S13]  /*0060*/  ISETP.GE.U32.AND P0, PT, R2, 0x400, PT ;  /* 0x000004000200780c */ /* 0x000fda0003f06070 */
[----:B------:R-:W-:Y:S05]  /*0070*/  @!P0 BRA `(.L_x_832) ;  /* 0x00000004006c8947 */ /* 0x000fea0003800000 */
[----:B------:R-:W0:Y:S01]  /*0080*/  S2R R2, SR_TID.X ;  /* 0x0000000000027919 */ /* 0x000e220000002100 */
[----:B------:R-:W1:Y:S08]  /*0090*/  LDC.64 R4, c[0x0][0x240] ;  /* 0x00009000ff047b82 */ /* 0x000e700000000a00 */
[----:B------:R-:W2:Y:S01]  /*00a0*/  LDC.64 R6, c[0x0][0x238] ;  /* 0x00008e00ff067b82 */ /* 0x000ea20000000a00 */
[----:B-1----:R-:W-:-:S04]  /*00b0*/  IMAD.WIDE R4, R0, 0x2, R4 ;  /* 0x0000000200047825 */ /* 0x002fc800078e0204 */
[----:B0-----:R-:W-:-:S04]  /*00c0*/  IMAD.WIDE.U32 R14, R2, 0x4, R4 ;  /* 0x00000004020e7825 */ /* 0x001fc800078e0004 */
[----:B--2---:R-:W-:Y:S01]  /*00d0*/  IMAD.WIDE R4, R0, 0x2, R6 ;  /* 0x0000000200047825 */ /* 0x004fe200078e0206 */
[----:B------:R-:W2:Y:S04]  /*00e0*/  LDG.E R11, desc[UR4][R14.64] ;  /* 0x000000040e0b7981 */ /* 0x000ea8000c1e1900 */
[----:B------:R-:W3:Y:S01]  /*00f0*/  LDG.E R18, desc[UR4][R14.64+0x200] ;  /* 0x000200040e127981 */ /* 0x000ee2000c1e1900 */
[----:B------:R-:W-:Y:S02]  /*0100*/  IMAD.WIDE.U32 R12, R2, 0x4, R4 ;  /* 0x00000004020c7825 */ /* 0x000fe400078e0004 */
[----:B------:R-:W0:Y:S01]  /*0110*/  LDC.64 R4, c[0x0][0x230] ;  /* 0x00008c00ff047b82 */ /* 0x000e220000000a00 */
[----:B------:R-:W4:Y:S04]  /*0120*/  LDG.E R10, desc[UR4][R14.64+0x400] ;  /* 0x000400040e0a7981 */ /* 0x000f28000c1e1900 */
[----:B------:R-:W5:Y:S04]  /*0130*/  LDG.E R17, desc[UR4][R12.64] ;  /* 0x000000040c117981 */ /* 0x000f68000c1e1900 */
[----:B------:R-:W4:Y:S04]  /*0140*/  LDG.E R6, desc[UR4][R12.64+0x200] ;  /* 0x000200040c067981 */ /* 0x000f28000c1e1900 */
[----:B------:R-:W4:Y:S04]  /*0150*/  LDG.E R8, desc[UR4][R14.64+0x600] ;  /* 0x000600040e087981 */ /* 0x000f28000c1e1900 */
[----:B------:R-:W4:Y:S04]  /*0160*/  LDG.E R7, desc[UR4][R12.64+0x400] ;  /* 0x000400040c077981 */ /* 0x000f28000c1e1900 */
[----:B------:R1:W4:Y:S01]  /*0170*/  LDG.E R3, desc[UR4][R12.64+0x600] ;  /* 0x000600040c037981 */ /* 0x000322000c1e1900 */
[----:B0-----:R-:W-:-:S04]  /*0180*/  IMAD.WIDE.U32 R4, R0, 0x2, R4 ;  /* 0x0000000200047825 */ /* 0x001fc800078e0004 */
[----:B------:R-:W-:Y:S01]  /*0190*/  IMAD.WIDE R4, R2, 0x4, R4 ;  /* 0x0000000402047825 */ /* 0x000fe200078e0204 */
[----:B--2---:R-:W-:-:S03]  /*01a0*/  PRMT R9, R11, 0x7632, R9 ;  /* 0x000076320b097816 */ /* 0x004fc60000000009 */
[----:B------:R-:W-:Y:S02]  /*01b0*/  IMAD.U32 R11, R11, 0x10000, RZ ;  /* 0x000100000b0b7824 */ /* 0x000fe400078e00ff */
[----:B------:R-:W-:-:S03]  /*01c0*/  IMAD.U32 R16, R9, 0x10000, RZ ;  /* 0x0001000009107824 */ /* 0x000fc600078e00ff */
[C---:B------:R-:W-:Y:S02]  /*01d0*/  FSETP.GT.FTZ.AND P0, PT, R11.reuse, -3, PT ;  /* 0xc04000000b00780b */ /* 0x040fe40003f14000 */
[----:B------:R-:W-:Y:S02]  /*01e0*/  FSETP.GEU.FTZ.AND P2, PT, R11, 3, PT ;  /* 0x404000000b00780b */ /* 0x000fe40003f5e000 */
[C---:B-----5:R-:W-:Y:S01]  /*01f0*/  PRMT R9, R17.reuse, 0x7632, R9 ;  /* 0x0000763211097816 */ /* 0x060fe20000000009 */
[----:B------:R-:W-:Y:S01]  /*0200*/  IMAD.U32 R11, R17, 0x10000, RZ ;  /* 0x00010000110b7824 */ /* 0x000fe200078e00ff */
[----:B------:R-:W-:-:S03]  /*0210*/  PLOP3.LUT P0, PT, P0, P2, PT, 0x20, 0x0 ;  /* 0x000000000000781c */ /* 0x000fc60000704470 */
[----:B-1----:R-:W-:Y:S01]  /*0220*/  IMAD.U32 R12, R9, 0x10000, RZ ;  /* 0x00010000090c7824 */ /* 0x002fe200078e00ff */
[----:B---3--:R-:W-:Y:S01]  /*0230*/  PRMT R9, R18, 0x7632, R9 ;  /* 0x0000763212097816 */ /* 0x008fe20000000009 */
[----:B------:R-:W-:Y:S01]  /*0240*/  FMUL.FTZ R11, R11, 0.16666667163372039795 ;  /* 0x3e2aaaab0b0b7820 */ /* 0x000fe20000410000 */
[----:B------:R-:W-:Y:S01]  /*0250*/  FSETP.GT.FTZ.AND P1, PT, R16, -3, PT ;  /* 0xc04000001000780b */ /* 0x000fe20003f34000 */
[----:B------:R-:W-:Y:S01]  /*0260*/  IMAD.U32 R13, R18, 0x10000, RZ ;  /* 0x00010000120d7824 */ /* 0x000fe200078e00ff */
[----:B------:R-:W-:Y:S01]  /*0270*/  FSETP.GEU.FTZ.AND P3, PT, R16, 3, PT ;  /* 0x404000001000780b */ /* 0x000fe20003f7e000 */
[----:B------:R-:W-:Y:S02]  /*0280*/  IMAD.U32 R14, R9, 0x10000, RZ ;  /* 0x00010000090e7824 */ /* 0x000fe400078e00ff */
[----:B------:R-:W-:Y:S01]  /*0290*/  FMUL.FTZ R12, R12, 0.16666667163372039795 ;  /* 0x3e2aaaab0c0c7820 */ /* 0x000fe20000410000 */
[----:B------:R-:W-:Y:S01]  /*02a0*/  FSEL R9, R11, RZ, P0 ;  /* 0x000000ff0b097208 */ /* 0x000fe20000000000 */
[----:B----4-:R-:W-:Y:S01]  /*02b0*/  IMAD.U32 R11, R10, 0x10000, RZ ;  /* 0x000100000a0b7824 */ /* 0x010fe200078e00ff */
[----:B------:R-:W-:Y:S01]  /*02c0*/  PLOP3.LUT P1, PT, P1, P3, PT, 0x20, 0x0 ;  /* 0x000000000000781c */ /* 0x000fe20000f26470 */
[----:B------:R-:W-:Y:S01]  /*02d0*/  IMAD.U32 R0, R6, 0x10000, RZ ;  /* 0x0001000006007824 */ /* 0x000fe200078e00ff */
[----:B------:R-:W-:-:S02]  /*02e0*/  PRMT R10, R10, 0x7632, R10 ;  /* 0x000076320a0a7816 */ /* 0x000fc4000000000a */
[C---:B------:R-:W-:Y:S02]  /*02f0*/  FSETP.GT.FTZ.AND P6, PT, R13.reuse, -3, PT ;  /* 0xc04000000d00780b */ /* 0x040fe40003fd4000 */
[----:B------:R-:W-:Y:S01]  /*0300*/  FSETP.GEU.FTZ.AND P2, PT, R13, 3, PT ;  /* 0x404000000d00780b */ /* 0x000fe20003f5e000 */
[----:B------:R-:W-:Y:S01]  /*0310*/  FMUL.FTZ R0, R0, 0.16666667163372039795 ;  /* 0x3e2aaaab00007820 */ /* 0x000fe20000410000 */
[----:B------:R-:W-:Y:S01]  /*0320*/  FSEL R12, R12, RZ, P1 ;  /* 0x000000ff0c0c7208 */ /* 0x000fe20000800000 */
[----:B------:R-:W-:Y:S01]  /*0330*/  IMAD.U32 R10, R10, 0x10000, RZ ;  /* 0x000100000a0a7824 */ /* 0x000fe200078e00ff */
[C---:B------:R-:W-:Y:S02]  /*0340*/  FSETP.GT.FTZ.AND P1, PT, R11.reuse, -3, PT ;  /* 0xc04000000b00780b */ /* 0x040fe40003f34000 */
[----:B------:R-:W-:Y:S01]  /*0350*/  FSETP.GEU.FTZ.AND P0, PT, R11, 3, PT ;  /* 0x404000000b00780b */ /* 0x000fe20003f1e000 */
[----:B------:R-:W-:Y:S01]  /*0360*/  IMAD.U32 R11, R8, 0x10000, RZ ;  /* 0x00010000080b7824 */ /* 0x000fe200078e00ff */
[----:B------:R-:W-:-:S02]  /*0370*/  FSETP.GT.FTZ.AND P4, PT, R14, -3, PT ;  /* 0xc04000000e00780b */ /* 0x000fc40003f94000 */
[----:B------:R-:W-:Y:S02]  /*0380*/  FSETP.GEU.FTZ.AND P5, PT, R14, 3, PT ;  /* 0x404000000e00780b */ /* 0x000fe40003fbe000 */
[----:B------:R-:W-:Y:S02]  /*0390*/  PLOP3.LUT P6, PT, P6, P2, PT, 0x20, 0x0 ;  /* 0x000000000000781c */ /* 0x000fe400037c4470 */
[----:B------:R-:W-:Y:S02]  /*03a0*/  PLOP3.LUT P4, PT, P4, P5, PT, 0x20, 0x0 ;  /* 0x000000000000781c */ /* 0x000fe4000278a470 */
[----:B------:R-:W-:Y:S02]  /*03b0*/  FSEL R0, R0, RZ, P6 ;  /* 0x000000ff00007208 */ /* 0x000fe40003000000 */
[C---:B------:R-:W-:Y:S02]  /*03c0*/  FSETP.GT.FTZ.AND P2, PT, R10.reuse, -3, PT ;  /* 0xc04000000a00780b */ /* 0x040fe40003f54000 */
[----:B------:R-:W-:-:S02]  /*03d0*/  FSETP.GEU.FTZ.AND P3, PT, R10, 3, PT ;  /* 0x404000000a00780b */ /* 0x000fc40003f7e000 */
[C---:B------:R-:W-:Y:S02]  /*03e0*/  FSETP.GT.FTZ.AND P5, PT, R11.reuse, -3, PT ;  /* 0xc04000000b00780b */ /* 0x040fe40003fb4000 */
[----:B------:R-:W-:Y:S01]  /*03f0*/  FSETP.GEU.FTZ.AND P6, PT, R11, 3, PT ;  /* 0x404000000b00780b */ /* 0x000fe20003fde000 */
[----:B------:R-:W-:Y:S01]  /*0400*/  IMAD.U32 R11, R7, 0x10000, RZ ;  /* 0x00010000070b7824 */ /* 0x000fe200078e00ff */
[----:B------:R-:W-:Y:S02]  /*0410*/  PRMT R10, R8, 0x7632, R10 ;  /* 0x00007632080a7816 */ /* 0x000fe4000000000a */
[----:B------:R-:W-:Y:S01]  /*0420*/  PRMT R6, R6, 0x7632, R6 ;  /* 0x0000763206067816 */ /* 0x000fe20000000006 */
[----:B------:R-:W-:Y:S01]  /*0430*/  FMUL.FTZ R11, R11, 0.16666667163372039795 ;  /* 0x3e2aaaab0b0b7820 */ /* 0x000fe20000410000 */
[----:B------:R-:W-:Y:S01]  /*0440*/  PRMT R7, R7, 0x7632, R7 ;  /* 0x0000763207077816 */ /* 0x000fe20000000007 */
[----:B------:R-:W-:Y:S01]  /*0450*/  IMAD.U32 R10, R10, 0x10000, RZ ;  /* 0x000100000a0a7824 */ /* 0x000fe200078e00ff */
[C---:B------:R-:W-:Y:S01]  /*0460*/  PRMT R8, R3.reuse, 0x7632, R8 ;  /* 0x0000763203087816 */ /* 0x040fe20000000008 */
[----:B------:R-:W-:Y:S01]  /*0470*/  IMAD.U32 R3, R3, 0x10000, RZ ;  /* 0x0001000003037824 */ /* 0x000fe200078e00ff */
[----:B------:R-:W-:Y:S01]  /*0480*/  PLOP3.LUT P0, PT, P1, P0, PT, 0x20, 0x0 ;  /* 0x000000000000781c */ /* 0x000fe20000f00470 */
[----:B------:R-:W-:-:S02]  /*0490*/  IMAD.U32 R6, R6, 0x10000, RZ ;  /* 0x0001000006067824 */ /* 0x000fc400078e00ff */
[----:B------:R-:W-:Y:S01]  /*04a0*/  IMAD.U32 R7, R7, 0x10000, RZ ;  /* 0x0001000007077824 */ /* 0x000fe200078e00ff */
[----:B------:R-:W-:Y:S01]  /*04b0*/  FSEL R11, R11, RZ, P0 ;  /* 0x000000ff0b0b7208 */ /* 0x000fe20000000000 */
[----:B------:R-:W-:Y:S01]  /*04c0*/  IMAD.U32 R8, R8, 0x10000, RZ ;  /* 0x0001000008087824 */ /* 0x000fe200078e00ff */
[C---:B------:R-:W-:Y:S01]  /*04d0*/  FSETP.GT.FTZ.AND P1, PT, R10.reuse, -3, PT ;  /* 0xc04000000a00780b */ /* 0x040fe20003f34000 */
[----:B------:R-:W-:Y:S01]  /*04e0*/  FMUL.FTZ R3, R3, 0.16666667163372039795 ;  /* 0x3e2aaaab03037820 */ /* 0x000fe20000410000 */
[----:B------:R-:W-:Y:S01]  /*04f0*/  FSETP.GEU.FTZ.AND P0, PT, R10, 3, PT ;  /* 0x404000000a00780b */ /* 0x000fe20003f1e000 */
[----:B------:R-:W-:Y:S01]  /*0500*/  FMUL.FTZ R6, R6, 0.16666667163372039795 ;  /* 0x3e2aaaab06067820 */ /* 0x000fe20000410000 */
[----:B------:R-:W-:Y:S01]  /*0510*/  PLOP3.LUT P5, PT, P5, P6, PT, 0x20, 0x0 ;  /* 0x000000000000781c */ /* 0x000fe20002fac470 */
[----:B------:R-:W-:Y:S01]  /*0520*/  FMUL.FTZ R7, R7, 0.16666667163372039795 ;  /* 0x3e2aaaab07077820 */ /* 0x000fe20000410000 */
[----:B------:R-:W-:Y:S01]  /*0530*/  FMUL.FTZ R10, R8, 0.16666667163372039795 ;  /* 0x3e2aaaab080a7820 */ /* 0x000fe20000410000 */
[----:B------:R-:W-:-:S02]  /*0540*/  PLOP3.LUT P2, PT, P2, P3, PT, 0x20, 0x0 ;  /* 0x000000000000781c */ /* 0x000fc40001746470 */
[----:B------:R-:W-:Y:S02]  /*0550*/  PLOP3.LUT P0, PT, P1, P0, PT, 0x20, 0x0 ;  /* 0x000000000000781c */ /* 0x000fe40000f00470 */
[----:B------:R-:W-:Y:S02]  /*0560*/  FSEL R8, R3, RZ, P5 ;  /* 0x000000ff03087208 */ /* 0x000fe40002800000 */
[----:B------:R-:W-:Y:S02]  /*0570*/  FSEL R3, R6, RZ, P4 ;  /* 0x000000ff06037208 */ /* 0x000fe40002000000 */
[----:B------:R-:W-:Y:S02]  /*0580*/  FSEL R6, R7, RZ, P2 ;  /* 0x000000ff07067208 */ /* 0x000fe40001000000 */
[----:B------:R-:W-:Y:S02]  /*0590*/  FSEL R7, R10, RZ, P0 ;  /* 0x000000ff0a077208 */ /* 0x000fe40000000000 */
[----:B------:R-:W-:-:S02]  /*05a0*/  F2FP.BF16.F32.PACK_AB R9, R12, R9 ;  /* 0x000000090c09723e */ /* 0x000fc400000010ff */
[----:B------:R-:W-:Y:S02]  /*05b0*/  F2FP.BF16.F32.PACK_AB R3, R3, R0 ;  /* 0x000000000303723e */ /* 0x000fe400000010ff */
[----:B------:R-:W-:Y:S02]  /*05c0*/  F2FP.BF16.F32.PACK_AB R11, R6, R11 ;  /* 0x0000000b060b723e */ /* 0x000fe400000010ff */
[----:B------:R-:W-:Y:S01]  /*05d0*/  F2FP.BF16.F32.PACK_AB R7, R7, R8 ;  /* 0x000000080707723e */ /* 0x000fe200000010ff */
[----:B------:R-:W-:Y:S04]  /*05e0*/  STG.E desc[UR4][R4.64], R9 ;  /* 0x0000000904007986 */ /* 0x000fe8000c101904 */
[----:B------:R-:W-:Y:S04]  /*05f0*/  STG.E desc[UR4][R4.64+0x200], R3 ;  /* 0x0002000304007986 */ /* 0x000fe8000c101904 */
[----:B------:R-:W-:Y:S04]  /*0600*/  STG.E desc[UR4][R4.64+0x400], R11 ;  /* 0x0004000b04007986 */ /* 0x000fe8000c101904 */
[----:B------:R-:W-:Y:S01]  /*0610*/  STG.E desc[UR4][R4.64+0x600], R7 ;  /* 0x0006000704007986 */ /* 0x000fe2000c101904 */
[----:B------:R-:W-:Y:S05]  /*0620*/  EXIT ;  /* 0x000000000000794d */ /* 0x000fea0003800000 */
.L_x_832:
[----:B------:R-:W0:Y:S01]  /*0630*/  S2R R27, SR_TID.X ;  /* 0x00000000001b7919 */ /* 0x000e220000002100 */
[----:B------:R-:W-:Y:S02]  /*0640*/  PRMT R25, RZ, 0x7610, R25 ;  /* 0x00007610ff197816 */ /* 0x000fe40000000019 */
[----:B0-----:R-:W-:-:S13]  /*0650*/  ISETP.GE.AND P3, PT, R27, R2, PT ;  /* 0x000000021b00720c */ /* 0x001fda0003f66270 */
[----:B------:R-:W-:Y:S01]  /*0660*/  @!P3 IMAD.IADD R3, R0, 0x1, R27 ;  /* 0x000000010003b824 */ /* 0x000fe200078e021b */
[----:B------:R-:W0:Y:S01]  /*0670*/  @!P3 LDC.64 R16, c[0x0][0x238] ;  /* 0x00008e00ff10bb82 */ /* 0x000e220000000a00 */
[----:B------:R-:W-:-:S05]  /*0680*/  @!P3 VIADD R27, R27, 0x80 ;  /* 0x000000801b1bb836 */ /* 0x000fca0000000000 */
[C---:B------:R-:W-:Y:S02]  /*0690*/  ISETP.GE.AND P0, PT, R27.reuse, R2, PT ;  /* 0x000000021b00720c */ /* 0x040fe40003f06270 */
[----:B------:R-:W1:Y:S11]  /*06a0*/  @!P3 LDC.64 R32, c[0x0][0x240] ;  /* 0x00009000ff20bb82 */ /* 0x000e760000000a00 */
[----:B------:R-:W-:Y:S01]  /*06b0*/  @!P0 IMAD.IADD R11, R0, 0x1, R27 ;  /* 0x00000001000b8824 */ /* 0x000fe200078e021b */
[----:B------:R-:W2:Y:S01]  /*06c0*/  @!P0 LDC.64 R14, c[0x0][0x238] ;  /* 0x00008e00ff0e8b82 */ /* 0x000ea20000000a00 */
[----:B------:R-:W-:-:S02]  /*06d0*/  @!P0 VIADD R27, R27, 0x80 ;  /* 0x000000801b1b8836 */ /* 0x000fc40000000000 */
[----:B0-----:R-:W-:-:S03]  /*06e0*/  @!P3 IMAD.WIDE.U32 R30, R3, 0x2, R16 ;  /* 0x00000002031eb825 */ /* 0x001fc600078e0010 */
[C---:B------:R-:W-:Y:S02]  /*06f0*/  ISETP.GE.AND P1, PT, R27.reuse, R2, PT ;  /* 0x000000021b00720c */ /* 0x040fe40003f26270 */
[----:B------:R-:W0:Y:S01]  /*0700*/  @!P0 LDC.64 R36, c[0x0][0x240] ;  /* 0x00009000ff248b82 */ /* 0x000e220000000a00 */
[----:B------:R3:W4:Y:S10]  /*0710*/  @!P3 LDG.E.U16 R25, desc[UR4][R30.64] ;  /* 0x000000041e19b981 */ /* 0x000734000c1e1500 */
[----:B------:R-:W-:Y:S01]  /*0720*/  @!P1 IMAD.IADD R21, R0, 0x1, R27 ;  /* 0x0000000100159824 */ /* 0x000fe200078e021b */
[----:B------:R-:W5:Y:S01]  /*0730*/  @!P1 LDC.64 R28, c[0x0][0x238] ;  /* 0x00008e00ff1c9b82 */ /* 0x000f620000000a00 */
[----:B------:R-:W-:-:S05]  /*0740*/  @!P1 VIADD R27, R27, 0x80 ;  /* 0x000000801b1b9836 */ /* 0x000fca0000000000 */
[C---:B------:R-:W-:Y:S02]  /*0750*/  ISETP.GE.AND P2, PT, R27.reuse, R2, PT ;  /* 0x000000021b00720c */ /* 0x040fe40003f46270 */
[----:B------:R-:W5:Y:S11]  /*0760*/  @!P1 LDC.64 R34, c[0x0][0x240] ;  /* 0x00009000ff229b82 */ /* 0x000f760000000a00 */
[----:B------:R-:W-:Y:S01]  /*0770*/  @!P2 IMAD.IADD R17, R0, 0x1, R27 ;  /* 0x000000010011a824 */ /* 0x000fe200078e021b */
[----:B------:R-:W5:Y:S01]  /*0780*/  @!P2 LDC.64 R18, c[0x0][0x238] ;  /* 0x00008e00ff12ab82 */ /* 0x000f620000000a00 */
[----:B------:R-:W-:-:S05]  /*0790*/  @!P2 VIADD R27, R27, 0x80 ;  /* 0x000000801b1ba836 */ /* 0x000fca0000000000 */
[----:B------:R-:W-:Y:S01]  /*07a0*/  ISETP.GE.AND P4, PT, R27, R2, PT ;  /* 0x000000021b00720c */ /* 0x000fe20003f86270 */
[C---:B--2---:R-:W-:Y:S01]  /*07b0*/  @!P0 IMAD.WIDE.U32 R14, R11.reuse, 0x2, R14 ;  /* 0x000000020b0e8825 */ /* 0x044fe200078e000e */
[----:B---3--:R-:W2:Y:S03]  /*07c0*/  @!P2 LDC.64 R30, c[0x0][0x240] ;  /* 0x00009000ff1eab82 */ /* 0x008ea60000000a00 */
[----:B0-----:R-:W-:-:S04]  /*07d0*/  @!P0 IMAD.WIDE.U32 R36, R11, 0x2, R36 ;  /* 0x000000020b248825 */ /* 0x001fc800078e0024 */
[----:B-1----:R-:W-:Y:S01]  /*07e0*/  @!P3 IMAD.WIDE.U32 R32, R3, 0x2, R32 ;  /* 0x000000020320b825 */ /* 0x002fe200078e0020 */
[----:B------:R-:W-:-:S03]  /*07f0*/  PRMT R3, RZ, 0x7610, R3 ;  /* 0x00007610ff037816 */ /* 0x000fc60000000003 */
[----:B------:R-:W-:Y:S02]  /*0800*/  @!P4 IMAD.IADD R11, R0, 0x1, R27 ;  /* 0x00000001000bc824 */ /* 0x000fe400078e021b */
[----:B------:R-:W-:Y:S01]  /*0810*/  @!P4 VIADD R27, R27, 0x80 ;  /* 0x000000801b1bc836 */ /* 0x000fe20000000000 */
[----:B------:R0:W3:Y:S04]  /*0820*/  @!P0 LDG.E.U16 R3, desc[UR4][R14.64] ;  /* 0x000000040e038981 */ /* 0x0000e8000c1e1500 */
[----:B------:R-:W-:Y:S02]  /*0830*/  ISETP.GE.AND P5, PT, R27, R2, PT ;  /* 0x000000021b00720c */ /* 0x000fe40003fa6270 */
[----:B------:R-:W-:Y:S01]  /*0840*/  PRMT R22, RZ, 0x7610, R22 ;  /* 0x00007610ff167816 */ /* 0x000fe20000000016 */
[----:B0-----:R-:W0:Y:S01]  /*0850*/  @!P4 LDC.64 R14, c[0x0][0x240] ;  /* 0x00009000ff0ecb82 */ /* 0x001e220000000a00 */
[----:B------:R-:W-:Y:S01]  /*0860*/  PRMT R20, RZ, 0x7610, R20 ;  /* 0x00007610ff147816 */ /* 0x000fe20000000014 */
[----:B-----5:R-:W-:-:S03]  /*0870*/  @!P1 IMAD.WIDE.U32 R28, R21, 0x2, R28 ;  /* 0x00000002151c9825 */ /* 0x020fc600078e001c */
[----:B------:R1:W5:Y:S01]  /*0880*/  @!P3 LDG.E.U16 R22, desc[UR4][R32.64] ;  /* 0x000000042016b981 */ /* 0x000362000c1e1500 */
[----:B------:R-:W-:Y:S01]  /*0890*/  PRMT R16, RZ, 0x7610, R16 ;  /* 0x00007610ff107816 */ /* 0x000fe20000000010 */
[----:B------:R-:W-:Y:S02]  /*08a0*/  @!P1 IMAD.WIDE.U32 R34, R21, 0x2, R34 ;  /* 0x0000000215229825 */ /* 0x000fe400078e0022 */
[----:B------:R2:W5:Y:S01]  /*08b0*/  @!P1 LDG.E.U16 R20, desc[UR4][R28.64] ;  /* 0x000000041c149981 */ /* 0x000562000c1e1500 */
[----:B------:R-:W-:Y:S02]  /*08c0*/  PRMT R12, RZ, 0x7610, R12 ;  /* 0x00007610ff0c7816 */ /* 0x000fe4000000000c */
[----:B------:R-:W-:Y:S01]  /*08d0*/  PRMT R24, RZ, 0x7610, R24 ;  /* 0x00007610ff187816 */ /* 0x000fe20000000018 */
[----:B------:R-:W5:Y:S01]  /*08e0*/  @!P1 LDG.E.U16 R16, desc[UR4][R34.64] ;  /* 0x0000000422109981 */ /* 0x000f62000c1e1500 */
[----:B-1----:R-:W1:Y:S01]  /*08f0*/  @!P4 LDC.64 R32, c[0x0][0x238] ;  /* 0x00008e00ff20cb82 */ /* 0x002e620000000a00 */
[----:B------:R-:W-:Y:S01]  /*0900*/  @!P2 IMAD.WIDE.U32 R18, R17, 0x2, R18 ;  /* 0x000000021112a825 */ /* 0x000fe200078e0012 */
[----:B------:R-:W-:Y:S01]  /*0910*/  PRMT R26, RZ, 0x7610, R26 ;  /* 0x00007610ff1a7816 */ /* 0x000fe2000000001a */
[----:B------:R2:W5:Y:S02]  /*0920*/  @!P0 LDG.E.U16 R12, desc[UR4][R36.64] ;  /* 0x00000004240c8981 */ /* 0x000564000c1e1500 */
[----:B--2---:R-:W-:-:S02]  /*0930*/  @!P5 IMAD.IADD R28, R0, 0x1, R27 ;  /* 0x00000001001cd824 */ /* 0x004fc400078e021b */
[----:B------:R-:W-:Y:S01]  /*0940*/  @!P5 VIADD R27, R27, 0x80 ;  /* 0x000000801b1bd836 */ /* 0x000fe20000000000 */
[----:B------:R2:W5:Y:S01]  /*0950*/  @!P2 LDG.E.U16 R24, desc[UR4][R18.64] ;  /* 0x000000041218a981 */ /* 0x000562000c1e1500 */
[----:B------:R-:W-:-:S03]  /*0960*/  @!P2 IMAD.WIDE.U32 R30, R17, 0x2, R30 ;  /* 0x00000002111ea825 */ /* 0x000fc600078e001e */
[----:B------:R-:W-:Y:S01]  /*0970*/  ISETP.GE.AND P1, PT, R27, R2, PT ;  /* 0x000000021b00720c */ /* 0x000fe20003f26270 */
[----:B------:R-:W1:Y:S01]  /*0980*/  @!P5 LDC.64 R36, c[0x0][0x238] ;  /* 0x00008e00ff24db82 */ /* 0x000e620000000a00 */
[----:B------:R2:W5:Y:S01]  /*0990*/  @!P2 LDG.E.U16 R26, desc[UR4][R30.64] ;  /* 0x000000041e1aa981 */ /* 0x000562000c1e1500 */
[----:B0-----:R-:W-:Y:S01]  /*09a0*/  @!P4 IMAD.WIDE.U32 R14, R11, 0x2, R14 ;  /* 0x000000020b0ec825 */ /* 0x001fe200078e000e */
[----:B--2---:R-:W-:-:S05]  /*09b0*/  PRMT R19, RZ, 0x7610, R19 ;  /* 0x00007610ff137816 */ /* 0x004fca0000000013 */
[----:B------:R-:W0:Y:S01]  /*09c0*/  @!P5 LDC.64 R30, c[0x0][0x240] ;  /* 0x00009000ff1edb82 */ /* 0x000e220000000a00 */
[----:B------:R2:W5:Y:S01]  /*09d0*/  @!P4 LDG.E.U16 R19, desc[UR4][R14.64] ;  /* 0x000000040e13c981 */ /* 0x000562000c1e1500 */
[----:B------:R-:W-:Y:S01]  /*09e0*/  PRMT R21, RZ, 0x7610, R21 ;  /* 0x00007610ff157816 */ /* 0x000fe20000000015 */
[----:B-1----:R-:W-:-:S05]  /*09f0*/  @!P4 IMAD.WIDE.U32 R32, R11, 0x2, R32 ;  /* 0x000000020b20c825 */ /* 0x002fca00078e0020 */
[----:B------:R1:W5:Y:S01]  /*0a00*/  @!P4 LDG.E.U16 R21, desc[UR4][R32.64] ;  /* 0x000000042015c981 */ /* 0x000362000c1e1500 */
[----:B------:R-:W0:Y:S01]  /*0a10*/  @!P1 LDC.64 R34, c[0x0][0x238] ;  /* 0x00008e00ff229b82 */ /* 0x000e220000000a00 */
[----:B--2---:R-:W-:Y:S02]  /*0a20*/  @!P1 IMAD.IADD R15, R0, 0x1, R27 ;  /* 0x00000001000f9824 */ /* 0x004fe400078e021b */
[----:B------:R-:W-:-:S05]  /*0a30*/  @!P1 VIADD R27, R27, 0x80 ;  /* 0x000000801b1b9836 */ /* 0x000fca0000000000 */
[----:B------:R-:W-:Y:S01]  /*0a40*/  ISETP.GE.AND P0, PT, R27, R2, PT ;  /* 0x000000021b00720c */ /* 0x000fe20003f06270 */
[----:B-1----:R-:W1:Y:S01]  /*0a50*/  @!P1 LDC.64 R32, c[0x0][0x240] ;  /* 0x00009000ff209b82 */ /* 0x002e620000000a00 */
[----:B------:R-:W-:-:S04]  /*0a60*/  @!P5 IMAD.WIDE.U32 R36, R28, 0x2, R36 ;  /* 0x000000021c24d825 */ /* 0x000fc800078e0024 */
[----:B0-----:R-:W-:-:S07]  /*0a70*/  @!P5 IMAD.WIDE.U32 R28, R28, 0x2, R30 ;  /* 0x000000021c1cd825 */ /* 0x001fce00078e001e */
[----:B------:R-:W0:Y:S01]  /*0a80*/  @!P0 LDC.64 R30, c[0x0][0x240] ;  /* 0x00009000ff1e8b82 */ /* 0x000e220000000a00 */
[----:B------:R-:W-:Y:S01]  /*0a90*/  PRMT R23, RZ, 0x7610, R23 ;  /* 0x00007610ff177816 */ /* 0x000fe20000000017 */
[----:B------:R-:W-:Y:S01]  /*0aa0*/  @!P1 IMAD.WIDE.U32 R34, R15, 0x2, R34 ;  /* 0x000000020f229825 */ /* 0x000fe200078e0022 */
[----:B------:R-:W-:-:S03]  /*0ab0*/  PRMT R11, RZ, 0x7610, R11 ;  /* 0x00007610ff0b7816 */ /* 0x000fc6000000000b */
[----:B------:R-:W-:Y:S01]  /*0ac0*/  @!P0 IMAD.IADD R27, R0, 0x1, R27 ;  /* 0x00000001001b8824 */ /* 0x000fe200078e021b */
[----:B------:R2:W5:Y:S04]  /*0ad0*/  @!P5 LDG.E.U16 R23, desc[UR4][R28.64] ;  /* 0x000000041c17d981 */ /* 0x000568000c1e1500 */
[----:B------:R-:W5:Y:S01]  /*0ae0*/  @!P5 LDG.E.U16 R11, desc[UR4][R36.64] ;  /* 0x00000004240bd981 */ /* 0x000f62000c1e1500 */
[----:B-1----:R-:W-:Y:S02]  /*0af0*/  @!P1 IMAD.WIDE.U32 R32, R15, 0x2, R32 ;  /* 0x000000020f209825 */ /* 0x002fe400078e0020 */
[----:B------:R-:W1:Y:S01]  /*0b00*/  @!P0 LDC.64 R14, c[0x0][0x238] ;  /* 0x00008e00ff0e8b82 */ /* 0x000e620000000a00 */
[----:B--2---:R-:W-:Y:S02]  /*0b10*/  PRMT R28, RZ, 0x7610, R28 ;  /* 0x00007610ff1c7816 */ /* 0x004fe4000000001c */
[----:B------:R-:W-:Y:S01]  /*0b20*/  PRMT R18, RZ, 0x7610, R18 ;  /* 0x00007610ff127816 */ /* 0x000fe20000000012 */
[----:B0-----:R-:W-:-:S05]  /*0b30*/  @!P0 IMAD.WIDE.U32 R30, R27, 0x2, R30 ;  /* 0x000000021b1e8825 */ /* 0x001fca00078e001e */
[----:B------:R-:W2:Y:S04]  /*0b40*/  @!P1 LDG.E.U16 R18, desc[UR4][R32.64] ;  /* 0x0000000420129981 */ /* 0x000ea8000c1e1500 */
[----:B------:R-:W2:Y:S01]  /*0b50*/  @!P0 LDG.E.U16 R28, desc[UR4][R30.64] ;  /* 0x000000041e1c8981 */ /* 0x000ea2000c1e1500 */
[----:B------:R-:W-:-:S06]  /*0b60*/  PRMT R17, RZ, 0x7610, R17 ;  /* 0x00007610ff117816 */ /* 0x000fcc0000000011 */
[----:B------:R0:W2:Y:S01]  /*0b70*/  @!P1 LDG.E.U16 R17, desc[UR4][R34.64] ;  /* 0x0000000422119981 */ /* 0x0000a2000c1e1500 */
[----:B-1----:R-:W-:Y:S01]  /*0b80*/  @!P0 IMAD.WIDE.U32 R14, R27, 0x2, R14 ;  /* 0x000000021b0e8825 */ /* 0x002fe200078e000e */
[----:B------:R-:W-:-:S06]  /*0b90*/  PRMT R27, RZ, 0x7610, R27 ;  /* 0x00007610ff1b7816 */ /* 0x000fcc000000001b */
[----:B------:R1:W2:Y:S01]  /*0ba0*/  @!P0 LDG.E.U16 R27, desc[UR4][R14.64] ;  /* 0x000000040e1b8981 */ /* 0x0002a2000c1e1500 */
[----:B0-----:R-:W0:Y:S02]  /*0bb0*/  S2R R35, SR_TID.X ;  /* 0x0000000000237919 */ /* 0x001e240000002100 */
[----:B0-----:R-:W-:-:S05]  /*0bc0*/  VIADD R29, R35, 0x80 ;  /* 0x00000080231d7836 */ /* 0x001fca0000000000 */
[----:B------:R-:W-:Y:S01]  /*0bd0*/  ISETP.GE.AND P1, PT, R29, R2, PT ;  /* 0x000000021d00720c */ /* 0x000fe20003f26270 */
[----:B------:R-:W-:-:S05]  /*0be0*/  VIADD R33, R35, 0x100 ;  /* 0x0000010023217836 */ /* 0x000fca0000000000 */
[----:B------:R-:W-:Y:S01]  /*0bf0*/  ISETP.GE.AND P4, PT, R33, R2, PT ;  /* 0x000000022100720c */ /* 0x000fe20003f86270 */
[----:B-1----:R-:W-:-:S05]  /*0c00*/  VIADD R15, R35, 0x180 ;  /* 0x00000180230f7836 */ /* 0x002fca0000000000 */
[----:B------:R-:W-:Y:S01]  /*0c10*/  ISETP.GE.AND P5, PT, R15, R2, PT ;  /* 0x000000020f00720c */ /* 0x000fe20003fa6270 */
[----:B------:R-:W-:Y:S01]  /*0c20*/  VIADD R31, R35, 0x280 ;  /* 0x00000280231f7836 */ /* 0x000fe20000000000 */
[----:B------:R-:W0:Y:S01]  /*0c30*/  @!P3 LDC.64 R14, c[0x0][0x230] ;  /* 0x00008c00ff0ebb82 */ /* 0x000e220000000a00 */
[----:B------:R-:W-:Y:S04]  /*0c40*/  BSSY B0, `(.L_x_833) ;  /* 0x0000078000007945 */ /* 0x000fe80003800000 */
[----:B------:R-:W-:Y:S01]  /*0c50*/  BSSY B1, `(.L_x_834) ;  /* 0x0000070000017945 */ /* 0x000fe20003800000 */
[----:B----4-:R-:W-:Y:S02]  /*0c60*/  @!P3 IMAD.U32 R25, R25, 0x10000, RZ ;  /* 0x000100001919b824 */ /* 0x010fe400078e00ff */
[----:B---3--:R-:W-:-:S04]  /*0c70*/  @!P1 IMAD.U32 R3, R3, 0x10000, RZ ;  /* 0x0001000003039824 */ /* 0x008fc800078e00ff */
[----:B------:R-:W-:Y:S01]  /*0c80*/  @!P1 FMUL.FTZ R3, R3, 0.16666667163372039795 ;  /* 0x3e2aaaab03039820 */ /* 0x000fe20000410000 */
[----:B-----5:R-:W-:Y:S02]  /*0c90*/  @!P3 IMAD.U32 R22, R22, 0x10000, RZ ;  /* 0x000100001616b824 */ /* 0x020fe400078e00ff */
[----:B------:R-:W-:-:S05]  /*0ca0*/  @!P1 IMAD.U32 R12, R12, 0x10000, RZ ;  /* 0x000100000c0c9824 */ /* 0x000fca00078e00ff */
[C---:B------:R-:W-:Y:S02]  /*0cb0*/  @!P1 FSETP.GT.FTZ.AND P0, PT, R12.reuse, -3, PT ;  /* 0xc04000000c00980b */ /* 0x040fe40003f14000 */
[----:B------:R-:W-:-:S04]  /*0cc0*/  @!P1 FSETP.GEU.FTZ.AND P2, PT, R12, 3, PT ;  /* 0x404000000c00980b */ /* 0x000fc80003f5e000 */
[----:B------:R-:W-:Y:S01]  /*0cd0*/  @!P1 PLOP3.LUT P0, PT, P0, P2, PT, 0x20, 0x0 ;  /* 0x000000000000981c */ /* 0x000fe20000704470 */
[----:B------:R-:W-:-:S03]  /*0ce0*/  @!P4 IMAD.U32 R16, R16, 0x10000, RZ ;  /* 0x000100001010c824 */ /* 0x000fc600078e00ff */
[----:B------:R-:W-:Y:S01]  /*0cf0*/  @!P1 FSEL R3, R3, RZ, P0 ;  /* 0x000000ff03039208 */ /* 0x000fe20000000000 */
[----:B------:R-:W-:Y:S01]  /*0d00*/  @!P4 IMAD.U32 R20, R20, 0x10000, RZ ;  /* 0x000100001414c824 */ /* 0x000fe200078e00ff */
[C---:B------:R-:W-:Y:S02]  /*0d10*/  @!P3 FSETP.GEU.FTZ.AND P2, PT, R22.reuse, 3, PT ;  /* 0x404000001600b80b */ /* 0x040fe40003f5e000 */
[----:B------:R-:W-:Y:S01]  /*0d20*/  @!P1 F2FP.BF16.F32.PACK_AB R4, RZ, R3 ;  /* 0x00000003ff04923e */ /* 0x000fe200000010ff */
[----:B------:R-:W-:Y:S01]  /*0d30*/  VIADD R3, R35, 0x200 ;  /* 0x0000020023037836 */ /* 0x000fe20000000000 */
[----:B------:R-:W-:Y:S02]  /*0d40*/  @!P3 FSETP.GT.FTZ.AND P1, PT, R22, -3, PT ;  /* 0xc04000001600b80b */ /* 0x000fe40003f34000 */
[C---:B------:R-:W-:Y:S02]  /*0d50*/  @!P4 FSETP.GT.FTZ.AND P0, PT, R16.reuse, -3, PT ;  /* 0xc04000001000c80b */ /* 0x040fe40003f14000 */
[----:B------:R-:W-:Y:S01]  /*0d60*/  @!P4 FSETP.GEU.FTZ.AND P6, PT, R16, 3, PT ;  /* 0x404000001000c80b */ /* 0x000fe20003fde000 */
[----:B------:R-:W-:Y:S01]  /*0d70*/  @!P4 FMUL.FTZ R20, R20, 0.16666667163372039795 ;  /* 0x3e2aaaab1414c820 */ /* 0x000fe20000410000 */
[----:B------:R-:W-:-:S02]  /*0d80*/  @!P3 PLOP3.LUT P1, PT, P1, P2, PT, 0x20, 0x0 ;  /* 0x000000000000b81c */ /* 0x000fc40000f24470 */
[----:B------:R-:W-:Y:S02]  /*0d90*/  ISETP.GE.AND P2, PT, R3, R2, PT ;  /* 0x000000020300720c */ /* 0x000fe40003f46270 */
[----:B------:R-:W-:Y:S01]  /*0da0*/  @!P4 PLOP3.LUT P0, PT, P0, P6, PT, 0x20, 0x0 ;  /* 0x000000000000c81c */ /* 0x000fe2000070c470 */
[----:B------:R-:W-:-:S03]  /*0db0*/  @!P5 IMAD.U32 R26, R26, 0x10000, RZ ;  /* 0x000100001a1ad824 */ /* 0x000fc600078e00ff */
[----:B------:R-:W-:Y:S01]  /*0dc0*/  @!P4 FSEL R20, R20, RZ, P0 ;  /* 0x000000ff1414c208 */ /* 0x000fe20000000000 */
[----:B------:R-:W-:Y:S01]  /*0dd0*/  @!P5 IMAD.U32 R24, R24, 0x10000, RZ ;  /* 0x000100001818d824 */ /* 0x000fe200078e00ff */
[C---:B------:R-:W-:Y:S02]  /*0de0*/  @!P5 FSETP.GT.FTZ.AND P0, PT, R26.reuse, -3, PT ;  /* 0xc04000001a00d80b */ /* 0x040fe40003f14000 */
[----:B------:R-:W-:Y:S02]  /*0df0*/  @!P5 FSETP.GEU.FTZ.AND P6, PT, R26, 3, PT ;  /* 0x404000001a00d80b */ /* 0x000fe40003fde000 */
[----:B------:R-:W-:Y:S02]  /*0e00*/  @!P4 F2FP.BF16.F32.PACK_AB R5, RZ, R20 ;  /* 0x00000014ff05c23e */ /* 0x000fe400000010ff */
[----:B------:R-:W-:Y:S01]  /*0e10*/  ISETP.GE.AND P4, PT, R31, R2, PT ;  /* 0x000000021f00720c */ /* 0x000fe20003f86270 */
[----:B------:R-:W-:Y:S01]  /*0e20*/  @!P5 FMUL.FTZ R24, R24, 0.16666667163372039795 ;  /* 0x3e2aaaab1818d820 */ /* 0x000fe20000410000 */
[----:B------:R-:W-:Y:S01]  /*0e30*/  @!P3 FMUL.FTZ R3, R25, 0.16666667163372039795 ;  /* 0x3e2aaaab1903b820 */ /* 0x000fe20000410000 */
[----:B------:R-:W-:Y:S01]  /*0e40*/  @!P5 PLOP3.LUT P0, PT, P0, P6, PT, 0x20, 0x0 ;  /* 0x000000000000d81c */ /* 0x000fe2000070c470 */
[----:B------:R-:W-:-:S02]  /*0e50*/  @!P2 IMAD.U32 R19, R19, 0x10000, RZ ;  /* 0x000100001313a824 */ /* 0x000fc400078e00ff */
[----:B------:R-:W-:Y:S01]  /*0e60*/  VIADD R25, R35, 0x380 ;  /* 0x0000038023197836 */ /* 0x000fe20000000000 */
[----:B------:R-:W-:Y:S01]  /*0e70*/  @!P5 FSEL R24, R24, RZ, P0 ;  /* 0x000000ff1818d208 */ /* 0x000fe20000000000 */
[----:B------:R-:W-:Y:S01]  /*0e80*/  @!P2 IMAD.U32 R21, R21, 0x10000, RZ ;  /* 0x000100001515a824 */ /* 0x000fe200078e00ff */
[----:B------:R-:W-:Y:S02]  /*0e90*/  @!P3 FSEL R3, R3, RZ, P1 ;  /* 0x000000ff0303b208 */ /* 0x000fe40000800000 */
[C---:B------:R-:W-:Y:S02]  /*0ea0*/  @!P2 FSETP.GT.FTZ.AND P0, PT, R19.reuse, -3, PT ;  /* 0xc04000001300a80b */ /* 0x040fe40003f14000 */
[----:B------:R-:W-:Y:S01]  /*0eb0*/  @!P2 FSETP.GEU.FTZ.AND P6, PT, R19, 3, PT ;  /* 0x404000001300a80b */ /* 0x000fe20003fde000 */
[----:B------:R-:W-:Y:S01]  /*0ec0*/  VIADD R19, R35, 0x300 ;  /* 0x0000030023137836 */ /* 0x000fe20000000000 */
[----:B------:R-:W-:Y:S01]  /*0ed0*/  ISETP.GE.AND P1, PT, R25, R2, PT ;  /* 0x000000021900720c */ /* 0x000fe20003f26270 */
[----:B------:R-:W-:Y:S01]  /*0ee0*/  @!P2 FMUL.FTZ R12, R21, 0.16666667163372039795 ;  /* 0x3e2aaaab150ca820 */ /* 0x000fe20000410000 */
[----:B------:R-:W-:Y:S01]  /*0ef0*/  @!P5 F2FP.BF16.F32.PACK_AB R6, RZ, R24 ;  /* 0x00000018ff06d23e */ /* 0x000fe200000010ff */
[----:B------:R-:W-:Y:S01]  /*0f00*/  @!P4 IMAD.U32 R23, R23, 0x10000, RZ ;  /* 0x000100001717c824 */ /* 0x000fe200078e00ff */
[----:B------:R-:W-:-:S02]  /*0f10*/  @!P2 PLOP3.LUT P0, PT, P0, P6, PT, 0x20, 0x0 ;  /* 0x000000000000a81c */ /* 0x000fc4000070c470 */
[----:B------:R-:W-:Y:S01]  /*0f20*/  ISETP.GE.AND P5, PT, R19, R2, PT ;  /* 0x000000021300720c */ /* 0x000fe20003fa6270 */
[----:B------:R-:W-:Y:S01]  /*0f30*/  @!P4 IMAD.U32 R11, R11, 0x10000, RZ ;  /* 0x000100000b0bc824 */ /* 0x000fe200078e00ff */
[----:B------:R-:W-:Y:S02]  /*0f40*/  @!P2 FSEL R12, R12, RZ, P0 ;  /* 0x000000ff0c0ca208 */ /* 0x000fe40000000000 */
[C---:B------:R-:W-:Y:S02]  /*0f50*/  @!P4 FSETP.GT.FTZ.AND P0, PT, R23.reuse, -3, PT ;  /* 0xc04000001700c80b */ /* 0x040fe40003f14000 */
[----:B------:R-:W-:Y:S01]  /*0f60*/  @!P4 FSETP.GEU.FTZ.AND P6, PT, R23, 3, PT ;  /* 0x404000001700c80b */ /* 0x000fe20003fde000 */
[----:B------:R-:W-:Y:S01]  /*0f70*/  @!P4 FMUL.FTZ R11, R11, 0.16666667163372039795 ;  /* 0x3e2aaaab0b0bc820 */ /* 0x000fe20000410000 */
[----:B------:R-:W-:Y:S02]  /*0f80*/  @!P3 IMAD.IADD R19, R0, 0x1, R35 ;  /* 0x000000010013b824 */ /* 0x000fe400078e0223 */
[----:B------:R-:W-:-:S02]  /*0f90*/  @!P4 PLOP3.LUT P0, PT, P0, P6, PT, 0x20, 0x0 ;  /* 0x000000000000c81c */ /* 0x000fc4000070c470 */
[----:B0-----:R-:W-:Y:S01]  /*0fa0*/  @!P3 IMAD.WIDE.U32 R14, R19, 0x2, R14 ;  /* 0x00000002130eb825 */ /* 0x001fe200078e000e */
[----:B------:R-:W-:-:S03]  /*0fb0*/  @!P3 F2FP.BF16.F32.PACK_AB R13, RZ, R3 ;  /* 0x00000003ff0db23e */ /* 0x000fc600000010ff */
[----:B--2---:R-:W-:Y:S01]  /*0fc0*/  @!P1 IMAD.U32 R28, R28, 0x10000, RZ ;  /* 0x000100001c1c9824 */ /* 0x004fe200078e00ff */
[----:B------:R-:W-:Y:S01]  /*0fd0*/  @!P4 FSEL R11, R11, RZ, P0 ;  /* 0x000000ff0b0bc208 */ /* 0x000fe20000000000 */
[----:B------:R-:W-:-:S03]  /*0fe0*/  @!P5 IMAD.U32 R18, R18, 0x10000, RZ ;  /* 0x000100001212d824 */ /* 0x000fc600078e00ff */
[C---:B------:R-:W-:Y:S02]  /*0ff0*/  @!P1 FSETP.GT.FTZ.AND P0, PT, R28.reuse, -3, PT ;  /* 0xc04000001c00980b */ /* 0x040fe40003f14000 */
[----:B------:R-:W-:Y:S01]  /*1000*/  @!P1 FSETP.GEU.FTZ.AND P6, PT, R28, 3, PT ;  /* 0x404000001c00980b */ /* 0x000fe20003fde000 */
[----:B------:R0:W-:Y:S01]  /*1010*/  @!P3 STG.E.U16 desc[UR4][R14.64], R13 ;  /* 0x0000000d0e00b986 */ /* 0x0001e2000c101504 */
[----:B------:R-:W-:Y:S01]  /*1020*/  @!P3 IMAD.MOV.U32 R35, RZ, RZ, R29 ;  /* 0x000000ffff23b224 */ /* 0x000fe200078e001d */
[C---:B------:R-:W-:Y:S02]  /*1030*/  @!P5 FSETP.GT.FTZ.AND P3, PT, R18.reuse, -3, PT ;  /* 0xc04000001200d80b */ /* 0x040fe40003f74000 */
[----:B------:R-:W-:Y:S02]  /*1040*/  @!P1 PLOP3.LUT P0, PT, P0, P6, PT, 0x20, 0x0 ;  /* 0x000000000000981c */ /* 0x000fe4000070c470 */
[----:B------:R-:W-:Y:S01]  /*1050*/  @!P5 FSETP.GEU.FTZ.AND P6, PT, R18, 3, PT ;  /* 0x404000001200d80b */ /* 0x000fe20003fde000 */
[----:B------:R-:W-:-:S03]  /*1060*/  @!P5 IMAD.U32 R17, R17, 0x10000, RZ ;  /* 0x000100001111d824 */ /* 0x000fc600078e00ff */
[----:B------:R-:W-:Y:S02]  /*1070*/  @!P5 PLOP3.LUT P3, PT, P3, P6, PT, 0x20, 0x0 ;  /* 0x000000000000d81c */ /* 0x000fe40001f6c470 */
[----:B------:R-:W-:Y:S01]  /*1080*/  ISETP.GE.AND P6, PT, R35, R2, PT ;  /* 0x000000022300720c */ /* 0x000fe20003fc6270 */
[----:B------:R-:W-:Y:S02]  /*1090*/  @!P1 IMAD.U32 R27, R27, 0x10000, RZ ;  /* 0x000100001b1b9824 */ /* 0x000fe400078e00ff */
[----:B------:R-:W-:Y:S02]  /*10a0*/  @!P5 FMUL.FTZ R17, R17, 0.16666667163372039795 ;  /* 0x3e2aaaab1111d820 */ /* 0x000fe40000410000 */
[----:B------:R-:W-:-:S03]  /*10b0*/  @!P1 FMUL.FTZ R27, R27, 0.16666667163372039795 ;  /* 0x3e2aaaab1b1b9820 */ /* 0x000fc60000410000 */
[----:B------:R-:W-:Y:S02]  /*10c0*/  @!P5 FSEL R17, R17, RZ, P3 ;  /* 0x000000ff1111d208 */ /* 0x000fe40001800000 */
[----:B------:R-:W-:Y:S02]  /*10d0*/  @!P1 FSEL R27, R27, RZ, P0 ;  /* 0x000000ff1b1b9208 */ /* 0x000fe40000000000 */
[----:B------:R-:W-:Y:S02]  /*10e0*/  @!P2 F2FP.BF16.F32.PACK_AB R7, RZ, R12 ;  /* 0x0000000cff07a23e */ /* 0x000fe400000010ff */
[----:B------:R-:W-:Y:S02]  /*10f0*/  @!P4 F2FP.BF16.F32.PACK_AB R8, RZ, R11 ;  /* 0x0000000bff08c23e */ /* 0x000fe400000010ff */
[----:B------:R-:W-:Y:S02]  /*1100*/  @!P5 F2FP.BF16.F32.PACK_AB R9, RZ, R17 ;  /* 0x00000011ff09d23e */ /* 0x000fe400000010ff */
[----:B------:R-:W-:Y:S01]  /*1110*/  @!P1 F2FP.BF16.F32.PACK_AB R10, RZ, R27 ;  /* 0x0000001bff0a923e */ /* 0x000fe200000010ff */
[----:B0-----:R-:W-:Y:S06]  /*1120*/  @P6 BRA `(.L_x_835) ;  /* 0x0000000000306947 */ /* 0x001fec0003800000 */
[----:B------:R-:W0:Y:S01]  /*1130*/  LDC.64 R12, c[0x0][0x230] ;  /* 0x00008c00ff0c7b82 */ /* 0x000e220000000a00 */
[----:B------:R-:W-:Y:S02]  /*1140*/  IMAD.IADD R3, R0, 0x1, R35 ;  /* 0x0000000100037824 */ /* 0x000fe400078e0223 */
[----:B------:R-:W-:-:S05]  /*1150*/  VIADD R35, R35, 0x80 ;  /* 0x0000008023237836 */ /* 0x000fca0000000000 */
[----:B------:R-:W-:Y:S01]  /*1160*/  ISETP.GE.AND P0, PT, R35, R2, PT ;  /* 0x000000022300720c */ /* 0x000fe20003f06270 */
[----:B0-----:R-:W-:-:S05]  /*1170*/  IMAD.WIDE.U32 R12, R3, 0x2, R12 ;  /* 0x00000002030c7825 */ /* 0x001fca00078e000c */
[----:B------:R0:W-:Y:S07]  /*1180*/  STG.E.U16 desc[UR4][R12.64], R4 ;  /* 0x000000040c007986 */ /* 0x0001ee000c101504 */
[----:B------:R-:W-:Y:S05]  /*1190*/  @P0 BRA `(.L_x_836) ;  /* 0x0000000000300947 */ /* 0x000fea0003800000 */
[----:B0-----:R-:W0:Y:S01]  /*11a0*/  LDC.64 R12, c[0x0][0x230] ;  /* 0x00008c00ff0c7b82 */ /* 0x001e220000000a00 */
[----:B------:R-:W-:Y:S02]  /*11b0*/  IMAD.IADD R3, R0, 0x1, R35 ;  /* 0x0000000100037824 */ /* 0x000fe400078e0223 */
[----:B------:R-:W-:Y:S02]  /*11c0*/  VIADD R35, R35, 0x80 ;  /* 0x0000008023237836 */ /* 0x000fe40000000000 */
[----:B0-----:R-:W-:-:S05]  /*11d0*/  IMAD.WIDE.U32 R12, R3, 0x2, R12 ;  /* 0x00000002030c7825 */ /* 0x001fca00078e000c */
[----:B------:R0:W-:Y:S02]  /*11e0*/  STG.E.U16 desc[UR4][R12.64], R5 ;  /* 0x000000050c007986 */ /* 0x0001e4000c101504 */
.L_x_835:
[----:B------:R-:W-:-:S13]  /*11f0*/  ISETP.GE.AND P0, PT, R35, R2, PT ;  /* 0x000000022300720c */ /* 0x000fda0003f06270 */
[----:B------:R-:W-:Y:S05]  /*1200*/  @P0 BRA `(.L_x_837) ;  /* 0x0000000000300947 */ /* 0x000fea0003800000 */
[----:B0-----:R-:W0:Y:S01]  /*1210*/  LDC.64 R4, c[0x0][0x230] ;  /* 0x00008c00ff047b82 */ /* 0x001e220000000a00 */
[----:B------:R-:W-:Y:S02]  /*1220*/  IMAD.IADD R3, R0, 0x1, R35 ;  /* 0x0000000100037824 */ /* 0x000fe400078e0223 */
[----:B------:R-:W-:Y:S02]  /*1230*/  VIADD R35, R35, 0x80 ;  /* 0x0000008023237836 */ /* 0x000fe40000000000 */
[----:B0-----:R-:W-:-:S05]  /*1240*/  IMAD.WIDE.U32 R4, R3, 0x2, R4 ;  /* 0x0000000203047825 */ /* 0x001fca00078e0004 */
[----:B------:R1:W-:Y:S02]  /*1250*/  STG.E.U16 desc[UR4][R4.64], R6 ;  /* 0x0000000604007986 */ /* 0x0003e4000c101504 */
.L_x_836:
[----:B------:R-:W-:-:S13]  /*1260*/  ISETP.GE.AND P0, PT, R35, R2, PT ;  /* 0x000000022300720c */ /* 0x000fda0003f06270 */
[----:B------:R-:W-:Y:S05]  /*1270*/  @P0 BRA `(.L_x_838) ;  /* 0x0000000000340947 */ /* 0x000fea0003800000 */
[----:B01----:R-:W0:Y:S01]  /*1280*/  LDC.64 R4, c[0x0][0x230] ;  /* 0x00008c00ff047b82 */ /* 0x003e220000000a00 */
[----:B------:R-:W-:Y:S02]  /*1290*/  IMAD.IADD R3, R0, 0x1, R35 ;  /* 0x0000000100037824 */ /* 0x000fe400078e0223 */
[----:B------:R-:W-:Y:S02]  /*12a0*/  VIADD R35, R35, 0x80 ;  /* 0x0000008023237836 */ /* 0x000fe40000000000 */
[----:B0-----:R-:W-:-:S05]  /*12b0*/  IMAD.WIDE.U32 R4, R3, 0x2, R4 ;  /* 0x0000000203047825 */ /* 0x001fca00078e0004 */
[----:B------:R1:W-:Y:S02]  /*12c0*/  STG.E.U16 desc[UR4][R4.64], R7 ;  /* 0x0000000704007986 */ /* 0x0003e4000c101504 */
.L_x_837:
[----:B------:R-:W-:-:S13]  /*12d0*/  ISETP.GE.AND P0, PT, R35, R2, PT ;  /* 0x000000022300720c */ /* 0x000fda0003f06270 */
[----:B------:R-:W-:Y:S05]  /*12e0*/  @P0 BREAK B1 ;  /* 0x0000000000010942 */ /* 0x000fea0003800000 */
[----:B------:R-:W-:Y:S05]  /*12f0*/  @P0 BRA `(.L_x_839) ;  /* 0x0000000000300947 */ /* 0x000fea0003800000 */
[----:B01----:R-:W0:Y:S01]  /*1300*/  LDC.64 R4, c[0x0][0x230] ;  /* 0x00008c00ff047b82 */ /* 0x003e220000000a00 */
[----:B------:R-:W-:Y:S02]  /*1310*/  IMAD.IADD R3, R0, 0x1, R35 ;  /* 0x0000000100037824 */ /* 0x000fe400078e0223 */
[----:B------:R-:W-:Y:S02]  /*1320*/  VIADD R35, R35, 0x80 ;  /* 0x0000008023237836 */ /* 0x000fe40000000000 */
[----:B0-----:R-:W-:-:S05]  /*1330*/  IMAD.WIDE.U32 R4, R3, 0x2, R4 ;  /* 0x0000000203047825 */ /* 0x001fca00078e0004 */
[----:B------:R2:W-:Y:S02]  /*1340*/  STG.E.U16 desc[UR4][R4.64], R8 ;  /* 0x0000000804007986 */ /* 0x0005e4000c101504 */
.L_x_838:
[----:B------:R-:W-:Y:S05]  /*1350*/  BSYNC B1 ;  /* 0x0000000000017941 */ /* 0x000fea0003800000 */
.L_x_834:
[----:B------:R-:W-:-:S13]  /*1360*/  ISETP.GE.AND P0, PT, R35, R2, PT ;  /* 0x000000022300720c */ /* 0x000fda0003f06270 */
[----:B012---:R-:W0:Y:S01]  /*1370*/  @!P0 LDC.64 R4, c[0x0][0x230] ;  /* 0x00008c00ff048b82 */ /* 0x007e220000000a00 */
[----:B------:R-:W-:Y:S02]  /*1380*/  @!P0 IMAD.IADD R3, R0, 0x1, R35 ;  /* 0x0000000100038824 */ /* 0x000fe400078e0223 */
[----:B------:R-:W-:Y:S02]  /*1390*/  @!P0 VIADD R35, R35, 0x80 ;  /* 0x0000008023238836 */ /* 0x000fe40000000000 */
[----:B0-----:R-:W-:-:S05]  /*13a0*/  @!P0 IMAD.WIDE.U32 R4, R3, 0x2, R4 ;  /* 0x0000000203048825 */ /* 0x001fca00078e0004 */
[----:B------:R2:W-:Y:S02]  /*13b0*/  @!P0 STG.E.U16 desc[UR4][R4.64], R9 ;  /* 0x0000000904008986 */ /* 0x0005e4000c101504 */
.L_x_839:
[----:B------:R-:W-:Y:S05]  /*13c0*/  BSYNC B0 ;  /* 0x0000000000007941 */ /* 0x000fea0003800000 */
.L_x_833:
[----:B------:R-:W-:Y:S05]  /*13d0*/  WARPSYNC.ALL ;  /* 0x0000000000007948 */ /* 0x000fea0003800000 */
[----:B------:R-:W-:-:S13]  /*13e0*/  ISETP.GE.AND P0, PT, R35, R2, PT ;  /* 0x000000022300720c */ /* 0x000fda0003f06270 */
[----:B------:R-:W-:Y:S05]  /*13f0*/  @P0 EXIT ;  /* 0x000000000000094d */ /* 0x000fea0003800000 */
[----:B------:R-:W3:Y:S01]  /*1400*/  LDC.64 R2, c[0x0][0x230] ;  /* 0x00008c00ff027b82 */ /* 0x000ee20000000a00 */
[----:B------:R-:W-:-:S04]  /*1410*/  IMAD.IADD R35, R0, 0x1, R35 ;  /* 0x0000000100237824 */ /* 0x000fc800078e0223 */
[----:B---3--:R-:W-:-:S05]  /*1420*/  IMAD.WIDE.U32 R2, R35, 0x2, R2 ;  /* 0x0000000223027825 */ /* 0x008fca00078e0002 */
[----:B------:R-:W-:Y:S01]  /*1430*/  STG.E.U16 desc[UR4][R2.64], R10 ;  /* 0x0000000a02007986 */ /* 0x000fe2000c101504 */
[----:B------:R-:W-:Y:S05]  /*1440*/  EXIT ;  /* 0x000000000000794d */ /* 0x000fea0003800000 */
.L_x_840:
        /* <DEDUP_REMOVED lines=11> */
.L_x_5818:


//--------------------- .text._ZN2at6native29vectorized_elementwise_kernelILi4EZZZNS0_68_GLOBAL__N__08176361_30_ActivationHardsigmoidKernel_cu_1520ed90_302227hardsigmoid_backward_kernelERNS_18TensorIteratorBaseEENKUlvE_clEvENKUlvE2_clEvEUlN3c108BFloat16ES8_E_St5arrayIPcLm3EEEEviT0_T1_ --------------------------
	.section	.text._ZN2at6native29vectorized_elementwise_kernelILi4EZZZNS0_68_GLOBAL__N__08176361_30_ActivationHardsigmoidKernel_cu_1520ed90_302227hardsigmoid_backward_kernelERNS_18TensorIteratorBaseEENKUlvE_clEvENKUlvE2_clEvEUlN3c108BFloat16ES8_E_St5arrayIPcLm3EEEEviT0_T1_,"ax",@progbits
	.align	128
        .global         _ZN2at6native29vectorized_elementwise_kernelILi4EZZZNS0_68_GLOBAL__N__08176361_30_ActivationHardsigmoidKernel_cu_1520ed90_302227hardsigmoid_backward_kernelERNS_18TensorIteratorBaseEENKUlvE_clEvENKUlvE2_clEvEUlN3c108BFloat16ES8_E_St5arrayIPcLm3EEEEviT0_T1_
        .type           _ZN2at6native29vectorized_elementwise_kernelILi4EZZZNS0_68_GLOBAL__N__08176361_30_ActivationHardsigmoidKernel_cu_1520ed90_302227hardsigmoid_backward_kernelERNS_18TensorIteratorBaseEENKUlvE_clEvENKUlvE2_clEvEUlN3c108BFloat16ES8_E_St5arrayIPcLm3EEEEviT0_T1_,@function
        .size           _ZN2at6native29vectorized_elementwise_kernelILi4EZZZNS0_68_GLOBAL__N__08176361_30_ActivationHardsigmoidKernel_cu_1520ed90_302227hardsigmoid_backward_kernelERNS_18TensorIteratorBaseEENKUlvE_clEvENKUlvE2_clEvEUlN3c108BFloat16ES8_E_St5arrayIPcLm3EEEEviT0_T1_,(.L_x_5819 - _ZN2at6native29vectorized_elementwise_kernelILi4EZZZNS0_68_GLOBAL__N__08176361_30_ActivationHardsigmoidKernel_cu_1520ed90_302227hardsigmoid_backward_kernelERNS_18TensorIteratorBaseEENKUlvE_clEvENKUlvE2_clEvEUlN3c108BFloat16ES8_E_St5arrayIPcLm3EEEEviT0_T1_)
        .other          _ZN2at6native29vectorized_elementwise_kernelILi4EZZZNS0_68_GLOBAL__N__08176361_30_ActivationHardsigmoidKernel_cu_1520ed90_302227hardsigmoid_backward_kernelERNS_18TensorIteratorBaseEENKUlvE_clEvENKUlvE2_clEvEUlN3c108BFloat16ES8_E_St5arrayIPcLm3EEEEviT0_T1_,@"STO_CUDA_ENTRY STV_DEFAULT"
_ZN2at6native29vectorized_elementwise_kernelILi4EZZZNS0_68_GLOBAL__N__08176361_30_ActivationHardsigmoidKernel_cu_1520ed90_302227hardsigmoid_backward_kernelERNS_18TensorIteratorBaseEENKUlvE_clEvENKUlvE2_clEvEUlN3c108BFloat16ES8_E_St5arrayIPcLm3EEEEviT0_T1_:
.text._ZN2at6native29vectorized_elementwise_kernelILi4EZZZNS0_68_GLOBAL__N__08176361_30_ActivationHardsigmoidKernel_cu_1520ed90_302227hardsigmoid_backward_kernelERNS_18TensorIteratorBaseEENKUlvE_clEvENKUlvE2_clEvEUlN3c108BFloat16ES8_E_St5arrayIPcLm3EEEEviT0_T1_:
        /* <DEDUP_REMOVED lines=12> */
[----:B0-----:R-:W-:-:S05]  /*00c0*/  IMAD.WIDE.U32 R12, R6, 0x8, R2 ;  /* 0x00000008060c7825 */ /* 0x001fca00078e0002 */
[----:B------:R-:W3:Y:S01]  /*00d0*/  LDG.E.64 R16, desc[UR4][R12.64] ;  /* 0x000000040c107981 */ /* 0x000ee2000c1e1b00 */
[----:B--2---:R-:W-:-:S03]  /*00e0*/  IMAD.WIDE R2, R0, 0x2, R4 ;  /* 0x0000000200027825 */ /* 0x004fc600078e0204 */
[----:B------:R-:W2:Y:S01]  /*00f0*/  LDG.E.64 R8, desc[UR4][R12.64+0x400] ;  /* 0x000400040c087981 */ /* 0x000ea2000c1e1b00 */
[----:B------:R-:W-:-:S05]  /*0100*/  IMAD.WIDE.U32 R10, R6, 0x8, R2 ;  /* 0x00000008060a7825 */ /* 0x000fca00078e0002 */
[----:B------:R-:W4:Y:S04]  /*0110*/  LDG.E.64 R4, desc[UR4][R10.64] ;  /* 0x000000040a047981 */ /* 0x000f28000c1e1b00 */
[----:B------:R0:W5:Y:S02]  /*0120*/  LDG.E.64 R2, desc[UR4][R10.64+0x400] ;  /* 0x000400040a027981 */ /* 0x000164000c1e1b00 */
[----:B0-----:R-:W0:Y:S02]  /*0130*/  LDC.64 R10, c[0x0][0x230] ;  /* 0x00008c00ff0a7b82 */ /* 0x001e240000000a00 */
[----:B0-----:R-:W-:Y:S01]  /*0140*/  IMAD.WIDE.U32 R10, R0, 0x2, R10 ;  /* 0x00000002000a7825 */ /* 0x001fe200078e000a */
[----:B---3--:R-:W-:-:S05]  /*0150*/  PRMT R7, R16, 0x7632, R7 ;  /* 0x0000763210077816 */ /* 0x008fca0000000007 */
[----:B------:R-:W-:Y:S02]  /*0160*/  IMAD.U32 R7, R7, 0x10000, RZ ;  /* 0x0001000007077824 */ /* 0x000fe400078e00ff */
[----:B------:R-:W-:-:S03]  /*0170*/  IMAD.U32 R14, R16, 0x10000, RZ ;  /* 0x00010000100e7824 */ /* 0x000fc600078e00ff */
[C---:B------:R-:W-:Y:S02]  /*0180*/  FSETP.GT.FTZ.AND P2, PT, R7.reuse, -3, PT ;  /* 0xc04000000700780b */ /* 0x040fe40003f54000 */
[----:B------:R-:W-:Y:S02]  /*0190*/  FSETP.GEU.FTZ.AND P3, PT, R7, 3, PT ;  /* 0x404000000700780b */ /* 0x000fe40003f7e000 */
[C---:B------:R-:W-:Y:S01]  /*01a0*/  PRMT R7, R17.reuse, 0x7632, R7 ;  /* 0x0000763211077816 */ /* 0x040fe20000000007 */
[----:B----4-:R-:W-:Y:S01]  /*01b0*/  IMAD.U32 R12, R4, 0x10000, RZ ;  /* 0x00010000040c7824 */ /* 0x010fe200078e00ff */
[C---:B------:R-:W-:Y:S01]  /*01c0*/  FSETP.GT.FTZ.AND P4, PT, R14.reuse, -3, PT ;  /* 0xc04000000e00780b */ /* 0x040fe20003f94000 */
[----:B------:R-:W-:Y:S01]  /*01d0*/  IMAD.U32 R15, R17, 0x10000, RZ ;  /* 0x00010000110f7824 */ /* 0x000fe200078e00ff */
[----:B------:R-:W-:Y:S01]  /*01e0*/  FSETP.GEU.FTZ.AND P0, PT, R14, 3, PT ;  /* 0x404000000e00780b */ /* 0x000fe20003f1e000 */
[----:B------:R-:W-:Y:S01]  /*01f0*/  IMAD.U32 R7, R7, 0x10000, RZ ;  /* 0x0001000007077824 */ /* 0x000fe200078e00ff */
[C---:B--2---:R-:W-:Y:S01]  /*0200*/  PRMT R4, R8.reuse, 0x7632, R4 ;  /* 0x0000763208047816 */ /* 0x044fe20000000004 */
[----:B------:R-:W-:Y:S01]  /*0210*/  IMAD.U32 R13, R8, 0x10000, RZ ;  /* 0x00010000080d7824 */ /* 0x000fe200078e00ff */
[----:B------:R-:W-:Y:S01]  /*0220*/  PLOP3.LUT P4, PT, P4, P0, PT, 0x20, 0x0 ;  /* 0x000000000000781c */ /* 0x000fe20002780470 */
[----:B------:R-:W-:Y:S01]  /*0230*/  FMUL.FTZ R8, R12, 0.16666667163372039795 ;  /* 0x3e2aaaab0c087820 */ /* 0x000fe20000410000 */
[----:B------:R-:W-:-:S02]  /*0240*/  FSETP.GT.FTZ.AND P0, PT, R7, -3, PT ;  /* 0xc04000000700780b */ /* 0x000fc40003f14000 */
[----:B------:R-:W-:Y:S01]  /*0250*/  FSETP.GEU.FTZ.AND P1, PT, R7, 3, PT ;  /* 0x404000000700780b */ /* 0x000fe20003f3e000 */
[----:B------:R-:W-:Y:S01]  /*0260*/  IMAD.U32 R7, R4, 0x10000, RZ ;  /* 0x0001000004077824 */ /* 0x000fe200078e00ff */
[C---:B------:R-:W-:Y:S02]  /*0270*/  FSETP.GT.FTZ.AND P5, PT, R15.reuse, -3, PT ;  /* 0xc04000000f00780b */ /* 0x040fe40003fb4000 */
[----:B------:R-:W-:Y:S01]  /*0280*/  FSETP.GEU.FTZ.AND P6, PT, R15, 3, PT ;  /* 0x404000000f00780b */ /* 0x000fe20003fde000 */
[----:B------:R-:W-:Y:S01]  /*0290*/  IMAD.U32 R12, R9, 0x10000, RZ ;  /* 0x00010000090c7824 */ /* 0x000fe200078e00ff */
[----:B------:R-:W-:Y:S02]  /*02a0*/  PLOP3.LUT P1, PT, P0, P1, PT, 0x20, 0x0 ;  /* 0x000000000000781c */ /* 0x000fe40000722470 */
[----:B------:R-:W-:Y:S02]  /*02b0*/  PLOP3.LUT P6, PT, P5, P6, PT, 0x20, 0x0 ;  /* 0x000000000000781c */ /* 0x000fe40002fcc470 */
[----:B------:R-:W-:-:S02]  /*02c0*/  PLOP3.LUT P2, PT, P2, P3, PT, 0x20, 0x0 ;  /* 0x000000000000781c */ /* 0x000fc40001746470 */
[----:B------:R-:W-:Y:S02]  /*02d0*/  FSEL R8, R8, RZ, P4 ;  /* 0x000000ff08087208 */ /* 0x000fe40002000000 */
[C---:B------:R-:W-:Y:S02]  /*02e0*/  FSETP.GT.FTZ.AND P5, PT, R7.reuse, -3, PT ;  /* 0xc04000000700780b */ /* 0x040fe40003fb4000 */
[----:B------:R-:W-:Y:S01]  /*02f0*/  FSETP.GEU.FTZ.AND P0, PT, R7, 3, PT ;  /* 0x404000000700780b */ /* 0x000fe20003f1e000 */
[----:B------:R-:W-:Y:S01]  /*0300*/  IMAD.U32 R7, R5, 0x10000, RZ ;  /* 0x0001000005077824 */ /* 0x000fe200078e00ff */
[C---:B------:R-:W-:Y:S02]  /*0310*/  FSETP.GT.FTZ.AND P3, PT, R13.reuse, -3, PT ;  /* 0xc04000000d00780b */ /* 0x040fe40003f74000 */
[----:B------:R-:W-:Y:S02]  /*0320*/  FSETP.GEU.FTZ.AND P4, PT, R13, 3, PT ;  /* 0x404000000d00780b */ /* 0x000fe40003f9e000 */
[----:B------:R-:W-:Y:S01]  /*0330*/  PRMT R9, R9, 0x7632, R9 ;  /* 0x0000763209097816 */ /* 0x000fe20000000009 */
[----:B------:R-:W-:Y:S01]  /*0340*/  FMUL.FTZ R7, R7, 0.16666667163372039795 ;  /* 0x3e2aaaab07077820 */ /* 0x000fe20000410000 */
[----:B------:R-:W-:-:S02]  /*0350*/  PLOP3.LUT P3, PT, P3, P4, PT, 0x20, 0x0 ;  /* 0x000000000000781c */ /* 0x000fc40001f68470 */
[----:B------:R-:W-:Y:S01]  /*0360*/  PLOP3.LUT P0, PT, P5, P0, PT, 0x20, 0x0 ;  /* 0x000000000000781c */ /* 0x000fe20002f00470 */
[----:B------:R-:W-:Y:S01]  /*0370*/  IMAD.U32 R9, R9, 0x10000, RZ ;  /* 0x0001000009097824 */ /* 0x000fe200078e00ff */
[C---:B------:R-:W-:Y:S02]  /*0380*/  FSETP.GT.FTZ.AND P4, PT, R12.reuse, -3, PT ;  /* 0xc04000000c00780b */ /* 0x040fe40003f94000 */
[----:B------:R-:W-:Y:S02]  /*0390*/  FSETP.GEU.FTZ.AND P5, PT, R12, 3, PT ;  /* 0x404000000c00780b */ /* 0x000fe40003fbe000 */
[----:B------:R-:W-:Y:S01]  /*03a0*/  FSEL R0, R7, RZ, P6 ;  /* 0x000000ff07007208 */ /* 0x000fe20003000000 */
[----:B------:R-:W-:Y:S01]  /*03b0*/  IMAD.WIDE R6, R6, 0x8, R10 ;  /* 0x0000000806067825 */ /* 0x000fe200078e020a */
[----:B------:R-:W-:Y:S02]  /*03c0*/  PLOP3.LUT P4, PT, P4, P5, PT, 0x20, 0x0 ;  /* 0x000000000000781c */ /* 0x000fe4000278a470 */
[C---:B------:R-:W-:Y:S01]  /*03d0*/  FSETP.GT.FTZ.AND P5, PT, R9.reuse, -3, PT ;  /* 0xc04000000900780b */ /* 0x040fe20003fb4000 */
[----:B-----5:R-:W-:Y:S01]  /*03e0*/  IMAD.U32 R10, R2, 0x10000, RZ ;  /* 0x00010000020a7824 */ /* 0x020fe200078e00ff */
[----:B------:R-:W-:-:S02]  /*03f0*/  FSETP.GEU.FTZ.AND P6, PT, R9, 3, PT ;  /* 0x404000000900780b */ /* 0x000fc40003fde000 */
[----:B------:R-:W-:Y:S02]  /*0400*/  PRMT R9, R2, 0x7632, R9 ;  /* 0x0000763202097816 */ /* 0x000fe40000000009 */
[----:B------:R-:W-:Y:S02]  /*0410*/  PRMT R4, R4, 0x7632, R4 ;  /* 0x0000763204047816 */ /* 0x000fe40000000004 */
[----:B------:R-:W-:Y:S02]  /*0420*/  PRMT R5, R5, 0x7632, R5 ;  /* 0x0000763205057816 */ /* 0x000fe40000000005 */
[C---:B------:R-:W-:Y:S01]  /*0430*/  PRMT R2, R3.reuse, 0x7632, R2 ;  /* 0x0000763203027816 */ /* 0x040fe20000000002 */
[----:B------:R-:W-:Y:S02]  /*0440*/  IMAD.U32 R3, R3, 0x10000, RZ ;  /* 0x0001000003037824 */ /* 0x000fe400078e00ff */
[----:B------:R-:W-:Y:S02]  /*0450*/  IMAD.U32 R4, R4, 0x10000, RZ ;  /* 0x0001000004047824 */ /* 0x000fe400078e00ff */
[----:B------:R-:W-:-:S02]  /*0460*/  IMAD.U32 R5, R5, 0x10000, RZ ;  /* 0x0001000005057824 */ /* 0x000fc400078e00ff */
[----:B------:R-:W-:Y:S02]  /*0470*/  IMAD.U32 R9, R9, 0x10000, RZ ;  /* 0x0001000009097824 */ /* 0x000fe400078e00ff */
[----:B------:R-:W-:Y:S02]  /*0480*/  IMAD.U32 R2, R2, 0x10000, RZ ;  /* 0x0001000002027824 */ /* 0x000fe400078e00ff */
[----:B------:R-:W-:Y:S01]  /*0490*/  FMUL.FTZ R3, R3, 0.16666667163372039795 ;  /* 0x3e2aaaab03037820 */ /* 0x000fe20000410000 */
[----:B------:R-:W-:Y:S01]  /*04a0*/  FMUL.FTZ R10, R10, 0.16666667163372039795 ;  /* 0x3e2aaaab0a0a7820 */ /* 0x000fe20000410000 */
[----:B------:R-:W-:Y:S01]  /*04b0*/  FMUL.FTZ R4, R4, 0.16666667163372039795 ;  /* 0x3e2aaaab04047820 */ /* 0x000fe20000410000 */
[----:B------:R-:W-:Y:S01]  /*04c0*/  FMUL.FTZ R5, R5, 0.16666667163372039795 ;  /* 0x3e2aaaab05057820 */ /* 0x000fe20000410000 */
[----:B------:R-:W-:Y:S01]  /*04d0*/  FMUL.FTZ R9, R9, 0.16666667163372039795 ;  /* 0x3e2aaaab09097820 */ /* 0x000fe20000410000 */
[----:B------:R-:W-:Y:S01]  /*04e0*/  FMUL.FTZ R11, R2, 0.16666667163372039795 ;  /* 0x3e2aaaab020b7820 */ /* 0x000fe20000410000 */
[----:B------:R-:W-:-:S02]  /*04f0*/  PLOP3.LUT P5, PT, P5, P6, PT, 0x20, 0x0 ;  /* 0x000000000000781c */ /* 0x000fc40002fac470 */
[----:B------:R-:W-:Y:S02]  /*0500*/  FSEL R2, R3, RZ, P4 ;  /* 0x000000ff03027208 */ /* 0x000fe40002000000 */
[----:B------:R-:W-:Y:S02]  /*0510*/  FSEL R10, R10, RZ, P3 ;  /* 0x000000ff0a0a7208 */ /* 0x000fe40001800000 */
[----:B------:R-:W-:Y:S02]  /*0520*/  FSEL R3, R4, RZ, P2 ;  /* 0x000000ff04037208 */ /* 0x000fe40001000000 */
[----:B------:R-:W-:Y:S02]  /*0530*/  FSEL R5, R5, RZ, P1 ;  /* 0x000000ff05057208 */ /* 0x000fe40000800000 */
[----:B------:R-:W-:Y:S02]  /*0540*/  FSEL R9, R9, RZ, P0 ;  /* 0x000000ff09097208 */ /* 0x000fe40000000000 */
[----:B------:R-:W-:-:S02]  /*0550*/  FSEL R11, R11, RZ, P5 ;  /* 0x000000ff0b0b7208 */ /* 0x000fc40002800000 */
[----:B------:R-:W-:Y:S02]  /*0560*/  F2FP.BF16.F32.PACK_AB R4, R3, R8 ;  /* 0x000000080304723e */ /* 0x000fe400000010ff */
[----:B------:R-:W-:Y:S02]  /*0570*/  F2FP.BF16.F32.PACK_AB R5, R5, R0 ;  /* 0x000000000505723e */ /* 0x000fe400000010ff */
[----:B------:R-:W-:Y:S02]  /*0580*/  F2FP.BF16.F32.PACK_AB R10, R9, R10 ;  /* 0x0000000a090a723e */ /* 0x000fe400000010ff */
[----:B------:R-:W-:Y:S01]  /*0590*/  F2FP.BF16.F32.PACK_AB R11, R11, R2 ;  /* 0x000000020b0b723e */ /* 0x000fe200000010ff */
[----:B------:R-:W-:Y:S04]  /*05a0*/  STG.E.64 desc[UR4][R6.64], R4 ;  /* 0x0000000406007986 */ /* 0x000fe8000c101b04 */
[----:B------:R-:W-:Y:S01]  /*05b0*/  STG.E.64 desc[UR4][R6.64+0x400], R10 ;  /* 0x0004000a06007986 */ /* 0x000fe2000c101b04 */
[----:B------:R-:W-:Y:S05]  /*05c0*/  EXIT ;  /* 0x000000000000794d */ /* 0x000fea0003800000 */
.L_x_841:
        /* <DEDUP_REMOVED lines=188> */
.L_x_844:
[----:B------:R-:W-:-:S13]  /*1190*/  ISETP.GE.AND P0, PT, R35, R2, PT ;  /* 0x000000022300720c */ /* 0x000fda0003f06270 */
[----:B------:R-:W-:Y:S05]  /*11a0*/  @P0 BRA `(.L_x_846) ;  /* 0x0000000000300947 */ /* 0x000fea0003800000 */
[----:B0-----:R-:W0:Y:S01]  /*11b0*/  LDC.64 R4, c[0x0][0x230] ;  /* 0x00008c00ff047b82 */ /* 0x001e220000000a00 */
[----:B------:R-:W-:Y:S02]  /*11c0*/  IMAD.IADD R3, R0, 0x1, R35 ;  /* 0x0000000100037824 */ /* 0x000fe400078e0223 */
[----:B------:R-:W-:Y:S02]  /*11d0*/  VIADD R35, R35, 0x80 ;  /* 0x0000008023237836 */ /* 0x000fe40000000000 */
[----:B0-----:R-:W-:-:S05]  /*11e0*/  IMAD.WIDE.U32 R4, R3, 0x2, R4 ;  /* 0x0000000203047825 */ /* 0x001fca00078e0004 */
[----:B------:R1:W-:Y:S02]  /*11f0*/  STG.E.U16 desc[UR4][R4.64], R6 ;  /* 0x0000000604007986 */ /* 0x0003e4000c101504 */
.L_x_845:
[----:B------:R-:W-:-:S13]  /*1200*/  ISETP.GE.AND P0, PT, R35, R2, PT ;  /* 0x000000022300720c */ /* 0x000fda0003f06270 */
[----:B------:R-:W-:Y:S05]  /*1210*/  @P0 BRA `(.L_x_847) ;  /* 0x0000000000340947 */ /* 0x000fea0003800000 */
[----:B01----:R-:W0:Y:S01]  /*1220*/  LDC.64 R4, c[0x0][0x230] ;  /* 0x00008c00ff047b82 */ /* 0x003e220000000a00 */
[----:B------:R-:W-:Y:S02]  /*1230*/  IMAD.IADD R3, R0, 0x1, R35 ;  /* 0x0000000100037824 */ /* 0x000fe400078e0223 */
[----:B------:R-:W-:Y:S02]  /*1240*/  VIADD R35, R35, 0x80 ;  /* 0x0000008023237836 */ /* 0x000fe40000000000 */
[----:B0-----:R-:W-:-:S05]  /*1250*/  IMAD.WIDE.U32 R4, R3, 0x2, R4 ;  /* 0x0000000203047825 */ /* 0x001fca00078e0004 */
[----:B------:R1:W-:Y:S02]  /*1260*/  STG.E.U16 desc[UR4][R4.64], R7 ;  /* 0x0000000704007986 */ /* 0x0003e4000c101504 */
.L_x_846:
        /* <DEDUP_REMOVED lines=8> */
.L_x_847:
[----:B------:R-:W-:Y:S05]  /*12f0*/  BSYNC B1 ;  /* 0x0000000000017941 */ /* 0x000fea0003800000 */
.L_x_843:
[----:B------:R-:W-:-:S13]  /*1300*/  ISETP.GE.AND P0, PT, R35, R2, PT ;  /* 0x000000022300720c */ /* 0x000fda0003f06270 */
[----:B012---:R-:W0:Y:S01]  /*1310*/  @!P0 LDC.64 R4, c[0x0][0x230] ;  /* 0x00008c00ff048b82 */ /* 0x007e220000000a00 */
[----:B------:R-:W-:Y:S02]  /*1320*/  @!P0 IMAD.IADD R3, R0, 0x1, R35 ;  /* 0x0000000100038824 */ /* 0x000fe400078e0223 */
[----:B------:R-:W-:Y:S02]  /*1330*/  @!P0 VIADD R35, R35, 0x80 ;  /* 0x0000008023238836 */ /* 0x000fe40000000000 */
[----:B0-----:R-:W-:-:S05]  /*1340*/  @!P0 IMAD.WIDE.U32 R4, R3, 0x2, R4 ;  /* 0x0000000203048825 */ /* 0x001fca00078e0004 */
[----:B------:R2:W-:Y:S02]  /*1350*/  @!P0 STG.E.U16 desc[UR4][R4.64], R9 ;  /* 0x0000000904008986 */ /* 0x0005e4000c101504 */
.L_x_848:
[----:B------:R-:W-:Y:S05]  /*1360*/  BSYNC B0 ;  /* 0x0000000000007941 */ /* 0x000fea0003800000 */
.L_x_842:
        /* <DEDUP_REMOVED lines=8> */
.L_x_849:
        /* <DEDUP_REMOVED lines=9> */
.L_x_5819:


//--------------------- .text._ZN2at6native29vectorized_elementwise_kernelILi8EZZZNS0_68_GLOBAL__N__08176361_30_ActivationHardsigmoidKernel_cu_1520ed90_302227hardsigmoid_backward_kernelERNS_18TensorIteratorBaseEENKUlvE_clEvENKUlvE2_clEvEUlN3c108BFloat16ES8_E_St5arrayIPcLm3EEEEviT0_T1_ --------------------------
	.section	.text._ZN2at6native29vectorized_elementwise_kernelILi8EZZZNS0_68_GLOBAL__N__08176361_30_ActivationHardsigmoidKernel_cu_1520ed90_302227hardsigmoid_backward_kernelERNS_18TensorIteratorBaseEENKUlvE_clEvENKUlvE2_clEvEUlN3c108BFloat16ES8_E_St5arrayIPcLm3EEEEviT0_T1_,"ax",@progbits
	.align	128
        .global         _ZN2at6native29vectorized_elementwise_kernelILi8EZZZNS0_68_GLOBAL__N__08176361_30_ActivationHardsigmoidKernel_cu_1520ed90_302227hardsigmoid_backward_kernelERNS_18TensorIteratorBaseEENKUlvE_clEvENKUlvE2_clEvEUlN3c108BFloat16ES8_E_St5arrayIPcLm3EEEEviT0_T1_
        .type           _ZN2at6native29vectorized_elementwise_kernelILi8EZZZNS0_68_GLOBAL__N__08176361_30_ActivationHardsigmoidKernel_cu_1520ed90_302227hardsigmoid_backward_kernelERNS_18TensorIteratorBaseEENKUlvE_clEvENKUlvE2_clEvEUlN3c108BFloat16ES8_E_St5arrayIPcLm3EEEEviT0_T1_,@function
        .size           _ZN2at6native29vectorized_elementwise_kernelILi8EZZZNS0_68_GLOBAL__N__08176361_30_ActivationHardsigmoidKernel_cu_1520ed90_302227hardsigmoid_backward_kernelERNS_18TensorIteratorBaseEENKUlvE_clEvENKUlvE2_clEvEUlN3c108BFloat16ES8_E_St5arrayIPcLm3EEEEviT0_T1_,(.L_x_5820 - _ZN2at6native29vectorized_elementwise_kernelILi8EZZZNS0_68_GLOBAL__N__08176361_30_ActivationHardsigmoidKernel_cu_1520ed90_302227hardsigmoid_backward_kernelERNS_18TensorIteratorBaseEENKUlvE_clEvENKUlvE2_clEvEUlN3c108BFloat16ES8_E_St5arrayIPcLm3EEEEviT0_T1_)
        .other          _ZN2at6native29vectorized_elementwise_kernelILi8EZZZNS0_68_GLOBAL__N__08176361_30_ActivationHardsigmoidKernel_cu_1520ed90_302227hardsigmoid_backward_kernelERNS_18TensorIteratorBaseEENKUlvE_clEvENKUlvE2_clEvEUlN3c108BFloat16ES8_E_St5arrayIPcLm3EEEEviT0_T1_,@"STO_CUDA_ENTRY STV_DEFAULT"
_ZN2at6native29vectorized_elementwise_kernelILi8EZZZNS0_68_GLOBAL__N__08176361_30_ActivationHardsigmoidKernel_cu_1520ed90_302227hardsigmoid_backward_kernelERNS_18TensorIteratorBaseEENKUlvE_clEvENKUlvE2_clEvEUlN3c108BFloat16ES8_E_St5arrayIPcLm3EEEEviT0_T1_:
.text._ZN2at6native29vectorized_elementwise_kernelILi8EZZZNS0_68_GLOBAL__N__08176361_30_ActivationHardsigmoidKernel_cu_1520ed90_302227hardsigmoid_backward_kernelERNS_18TensorIteratorBaseEENKUlvE_clEvENKUlvE2_clEvEUlN3c108BFloat16ES8_E_St5arrayIPcLm3EEEEviT0_T1_:
        /* <DEDUP_REMOVED lines=13> */
[----:B--2---:R-:W-:Y:S02]  /*00d0*/  IMAD.WIDE R4, R0, 0x2, R6 ;  /* 0x0000000200047825 */ /* 0x004fe400078e0206 */
[----:B------:R-:W2:Y:S02]  /*00e0*/  LDG.E.128 R8, desc[UR4][R8.64] ;  /* 0x0000000408087981 */ /* 0x000ea4000c1e1d00 */
[----:B------:R-:W-:-:S06]  /*00f0*/  IMAD.WIDE.U32 R4, R2, 0x10, R4 ;  /* 0x0000001002047825 */ /* 0x000fcc00078e0004 */
[----:B------:R-:W3:Y:S01]  /*0100*/  LDG.E.128 R4, desc[UR4][R4.64] ;  /* 0x0000000404047981 */ /* 0x000ee2000c1e1d00 */
[C---:B--2---:R-:W-:Y:S01]  /*0110*/  PRMT R12, R9.reuse, 0x7632, R12 ;  /* 0x00007632090c7816 */ /* 0x044fe2000000000c */
[----:B------:R-:W-:Y:S01]  /*0120*/  IMAD.U32 R16, R9, 0x10000, RZ ;  /* 0x0001000009107824 */ /* 0x000fe200078e00ff */
[----:B------:R-:W-:Y:S01]  /*0130*/  PRMT R3, R8, 0x7632, R3 ;  /* 0x0000763208037816 */ /* 0x000fe20000000003 */
[C---:B------:R-:W-:Y:S01]  /*0140*/  IMAD.U32 R17, R10.reuse, 0x10000, RZ ;  /* 0x000100000a117824 */ /* 0x040fe200078e00ff */
[----:B------:R-:W-:Y:S01]  /*0150*/  PRMT R13, R10, 0x7632, R13 ;  /* 0x000076320a0d7816 */ /* 0x000fe2000000000d */
[C---:B------:R-:W-:Y:S01]  /*0160*/  IMAD.U32 R9, R11.reuse, 0x10000, RZ ;  /* 0x000100000b097824 */ /* 0x040fe200078e00ff */
[----:B------:R-:W-:Y:S01]  /*0170*/  PRMT R14, R11, 0x7632, R14 ;  /* 0x000076320b0e7816 */ /* 0x000fe2000000000e */
[----:B------:R-:W-:Y:S01]  /*0180*/  IMAD.U32 R3, R3, 0x10000, RZ ;  /* 0x0001000003037824 */ /* 0x000fe200078e00ff */
[----:B------:R-:W0:Y:S01]  /*0190*/  LDC.64 R10, c[0x0][0x230] ;  /* 0x00008c00ff0a7b82 */ /* 0x000e220000000a00 */
[----:B------:R-:W-:Y:S01]  /*01a0*/  IMAD.U32 R15, R8, 0x10000, RZ ;  /* 0x00010000080f7824 */ /* 0x000fe200078e00ff */
[----:B------:R-:W-:Y:S01]  /*01b0*/  FSETP.GT.FTZ.AND P3, PT, R16, -3, PT ;  /* 0xc04000001000780b */ /* 0x000fe20003f74000 */
[----:B------:R-:W-:Y:S01]  /*01c0*/  IMAD.U32 R12, R12, 0x10000, RZ ;  /* 0x000100000c0c7824 */ /* 0x000fe200078e00ff */
[----:B------:R-:W-:Y:S01]  /*01d0*/  FSETP.GT.FTZ.AND P1, PT, R3, -3, PT ;  /* 0xc04000000300780b */ /* 0x000fe20003f34000 */
[----:B------:R-:W-:Y:S01]  /*01e0*/  IMAD.U32 R13, R13, 0x10000, RZ ;  /* 0x000100000d0d7824 */ /* 0x000fe200078e00ff */
[----:B------:R-:W-:Y:S01]  /*01f0*/  FSETP.GEU.FTZ.AND P2, PT, R3, 3, PT ;  /* 0x404000000300780b */ /* 0x000fe20003f5e000 */
[----:B---3--:R-:W-:Y:S01]  /*0200*/  IMAD.U32 R3, R4, 0x10000, RZ ;  /* 0x0001000004037824 */ /* 0x008fe200078e00ff */
[C---:B------:R-:W-:Y:S01]  /*0210*/  FSETP.GT.FTZ.AND P0, PT, R15.reuse, -3, PT ;  /* 0xc04000000f00780b */ /* 0x040fe20003f14000 */
[----:B------:R-:W-:Y:S01]  /*0220*/  IMAD.U32 R14, R14, 0x10000, RZ ;  /* 0x000100000e0e7824 */ /* 0x000fe200078e00ff */
[----:B------:R-:W-:Y:S01]  /*0230*/  FSETP.GEU.FTZ.AND P5, PT, R15, 3, PT ;  /* 0x404000000f00780b */ /* 0x000fe20003fbe000 */
[----:B------:R-:W-:Y:S01]  /*0240*/  FMUL.FTZ R3, R3, 0.16666667163372039795 ;  /* 0x3e2aaaab03037820 */ /* 0x000fe20000410000 */
[----:B------:R-:W-:-:S02]  /*0250*/  FSETP.GEU.FTZ.AND P4, PT, R16, 3, PT ;  /* 0x404000001000780b */ /* 0x000fc40003f9e000 */
[----:B------:R-:W-:Y:S02]  /*0260*/  PLOP3.LUT P0, PT, P0, P5, PT, 0x20, 0x0 ;  /* 0x000000000000781c */ /* 0x000fe4000070a470 */
[C---:B------:R-:W-:Y:S02]  /*0270*/  FSETP.GT.FTZ.AND P6, PT, R12.reuse, -3, PT ;  /* 0xc04000000c00780b */ /* 0x040fe40003fd4000 */
[----:B------:R-:W-:Y:S01]  /*0280*/  FSETP.GEU.FTZ.AND P5, PT, R12, 3, PT ;  /* 0x404000000c00780b */ /* 0x000fe20003fbe000 */
[----:B------:R-:W-:Y:S01]  /*0290*/  IMAD.U32 R12, R6, 0x10000, RZ ;  /* 0x00010000060c7824 */ /* 0x000fe200078e00ff */
[----:B------:R-:W-:Y:S01]  /*02a0*/  FSEL R8, R3, RZ, P0 ;  /* 0x000000ff03087208 */ /* 0x000fe20000000000 */
[----:B------:R-:W-:Y:S01]  /*02b0*/  IMAD.U32 R3, R5, 0x10000, RZ ;  /* 0x0001000005037824 */ /* 0x000fe200078e00ff */
[----:B------:R-:W-:Y:S01]  /*02c0*/  PLOP3.LUT P1, PT, P1, P2, PT, 0x20, 0x0 ;  /* 0x000000000000781c */ /* 0x000fe20000f24470 */
[----:B------:R-:W-:Y:S01]  /*02d0*/  FMUL.FTZ R12, R12, 0.16666667163372039795 ;  /* 0x3e2aaaab0c0c7820 */ /* 0x000fe20000410000 */
[----:B------:R-:W-:Y:S01]  /*02e0*/  PLOP3.LUT P3, PT, P3, P4, PT, 0x20, 0x0 ;  /* 0x000000000000781c */ /* 0x000fe20001f68470 */
[----:B------:R-:W-:Y:S01]  /*02f0*/  FMUL.FTZ R3, R3, 0.16666667163372039795 ;  /* 0x3e2aaaab03037820 */ /* 0x000fe20000410000 */
[----:B------:R-:W-:Y:S01]  /*0300*/  PLOP3.LUT P6, PT, P6, P5, PT, 0x20, 0x0 ;  /* 0x000000000000781c */ /* 0x000fe200037ca470 */
[----:B0-----:R-:W-:Y:S01]  /*0310*/  IMAD.WIDE.U32 R10, R0, 0x2, R10 ;  /* 0x00000002000a7825 */ /* 0x001fe200078e000a */
[----:B------:R-:W-:-:S02]  /*0320*/  FSETP.GT.FTZ.AND P2, PT, R17, -3, PT ;  /* 0xc04000001100780b */ /* 0x000fc40003f54000 */
[----:B------:R-:W-:Y:S02]  /*0330*/  FSETP.GEU.FTZ.AND P4, PT, R17, 3, PT ;  /* 0x404000001100780b */ /* 0x000fe40003f9e000 */
[C---:B------:R-:W-:Y:S02]  /*0340*/  FSETP.GT.FTZ.AND P5, PT, R13.reuse, -3, PT ;  /* 0xc04000000d00780b */ /* 0x040fe40003fb4000 */
[----:B------:R-:W-:Y:S02]  /*0350*/  FSETP.GEU.FTZ.AND P0, PT, R13, 3, PT ;  /* 0x404000000d00780b */ /* 0x000fe40003f1e000 */
[----:B------:R-:W-:Y:S02]  /*0360*/  PRMT R5, R5, 0x7632, R5 ;  /* 0x0000763205057816 */ /* 0x000fe40000000005 */
[----:B------:R-:W-:Y:S02]  /*0370*/  PRMT R4, R4, 0x7632, R4 ;  /* 0x0000763204047816 */ /* 0x000fe40000000004 */
[----:B------:R-:W-:Y:S01]  /*0380*/  PRMT R0, R6, 0x7632, R0 ;  /* 0x0000763206007816 */ /* 0x000fe20000000000 */
[----:B------:R-:W-:Y:S01]  /*0390*/  IMAD.U32 R5, R5, 0x10000, RZ ;  /* 0x0001000005057824 */ /* 0x000fe200078e00ff */
[----:B------:R-:W-:Y:S01]  /*03a0*/  PLOP3.LUT P2, PT, P2, P4, PT, 0x20, 0x0 ;  /* 0x000000000000781c */ /* 0x000fe20001748470 */
[----:B------:R-:W-:Y:S01]  /*03b0*/  IMAD.U32 R4, R4, 0x10000, RZ ;  /* 0x0001000004047824 */ /* 0x000fe200078e00ff */
[----:B------:R-:W-:Y:S01]  /*03c0*/  PLOP3.LUT P0, PT, P5, P0, PT, 0x20, 0x0 ;  /* 0x000000000000781c */ /* 0x000fe20002f00470 */
[----:B------:R-:W-:Y:S01]  /*03d0*/  IMAD.U32 R0, R0, 0x10000, RZ ;  /* 0x0001000000007824 */ /* 0x000fe200078e00ff */
[C---:B------:R-:W-:Y:S01]  /*03e0*/  PRMT R6, R7.reuse, 0x7632, R6 ;  /* 0x0000763207067816 */ /* 0x040fe20000000006 */
[----:B------:R-:W-:Y:S01]  /*03f0*/  IMAD.U32 R7, R7, 0x10000, RZ ;  /* 0x0001000007077824 */ /* 0x000fe200078e00ff */
[----:B------:R-:W-:Y:S01]  /*0400*/  FSETP.GT.FTZ.AND P4, PT, R9, -3, PT ;  /* 0xc04000000900780b */ /* 0x000fe20003f94000 */
[----:B------:R-:W-:Y:S01]  /*0410*/  FMUL.FTZ R5, R5, 0.16666667163372039795 ;  /* 0x3e2aaaab05057820 */ /* 0x000fe20000410000 */
[----:B------:R-:W-:Y:S01]  /*0420*/  FSETP.GEU.FTZ.AND P5, PT, R9, 3, PT ;  /* 0x404000000900780b */ /* 0x000fe20003fbe000 */
[----:B------:R-:W-:Y:S01]  /*0430*/  FMUL.FTZ R7, R7, 0.16666667163372039795 ;  /* 0x3e2aaaab07077820 */ /* 0x000fe20000410000 */
[----:B------:R-:W-:Y:S01]  /*0440*/  FSEL R9, R3, RZ, P3 ;  /* 0x000000ff03097208 */ /* 0x000fe20001800000 */
[----:B------:R-:W-:Y:S01]  /*0450*/  IMAD.WIDE R2, R2, 0x10, R10 ;  /* 0x0000001002027825 */ /* 0x000fe200078e020a */
[----:B------:R-:W-:-:S03]  /*0460*/  PLOP3.LUT P4, PT, P4, P5, PT, 0x20, 0x0 ;  /* 0x000000000000781c */ /* 0x000fc6000278a470 */
[----:B------:R-:W-:Y:S01]  /*0470*/  FMUL.FTZ R4, R4, 0.16666667163372039795 ;  /* 0x3e2aaaab04047820 */ /* 0x000fe20000410000 */
[----:B------:R-:W-:Y:S01]  /*0480*/  FSETP.GT.FTZ.AND P3, PT, R14, -3, PT ;  /* 0xc04000000e00780b */ /* 0x000fe20003f74000 */
[----:B------:R-:W-:Y:S01]  /*0490*/  IMAD.U32 R10, R6, 0x10000, RZ ;  /* 0x00010000060a7824 */ /* 0x000fe200078e00ff */
[----:B------:R-:W-:Y:S01]  /*04a0*/  FSETP.GEU.FTZ.AND P5, PT, R14, 3, PT ;  /* 0x404000000e00780b */ /* 0x000fe20003fbe000 */
[----:B------:R-:W-:Y:S01]  /*04b0*/  FMUL.FTZ R6, R0, 0.16666667163372039795 ;  /* 0x3e2aaaab00067820 */ /* 0x000fe20000410000 */
[----:B------:R-:W-:Y:S01]  /*04c0*/  FSEL R0, R5, RZ, P6 ;  /* 0x000000ff05007208 */ /* 0x000fe20003000000 */
[----:B------:R-:W-:Y:S01]  /*04d0*/  FMUL.FTZ R13, R10, 0.16666667163372039795 ;  /* 0x3e2aaaab0a0d7820 */ /* 0x000fe20000410000 */
[----:B------:R-:W-:Y:S02]  /*04e0*/  PLOP3.LUT P3, PT, P3, P5, PT, 0x20, 0x0 ;  /* 0x000000000000781c */ /* 0x000fe40001f6a470 */
[----:B------:R-:W-:Y:S02]  /*04f0*/  FSEL R11, R7, RZ, P4 ;  /* 0x000000ff070b7208 */ /* 0x000fe40002000000 */
[----:B------:R-:W-:-:S02]  /*0500*/  FSEL R5, R4, RZ, P1 ;  /* 0x000000ff04057208 */ /* 0x000fc40000800000 */
[----:B------:R-:W-:Y:S02]  /*0510*/  FSEL R10, R12, RZ, P2 ;  /* 0x000000ff0c0a7208 */ /* 0x000fe40001000000 */
[----:B------:R-:W-:Y:S02]  /*0520*/  FSEL R7, R6, RZ, P0 ;  /* 0x000000ff06077208 */ /* 0x000fe40000000000 */
[----:B------:R-:W-:Y:S02]  /*0530*/  FSEL R4, R13, RZ, P3 ;  /* 0x000000ff0d047208 */ /* 0x000fe40001800000 */
[----:B------:R-:W-:Y:S02]  /*0540*/  F2FP.BF16.F32.PACK_AB R9, R0, R9 ;  /* 0x000000090009723e */ /* 0x000fe400000010ff */
[----:B------:R-:W-:Y:S02]  /*0550*/  F2FP.BF16.F32.PACK_AB R8, R5, R8 ;  /* 0x000000080508723e */ /* 0x000fe400000010ff */
[----:B------:R-:W-:-:S02]  /*0560*/  F2FP.BF16.F32.PACK_AB R10, R7, R10 ;  /* 0x0000000a070a723e */ /* 0x000fc400000010ff */
[----:B------:R-:W-:-:S05]  /*0570*/  F2FP.BF16.F32.PACK_AB R11, R4, R11 ;  /* 0x0000000b040b723e */ /* 0x000fca00000010ff */
[----:B------:R-:W-:Y:S01]  /*0580*/  STG.E.128 desc[UR4][R2.64], R8 ;  /* 0x0000000802007986 */ /* 0x000fe2000c101d04 */
[----:B------:R-:W-:Y:S05]  /*0590*/  EXIT ;  /* 0x000000000000794d */ /* 0x000fea0003800000 */
.L_x_850:
        /* <DEDUP_REMOVED lines=188> */
.L_x_853:
[----:B------:R-:W-:-:S13]  /*1160*/  ISETP.GE.AND P0, PT, R35, R2, PT ;  /* 0x000000022300720c */ /* 0x000fda0003f06270 */
[----:B------:R-:W-:Y:S05]  /*1170*/  @P0 BRA `(.L_x_855) ;  /* 0x0000000000300947 */ /* 0x000fea0003800000 */
[----:B0-----:R-:W0:Y:S01]  /*1180*/  LDC.64 R4, c[0x0][0x230] ;  /* 0x00008c00ff047b82 */ /* 0x001e220000000a00 */
[----:B------:R-:W-:Y:S02]  /*1190*/  IMAD.IADD R3, R0, 0x1, R35 ;  /* 0x0000000100037824 */ /* 0x000fe400078e0223 */
[----:B------:R-:W-:Y:S02]  /*11a0*/  VIADD R35, R35, 0x80 ;  /* 0x0000008023237836 */ /* 0x000fe40000000000 */
[----:B0-----:R-:W-:-:S05]  /*11b0*/  IMAD.WIDE.U32 R4, R3, 0x2, R4 ;  /* 0x0000000203047825 */ /* 0x001fca00078e0004 */
[----:B------:R1:W-:Y:S02]  /*11c0*/  STG.E.U16 desc[UR4][R4.64], R6 ;  /* 0x0000000604007986 */ /* 0x0003e4000c101504 */
.L_x_854:
[----:B------:R-:W-:-:S13]  /*11d0*/  ISETP.GE.AND P0, PT, R35, R2, PT ;  /* 0x000000022300720c */ /* 0x000fda0003f06270 */
[----:B------:R-:W-:Y:S05]  /*11e0*/  @P0 BRA `(.L_x_856) ;  /* 0x0000000000340947 */ /* 0x000fea0003800000 */
[----:B01----:R-:W0:Y:S01]  /*11f0*/  LDC.64 R4, c[0x0][0x230] ;  /* 0x00008c00ff047b82 */ /* 0x003e220000000a00 */
[----:B------:R-:W-:Y:S02]  /*1200*/  IMAD.IADD R3, R0, 0x1, R35 ;  /* 0x0000000100037824 */ /* 0x000fe400078e0223 */
[----:B------:R-:W-:Y:S02]  /*1210*/  VIADD R35, R35, 0x80 ;  /* 0x0000008023237836 */ /* 0x000fe40000000000 */
[----:B0-----:R-:W-:-:S05]  /*1220*/  IMAD.WIDE.U32 R4, R3, 0x2, R4 ;  /* 0x0000000203047825 */ /* 0x001fca00078e0004 */
[----:B------:R1:W-:Y:S02]  /*1230*/  STG.E.U16 desc[UR4][R4.64], R7 ;  /* 0x0000000704007986 */ /* 0x0003e4000c101504 */
.L_x_855:
        /* <DEDUP_REMOVED lines=8> */
.L_x_856:
[----:B------:R-:W-:Y:S05]  /*12c0*/  BSYNC B1 ;  /* 0x0000000000017941 */ /* 0x000fea0003800000 */
.L_x_852:
[----:B------:R-:W-:-:S13]  /*12d0*/  ISETP.GE.AND P0, PT, R35, R2, PT ;  /* 0x000000022300720c */ /* 0x000fda0003f06270 */
[----:B012---:R-:W0:Y:S01]  /*12e0*/  @!P0 LDC.64 R4, c[0x0][0x230] ;  /* 0x00008c00ff048b82 */ /* 0x007e220000000a00 */
[----:B------:R-:W-:Y:S02]  /*12f0*/  @!P0 IMAD.IADD R3, R0, 0x1, R35 ;  /* 0x0000000100038824 */ /* 0x000fe400078e0223 */
[----:B------:R-:W-:Y:S02]  /*1300*/  @!P0 VIADD R35, R35, 0x80 ;  /* 0x0000008023238836 */ /* 0x000fe40000000000 */
[----:B0-----:R-:W-:-:S05]  /*1310*/  @!P0 IMAD.WIDE.U32 R4, R3, 0x2, R4 ;  /* 0x0000000203048825 */ /* 0x001fca00078e0004 */
[----:B------:R2:W-:Y:S02]  /*1320*/  @!P0 STG.E.U16 desc[UR4][R4.64], R9 ;  /* 0x0000000904008986 */ /* 0x0005e4000c101504 */
.L_x_857:
[----:B------:R-:W-:Y:S05]  /*1330*/  BSYNC B0 ;  /* 0x0000000000007941 */ /* 0x000fea0003800000 */
.L_x_851:
        /* <DEDUP_REMOVED lines=8> */
.L_x_858:
        /* <DEDUP_REMOVED lines=12> */
.L_x_5820:


//--------------------- .text._ZN2at6native18elementwise_kernelILi128ELi4EZNS0_15gpu_kernel_implIZZZNS0_68_GLOBAL__N__08176361_30_ActivationHardsigmoidKernel_cu_1520ed90_302227hardsigmoid_backward_kernelERNS_18TensorIteratorBaseEENKUlvE_clEvENKUlvE1_clEvEUlN3c104HalfES9_E_EEvS5_RKT_EUliE_EEviT1_ --------------------------
	.section	.text._ZN2at6native18elementwise_kernelILi128ELi4EZNS0_15gpu_kernel_implIZZZNS0_68_GLOBAL__N__08176361_30_ActivationHardsigmoidKernel_cu_1520ed90_302227hardsigmoid_backward_kernelERNS_18TensorIteratorBaseEENKUlvE_clEvENKUlvE1_clEvEUlN3c104HalfES9_E_EEvS5_RKT_EUliE_EEviT1_,"ax",@progbits
	.align	128
        .global         _ZN2at6native18elementwise_kernelILi128ELi4EZNS0_15gpu_kernel_implIZZZNS0_68_GLOBAL__N__08176361_30_ActivationHardsigmoidKernel_cu_1520ed90_302227hardsigmoid_backward_kernelERNS_18TensorIteratorBaseEENKUlvE_clEvENKUlvE1_clEvEUlN3c104HalfES9_E_EEvS5_RKT_EUliE_EEviT1_
        .type           _ZN2at6native18elementwise_kernelILi128ELi4EZNS0_15gpu_kernel_implIZZZNS0_68_GLOBAL__N__08176361_30_ActivationHardsigmoidKernel_cu_1520ed90_302227hardsigmoid_backward_kernelERNS_18TensorIteratorBaseEENKUlvE_clEvENKUlvE1_clEvEUlN3c104HalfES9_E_EEvS5_RKT_EUliE_EEviT1_,@function
        .size           _ZN2at6native18elementwise_kernelILi128ELi4EZNS0_15gpu_kernel_implIZZZNS0_68_GLOBAL__N__08176361_30_ActivationHardsigmoidKernel_cu_1520ed90_302227hardsigmoid_backward_kernelERNS_18TensorIteratorBaseEENKUlvE_clEvENKUlvE1_clEvEUlN3c104HalfES9_E_EEvS5_RKT_EUliE_EEviT1_,(.L_x_5821 - _ZN2at6native18elementwise_kernelILi128ELi4EZNS0_15gpu_kernel_implIZZZNS0_68_GLOBAL__N__08176361_30_ActivationHardsigmoidKernel_cu_1520ed90_302227hardsigmoid_backward_kernelERNS_18TensorIteratorBaseEENKUlvE_clEvENKUlvE1_clEvEUlN3c104HalfES9_E_EEvS5_RKT_EUliE_EEviT1_)
        .other          _ZN2at6native18elementwise_kernelILi128ELi4EZNS0_15gpu_kernel_implIZZZNS0_68_GLOBAL__N__08176361_30_ActivationHardsigmoidKernel_cu_1520ed90_302227hardsigmoid_backward_kernelERNS_18TensorIteratorBaseEENKUlvE_clEvENKUlvE1_clEvEUlN3c104HalfES9_E_EEvS5_RKT_EUliE_EEviT1_,@"STO_CUDA_ENTRY STV_DEFAULT"
_ZN2at6native18elementwise_kernelILi128ELi4EZNS0_15gpu_kernel_implIZZZNS0_68_GLOBAL__N__08176361_30_ActivationHardsigmoidKernel_cu_1520ed90_302227hardsigmoid_backward_kernelERNS_18TensorIteratorBaseEENKUlvE_clEvENKUlvE1_clEvEUlN3c104HalfES9_E_EEvS5_RKT_EUliE_EEviT1_:
.text._ZN2at6native18elementwise_kernelILi128ELi4EZNS0_15gpu_kernel_implIZZZNS0_68_GLOBAL__N__08176361_30_ActivationHardsigmoidKernel_cu_1520ed90_302227hardsigmoid_backward_kernelERNS_18TensorIteratorBaseEENKUlvE_clEvENKUlvE1_clEvEUlN3c104HalfES9_E_EEvS5_RKT_EUliE_EEviT1_:
        /* <DEDUP_REMOVED lines=365> */
.L_x_861:
        /* <DEDUP_REMOVED lines=20> */
[----:B0-----:R-:W-:-:S04]  /*1810*/  F2FP.F16.F32.PACK_AB R0, RZ, R0 ;  /* 0x00000000ff00723e */ /* 0x001fc800000000ff */
[----:B------:R-:W-:Y:S01]  /*1820*/  PRMT R19, R0, 0x7610, R19 ;  /* 0x0000761000137816 */ /* 0x000fe20000000013 */
[----:B------:R-:W-:Y:S06]  /*1830*/  BRA `(.L_x_867) ;  /* 0x0000000c00d07947 */ /* 0x000fec0003800000 */
.L_x_865:
[----:B------:R-:W2:Y:S02]  /*1840*/  LDG.E.U8 R2, desc[UR36][R2.64] ;  /* 0x0000002402027981 */ /* 0x000ea4000c1e1100 */
[----:B--2---:R-:W-:-:S04]  /*1850*/  I2FP.F32.U32 R0, R2 ;  /* 0x0000000200007245 */ /* 0x004fc80000201000 */
[----:B------:R-:W-:-:S04]  /*1860*/  F2FP.F16.F32.PACK_AB R0, RZ, R0 ;  /* 0x00000000ff00723e */ /* 0x000fc800000000ff */
[----:B------:R-:W-:Y:S01]  /*1870*/  PRMT R19, R0, 0x7610, R19 ;  /* 0x0000761000137816 */ /* 0x000fe20000000013 */
[----:B------:R-:W-:Y:S06]  /*1880*/  BRA `(.L_x_867) ;  /* 0x0000000c00bc7947 */ /* 0x000fec0003800000 */
.L_x_864:
        /* <DEDUP_REMOVED lines=8> */
[----:B0-----:R-:W-:-:S04]  /*1910*/  F2FP.F16.F32.PACK_AB R0, RZ, R0 ;  /* 0x00000000ff00723e */ /* 0x001fc800000000ff */
[----:B------:R-:W-:Y:S01]  /*1920*/  PRMT R19, R0, 0x7610, R19 ;  /* 0x0000761000137816 */ /* 0x000fe20000000013 */
[----:B------:R-:W-:Y:S06]  /*1930*/  BRA `(.L_x_867) ;  /* 0x0000000c00907947 */ /* 0x000fec0003800000 */
.L_x_869:
[----:B------:R-:W2:Y:S02]  /*1940*/  LDG.E R2, desc[UR36][R2.64] ;  /* 0x0000002402027981 */ /* 0x000ea4000c1e1900 */
[----:B--2---:R-:W-:-:S04]  /*1950*/  I2FP.F32.S32 R0, R2 ;  /* 0x0000000200007245 */ /* 0x004fc80000201400 */
[----:B------:R-:W-:-:S04]  /*1960*/  F2FP.F16.F32.PACK_AB R0, RZ, R0 ;  /* 0x00000000ff00723e */ /* 0x000fc800000000ff */
[----:B------:R-:W-:Y:S01]  /*1970*/  PRMT R19, R0, 0x7610, R19 ;  /* 0x0000761000137816 */ /* 0x000fe20000000013 */
[----:B------:R-:W-:Y:S06]  /*1980*/  BRA `(.L_x_867) ;  /* 0x0000000c007c7947 */ /* 0x000fec0003800000 */
.L_x_868:
[----:B------:R-:W2:Y:S02]  /*1990*/  LDG.E.U16 R2, desc[UR36][R2.64] ;  /* 0x0000002402027981 */ /* 0x000ea4000c1e1500 */
[----:B--2---:R-:W0:Y:S02]  /*19a0*/  I2F.S16 R0, R2 ;  /* 0x0000000200007306 */ /* 0x004e240000101400 */
[----:B0-----:R-:W-:-:S04]  /*19b0*/  F2FP.F16.F32.PACK_AB R0, RZ, R0 ;  /* 0x00000000ff00723e */ /* 0x001fc800000000ff */
[----:B------:R-:W-:Y:S01]  /*19c0*/  PRMT R19, R0, 0x7610, R19 ;  /* 0x0000761000137816 */ /* 0x000fe20000000013 */
[----:B------:R-:W-:Y:S06]  /*19d0*/  BRA `(.L_x_867) ;  /* 0x0000000c00687947 */ /* 0x000fec0003800000 */
.L_x_863:
[----:B------:R-:W-:-:S13]  /*19e0*/  ISETP.GT.AND P0, PT, R4, 0x6, PT ;  /* 0x000000060400780c */ /* 0x000fda0003f04270 */
[----:B------:R-:W-:Y:S05]  /*19f0*/  @P0 BRA `(.L_x_870) ;  /* 0x0000000000240947 */ /* 0x000fea0003800000 */
[----:B------:R-:W-:-:S13]  /*1a00*/  ISETP.NE.AND P0, PT, R4, 0x5, PT ;  /* 0x000000050400780c */ /* 0x000fda0003f05270 */
[----:B------:R-:W-:Y:S05]  /*1a10*/  @!P0 BRA `(.L_x_871) ;  /* 0x0000000000148947 */ /* 0x000fea0003800000 */
[----:B------:R-:W-:-:S13]  /*1a20*/  ISETP.NE.AND P0, PT, R4, 0x6, PT ;  /* 0x000000060400780c */ /* 0x000fda0003f05270 */
[----:B------:R-:W-:Y:S05]  /*1a30*/  @P0 BRA `(.L_x_866) ;  /* 0x0000000800e40947 */ /* 0x000fea0003800000 */
[----:B------:R-:W2:Y:S02]  /*1a40*/  LDG.E R2, desc[UR36][R2.64] ;  /* 0x0000002402027981 */ /* 0x000ea4000c1e1900 */
[----:B--2---:R-:W-:Y:S01]  /*1a50*/  F2FP.F16.F32.PACK_AB R19, RZ, R2 ;  /* 0x00000002ff13723e */ /* 0x004fe200000000ff */
[----:B------:R-:W-:Y:S06]  /*1a60*/  BRA `(.L_x_867) ;  /* 0x0000000c00447947 */ /* 0x000fec0003800000 */
.L_x_871:
[----:B------:R0:W5:Y:S01]  /*1a70*/  LDG.E.U16 R19, desc[UR36][R2.64] ;  /* 0x0000002402137981 */ /* 0x000162000c1e1500 */
[----:B------:R-:W-:Y:S05]  /*1a80*/  BRA `(.L_x_867) ;  /* 0x0000000c003c7947 */ /* 0x000fea0003800000 */
.L_x_870:
[----:B------:R-:W-:-:S13]  /*1a90*/  ISETP.NE.AND P0, PT, R4, 0x7, PT ;  /* 0x000000070400780c */ /* 0x000fda0003f05270 */
[----:B------:R-:W-:Y:S05]  /*1aa0*/  @!P0 BRA `(.L_x_872) ;  /* 0x0000000000248947 */ /* 0x000fea0003800000 */
[----:B------:R-:W-:-:S13]  /*1ab0*/  ISETP.NE.AND P0, PT, R4, 0x8, PT ;  /* 0x000000080400780c */ /* 0x000fda0003f05270 */
[----:B------:R-:W-:Y:S05]  /*1ac0*/  @!P0 BRA `(.L_x_873) ;  /* 0x0000000000148947 */ /* 0x000fea0003800000 */
[----:B------:R-:W-:-:S13]  /*1ad0*/  ISETP.NE.AND P0, PT, R4, 0x9, PT ;  /* 0x000000090400780c */ /* 0x000fda0003f05270 */
[----:B------:R-:W-:Y:S05]  /*1ae0*/  @P0 BRA `(.L_x_866) ;  /* 0x0000000800b80947 */ /* 0x000fea0003800000 */
[----:B------:R-:W2:Y:S02]  /*1af0*/  LDG.E R2, desc[UR36][R2.64] ;  /* 0x0000002402027981 */ /* 0x000ea4000c1e1900 */
[----:B--2---:R-:W-:Y:S01]  /*1b00*/  F2FP.F16.F32.PACK_AB R19, RZ, R2 ;  /* 0x00000002ff13723e */ /* 0x004fe200000000ff */
[----:B------:R-:W-:Y:S06]  /*1b10*/  BRA `(.L_x_867) ;  /* 0x0000000c00187947 */ /* 0x000fec0003800000 */
.L_x_873:
[----:B------:R1:W5:Y:S01]  /*1b20*/  LDG.E.U16 R19, desc[UR36][R2.64] ;  /* 0x0000002402137981 */ /* 0x000362000c1e1500 */
[----:B------:R-:W-:Y:S05]  /*1b30*/  BRA `(.L_x_867) ;  /* 0x0000000c00107947 */ /* 0x000fea0003800000 */
.L_x_872:
[----:B------:R-:W2:Y:S01]  /*1b40*/  LDG.E.64 R2, desc[UR36][R2.64] ;  /* 0x0000002402027981 */ /* 0x000ea2000c1e1b00 */
[----:B------:R-:W-:Y:S01]  /*1b50*/  UMOV UR4, 0xf0000000 ;  /* 0xf000000000047882 */ /* 0x000fe20000000000 */
[----:B------:R-:W-:Y:S01]  /*1b60*/  UMOV UR5, 0x380fffff ;  /* 0x380fffff00057882 */ /* 0x000fe20000000000 */
[----:B--2---:R-:W0:Y:S01]  /*1b70*/  F2F.F32.F64 R0, R2 ;  /* 0x0000000200007310 */ /* 0x004e220000301000 */
[----:B------:R-:W-:-:S14]  /*1b80*/  DSETP.GEU.AND P0, PT, |R2|, UR4, PT ;  /* 0x0000000402007e2a */ /* 0x000fdc000bf0e200 */
[----:B0-----:R-:W-:-:S05]  /*1b90*/  @!P0 FMUL R0, R0, 1.175494350822287508e-38 ;  /* 0x0080000000008820 */ /* 0x001fca0000400000 */
[----:B------:R-:W-:-:S04]  /*1ba0*/  F2FP.F16.F32.PACK_AB R0, RZ, R0 ;  /* 0x00000000ff00723e */ /* 0x000fc800000000ff */
[----:B------:R-:W-:Y:S01]  /*1bb0*/  PRMT R19, R0, 0x7610, R19 ;  /* 0x0000761000137816 */ /* 0x000fe20000000013 */
[----:B------:R-:W-:Y:S06]  /*1bc0*/  BRA `(.L_x_867) ;  /* 0x0000000800ec7947 */ /* 0x000fec0003800000 */
.L_x_862:
        /* <DEDUP_REMOVED lines=11> */
[----:B------:R-:W-:-:S04]  /*1c80*/  F2FP.F16.F32.PACK_AB R0, RZ, R0 ;  /* 0x00000000ff00723e */ /* 0x000fc800000000ff */
[----:B------:R-:W-:Y:S01]  /*1c90*/  PRMT R19, R0, 0x7610, R19 ;  /* 0x0000761000137816 */ /* 0x000fe20000000013 */
[----:B------:R-:W-:Y:S06]  /*1ca0*/  BRA `(.L_x_867) ;  /* 0x0000000800b47947 */ /* 0x000fec0003800000 */
.L_x_876:
        /* <DEDUP_REMOVED lines=9> */
.L_x_875:
        /* <DEDUP_REMOVED lines=25> */
[----:B------:R-:W-:-:S04]  /*1ed0*/  F2FP.F16.F32.PACK_AB R5, RZ, R5 ;  /* 0x00000005ff05723e */ /* 0x000fc800000000ff */
[----:B------:R-:W-:Y:S01]  /*1ee0*/  PRMT R19, R5, 0x7610, R19 ;  /* 0x0000761005137816 */ /* 0x000fe20000000013 */
[----:B------:R-:W-:Y:S06]  /*1ef0*/  BRA `(.L_x_867) ;  /* 0x0000000800207947 */ /* 0x000fec0003800000 */
.L_x_878:
        /* <DEDUP_REMOVED lines=12> */
[----:B------:R-:W-:-:S04]  /*1fc0*/  F2FP.F16.F32.PACK_AB R4, RZ, R4 ;  /* 0x00000004ff04723e */ /* 0x000fc800000000ff */
[----:B------:R-:W-:Y:S01]  /*1fd0*/  PRMT R19, R4, 0x7610, R19 ;  /* 0x0000761004137816 */ /* 0x000fe20000000013 */
[----:B------:R-:W-:Y:S06]  /*1fe0*/  BRA `(.L_x_867) ;  /* 0x0000000400e47947 */ /* 0x000fec0003800000 */
.L_x_877:
[----:B------:R-:W2:Y:S02]  /*1ff0*/  LDG.E.U16 R0, desc[UR36][R2.64] ;  /* 0x0000002402007981 */ /* 0x000ea4000c1e1500 */
[----:B--2---:R-:W-:-:S05]  /*2000*/  IMAD.U32 R0, R0, 0x10000, RZ ;  /* 0x0001000000007824 */ /* 0x004fca00078e00ff */
[----:B------:R-:W-:-:S04]  /*2010*/  F2FP.F16.F32.PACK_AB R0, RZ, R0 ;  /* 0x00000000ff00723e */ /* 0x000fc800000000ff */
[----:B------:R-:W-:Y:S01]  /*2020*/  PRMT R19, R0, 0x7610, R19 ;  /* 0x0000761000137816 */ /* 0x000fe20000000013 */
[----:B------:R-:W-:Y:S06]  /*2030*/  BRA `(.L_x_867) ;  /* 0x0000000400d07947 */ /* 0x000fec0003800000 */
.L_x_874:
        /* <DEDUP_REMOVED lines=10> */
[----:B------:R-:W-:-:S04]  /*20e0*/  F2FP.F16.F32.PACK_AB R0, RZ, R0 ;  /* 0x00000000ff00723e */ /* 0x000fc800000000ff */
[----:B------:R-:W-:Y:S01]  /*20f0*/  PRMT R19, R0, 0x7610, R19 ;  /* 0x0000761000137816 */ /* 0x000fe20000000013 */
[----:B------:R-:W-:Y:S06]  /*2100*/  BRA `(.L_x_867) ;  /* 0x00000004009c7947 */ /* 0x000fec0003800000 */
.L_x_881:
        /* <DEDUP_REMOVED lines=21> */
.L_x_885:
[----:B------:R-:W-:Y:S05]  /*2260*/  BSYNC B1 ;  /* 0x0000000000017941 */ /* 0x000fea0003800000 */
.L_x_884:
[----:B------:R-:W-:Y:S01]  /*2270*/  LEA R3, R0, 0x3b800000, 0x17 ;  /* 0x3b80000000037811 */ /* 0x000fe200078eb8ff */
[----:B------:R-:W-:-:S05]  /*2280*/  IMAD.SHL.U32 R0, R2, 0x100000, RZ ;  /* 0x0010000002007824 */ /* 0x000fca00078e00ff */
[----:B------:R-:W-:-:S07]  /*2290*/  LOP3.LUT R0, R3, R0, R4, 0xfe, !PT ;  /* 0x0000000003007212 */ /* 0x000fce00078efe04 */
.L_x_883:
[----:B------:R-:W-:Y:S05]  /*22a0*/  BSYNC B0 ;  /* 0x0000000000007941 */ /* 0x000fea0003800000 */
.L_x_882:
[----:B------:R-:W-:-:S04]  /*22b0*/  F2FP.F16.F32.PACK_AB R0, RZ, R0 ;  /* 0x00000000ff00723e */ /* 0x000fc800000000ff */
[----:B------:R-:W-:Y:S01]  /*22c0*/  PRMT R19, R0, 0x7610, R19 ;  /* 0x0000761000137816 */ /* 0x000fe20000000013 */
[----:B------:R-:W-:Y:S06]  /*22d0*/  BRA `(.L_x_867) ;  /* 0x0000000400287947 */ /* 0x000fec0003800000 */
.L_x_880:
        /* <DEDUP_REMOVED lines=21> */
.L_x_889:
[----:B------:R-:W-:Y:S05]  /*2430*/  BSYNC B1 ;  /* 0x0000000000017941 */ /* 0x000fea0003800000 */
.L_x_888:
[----:B------:R-:W-:Y:S01]  /*2440*/  LEA R3, R0, 0x37800000, 0x17 ;  /* 0x3780000000037811 */ /* 0x000fe200078eb8ff */
[----:B------:R-:W-:-:S05]  /*2450*/  IMAD.SHL.U32 R0, R2, 0x200000, RZ ;  /* 0x0020000002007824 */ /* 0x000fca00078e00ff */
[----:B------:R-:W-:-:S07]  /*2460*/  LOP3.LUT R0, R3, R0, R4, 0xfe, !PT ;  /* 0x0000000003007212 */ /* 0x000fce00078efe04 */
.L_x_887:
[----:B------:R-:W-:Y:S05]  /*2470*/  BSYNC B0 ;  /* 0x0000000000007941 */ /* 0x000fea0003800000 */
.L_x_886:
[----:B------:R-:W-:-:S04]  /*2480*/  F2FP.F16.F32.PACK_AB R0, RZ, R0 ;  /* 0x00000000ff00723e */ /* 0x000fc800000000ff */
[----:B------:R-:W-:Y:S01]  /*2490*/  PRMT R19, R0, 0x7610, R19 ;  /* 0x0000761000137816 */ /* 0x000fe20000000013 */
[----:B------:R-:W-:Y:S06]  /*24a0*/  BRA `(.L_x_867) ;  /* 0x0000000000b47947 */ /* 0x000fec0003800000 */
.L_x_879:
        /* <DEDUP_REMOVED lines=14> */
.L_x_893:
[----:B------:R-:W-:Y:S05]  /*2590*/  BSYNC B0 ;  /* 0x0000000000007941 */ /* 0x000fea0003800000 */
.L_x_892:
[----:B------:R-:W-:-:S04]  /*25a0*/  F2FP.F16.F32.PACK_AB R0, RZ, R0 ;  /* 0x00000000ff00723e */ /* 0x000fc800000000ff */
[----:B------:R-:W-:Y:S01]  /*25b0*/  PRMT R19, R0, 0x7610, R19 ;  /* 0x0000761000137816 */ /* 0x000fe20000000013 */
[----:B------:R-:W-:Y:S06]  /*25c0*/  BRA `(.L_x_867) ;  /* 0x00000000006c7947 */ /* 0x000fec0003800000 */
.L_x_866:
        /* <DEDUP_REMOVED lines=16> */
.L_x_894:
[----:B------:R-:W-:Y:S01]  /*26d0*/  PRMT R19, RZ, 0x7610, R19 ;  /* 0x00007610ff137816 */ /* 0x000fe20000000013 */
[----:B------:R-:W-:Y:S06]  /*26e0*/  BRA `(.L_x_867) ;  /* 0x0000000000247947 */ /* 0x000fec0003800000 */
.L_x_891:
[----:B------:R-:W2:Y:S02]  /*26f0*/  LDG.E.64 R2, desc[UR36][R2.64] ;  /* 0x0000002402027981 */ /* 0x000ea4000c1e1b00 */
[----:B--2---:R-:W0:Y:S02]  /*2700*/  I2F.U64 R0, R2 ;  /* 0x0000000200007312 */ /* 0x004e240000301000 */
[----:B0-----:R-:W-:-:S04]  /*2710*/  F2FP.F16.F32.PACK_AB R0, RZ, R0 ;  /* 0x00000000ff00723e */ /* 0x001fc800000000ff */
[----:B------:R-:W-:Y:S01]  /*2720*/  PRMT R19, R0, 0x7610, R19 ;  /* 0x0000761000137816 */ /* 0x000fe20000000013 */
[----:B------:R-:W-:Y:S06]  /*2730*/  BRA `(.L_x_867) ;  /* 0x0000000000107947 */ /* 0x000fec0003800000 */
.L_x_890:
[----:B------:R-:W2:Y:S02]  /*2740*/  LDG.E R2, desc[UR36][R2.64] ;  /* 0x0000002402027981 */ /* 0x000ea4000c1e1900 */
[----:B--2---:R-:W-:-:S04]  /*2750*/  I2FP.F32.U32 R0, R2 ;  /* 0x0000000200007245 */ /* 0x004fc80000201000 */
[----:B------:R-:W-:-:S04]  /*2760*/  F2FP.F16.F32.PACK_AB R0, RZ, R0 ;  /* 0x00000000ff00723e */ /* 0x000fc800000000ff */
[----:B------:R-:W-:-:S07]  /*2770*/  PRMT R19, R0, 0x7610, R19 ;  /* 0x0000761000137816 */ /* 0x000fce0000000013 */
.L_x_867:
[----:B------:R-:W2:Y:S01]  /*2780*/  LDC.U8 R4, c[0x0][0x4aa] ;  /* 0x00012a80ff047b82 */ /* 0x000ea20000000000 */
[----:B------:R-:W-:Y:S02]  /*2790*/  ULDC.64 UR4, c[0x0][0x488] ;  /* 0x0001220000047ab9 */ /* 0x000fe40000000a00 */
[----:B01----:R-:W-:-:S05]  /*27a0*/  IADD3 R2, P1, R22, UR4, RZ ;  /* 0x0000000416027c10 */ /* 0x003fca000ff3e0ff */
[----:B------:R-:W-:Y:S01]  /*27b0*/  IMAD.X R3, RZ, RZ, UR5, P1 ;  /* 0x00000005ff037e24 */ /* 0x000fe200088e06ff */
[----:B--2---:R-:W-:-:S04]  /*27c0*/  PRMT R0, R4, 0x9910, RZ ;  /* 0x0000991004007816 */ /* 0x004fc800000000ff */
        /* <DEDUP_REMOVED lines=12> */
[----:B0-----:R-:W-:Y:S01]  /*2890*/  F2FP.F16.F32.PACK_AB R0, RZ, R0 ;  /* 0x00000000ff00723e */ /* 0x001fe200000000ff */
[----:B------:R-:W-:Y:S06]  /*28a0*/  BRA `(.L_x_900) ;  /* 0x0000000c00987947 */ /* 0x000fec0003800000 */
.L_x_898:
[----:B------:R-:W2:Y:S02]  /*28b0*/  LDG.E.U8 R2, desc[UR36][R2.64] ;  /* 0x0000002402027981 */ /* 0x000ea4000c1e1100 */
[----:B--2---:R-:W-:-:S04]  /*28c0*/  I2FP.F32.U32 R0, R2 ;  /* 0x0000000200007245 */ /* 0x004fc80000201000 */
[----:B------:R-:W-:Y:S01]  /*28d0*/  F2FP.F16.F32.PACK_AB R0, RZ, R0 ;  /* 0x00000000ff00723e */ /* 0x000fe200000000ff */
[----:B------:R-:W-:Y:S06]  /*28e0*/  BRA `(.L_x_900) ;  /* 0x0000000c00887947 */ /* 0x000fec0003800000 */
.L_x_897:
        /* <DEDUP_REMOVED lines=8> */
[----:B0-----:R-:W-:Y:S01]  /*2970*/  F2FP.F16.F32.PACK_AB R0, RZ, R0 ;  /* 0x00000000ff00723e */ /* 0x001fe200000000ff */
[----:B------:R-:W-:Y:S06]  /*2980*/  BRA `(.L_x_900) ;  /* 0x0000000c00607947 */ /* 0x000fec0003800000 */
.L_x_902:
[----:B------:R-:W2:Y:S02]  /*2990*/  LDG.E R2, desc[UR36][R2.64] ;  /* 0x0000002402027981 */ /* 0x000ea4000c1e1900 */
[----:B--2---:R-:W-:-:S04]  /*29a0*/  I2FP.F32.S32 R0, R2 ;  /* 0x0000000200007245 */ /* 0x004fc80000201400 */
[----:B------:R-:W-:Y:S01]  /*29b0*/  F2FP.F16.F32.PACK_AB R0, RZ, R0 ;  /* 0x00000000ff00723e */ /* 0x000fe200000000ff */
[----:B------:R-:W-:Y:S06]  /*29c0*/  BRA `(.L_x_900) ;  /* 0x0000000c00507947 */ /* 0x000fec0003800000 */
.L_x_901:
[----:B------:R-:W2:Y:S02]  /*29d0*/  LDG.E.U16 R2, desc[UR36][R2.64] ;  /* 0x0000002402027981 */ /* 0x000ea4000c1e1500 */
[----:B--2---:R-:W0:Y:S02]  /*29e0*/  I2F.S16 R0, R2 ;  /* 0x0000000200007306 */ /* 0x004e240000101400 */
[----:B0-----:R-:W-:Y:S01]  /*29f0*/  F2FP.F16.F32.PACK_AB R0, RZ, R0 ;  /* 0x00000000ff00723e */ /* 0x001fe200000000ff */
[----:B------:R-:W-:Y:S06]  /*2a00*/  BRA `(.L_x_900) ;  /* 0x0000000c00407947 */ /* 0x000fec0003800000 */
.L_x_896:
        /* <DEDUP_REMOVED lines=9> */
.L_x_904:
[----:B------:R1:W5:Y:S01]  /*2aa0*/  LDG.E.U16 R0, desc[UR36][R2.64] ;  /* 0x0000002402007981 */ /* 0x000362000c1e1500 */
[----:B------:R-:W-:Y:S05]  /*2ab0*/  BRA `(.L_x_900) ;  /* 0x0000000c00147947 */ /* 0x000fea0003800000 */
.L_x_903:
        /* <DEDUP_REMOVED lines=9> */
.L_x_906:
[----:B------:R0:W5:Y:S01]  /*2b50*/  LDG.E.U16 R0, desc[UR36][R2.64] ;  /* 0x0000002402007981 */ /* 0x000162000c1e1500 */
[----:B------:R-:W-:Y:S05]  /*2b60*/  BRA `(.L_x_900) ;  /* 0x0000000800e87947 */ /* 0x000fea0003800000 */
.L_x_905:
[----:B------:R-:W2:Y:S01]  /*2b70*/  LDG.E.64 R2, desc[UR36][R2.64] ;  /* 0x0000002402027981 */ /* 0x000ea2000c1e1b00 */
[----:B------:R-:W-:Y:S01]  /*2b80*/  UMOV UR4, 0xf0000000 ;  /* 0xf000000000047882 */ /* 0x000fe20000000000 */
[----:B------:R-:W-:Y:S01]  /*2b90*/  UMOV UR5, 0x380fffff ;  /* 0x380fffff00057882 */ /* 0x000fe20000000000 */
[----:B--2---:R-:W0:Y:S01]  /*2ba0*/  F2F.F32.F64 R0, R2 ;  /* 0x0000000200007310 */ /* 0x004e220000301000 */
[----:B------:R-:W-:-:S14]  /*2bb0*/  DSETP.GEU.AND P0, PT, |R2|, UR4, PT ;  /* 0x0000000402007e2a */ /* 0x000fdc000bf0e200 */
[----:B0-----:R-:W-:-:S05]  /*2bc0*/  @!P0 FMUL R0, R0, 1.175494350822287508e-38 ;  /* 0x0080000000008820 */ /* 0x001fca0000400000 */
[----:B------:R-:W-:Y:S01]  /*2bd0*/  F2FP.F16.F32.PACK_AB R0, RZ, R0 ;  /* 0x00000000ff00723e */ /* 0x000fe200000000ff */
[----:B------:R-:W-:Y:S06]  /*2be0*/  BRA `(.L_x_900) ;  /* 0x0000000800c87947 */ /* 0x000fec0003800000 */
.L_x_895:
        /* <DEDUP_REMOVED lines=11> */
[----:B------:R-:W-:Y:S01]  /*2ca0*/  F2FP.F16.F32.PACK_AB R0, RZ, R0 ;  /* 0x00000000ff00723e */ /* 0x000fe200000000ff */
[----:B------:R-:W-:Y:S06]  /*2cb0*/  BRA `(.L_x_900) ;  /* 0x0000000800947947 */ /* 0x000fec0003800000 */
.L_x_909:
        /* <DEDUP_REMOVED lines=8> */
.L_x_908:
        /* <DEDUP_REMOVED lines=28> */
.L_x_911:
        /* <DEDUP_REMOVED lines=15> */
.L_x_910:
[----:B------:R-:W2:Y:S02]  /*2ff0*/  LDG.E.U16 R0, desc[UR36][R2.64] ;  /* 0x0000002402007981 */ /* 0x000ea4000c1e1500 */
[----:B--2---:R-:W-:-:S05]  /*3000*/  IMAD.U32 R0, R0, 0x10000, RZ ;  /* 0x0001000000007824 */ /* 0x004fca00078e00ff */
[----:B------:R-:W-:Y:S01]  /*3010*/  F2FP.F16.F32.PACK_AB R0, RZ, R0 ;  /* 0x00000000ff00723e */ /* 0x000fe200000000ff */
[----:B------:R-:W-:Y:S06]  /*3020*/  BRA `(.L_x_900) ;  /* 0x0000000400b87947 */ /* 0x000fec0003800000 */
.L_x_907:
        /* <DEDUP_REMOVED lines=10> */
[----:B------:R-:W-:Y:S01]  /*30d0*/  F2FP.F16.F32.PACK_AB R0, RZ, R0 ;  /* 0x00000000ff00723e */ /* 0x000fe200000000ff */
[----:B------:R-:W-:Y:S06]  /*30e0*/  BRA `(.L_x_900) ;  /* 0x0000000400887947 */ /* 0x000fec0003800000 */
.L_x_914:
        /* <DEDUP_REMOVED lines=21> */
.L_x_918:
[----:B------:R-:W-:Y:S05]  /*3240*/  BSYNC B1 ;  /* 0x0000000000017941 */ /* 0x000fea0003800000 */
.L_x_917:
[----:B------:R-:W-:Y:S01]  /*3250*/  LEA R3, R0, 0x3b800000, 0x17 ;  /* 0x3b80000000037811 */ /* 0x000fe200078eb8ff */
[----:B------:R-:W-:-:S05]  /*3260*/  IMAD.SHL.U32 R0, R2, 0x100000, RZ ;  /* 0x0010000002007824 */ /* 0x000fca00078e00ff */
[----:B------:R-:W-:-:S07]  /*3270*/  LOP3.LUT R0, R3, R0, R4, 0xfe, !PT ;  /* 0x0000000003007212 */ /* 0x000fce00078efe04 */
.L_x_916:
[----:B------:R-:W-:Y:S05]  /*3280*/  BSYNC B0 ;  /* 0x0000000000007941 */ /* 0x000fea0003800000 */
.L_x_915:
[----:B------:R-:W-:Y:S01]  /*3290*/  F2FP.F16.F32.PACK_AB R0, RZ, R0 ;  /* 0x00000000ff00723e */ /* 0x000fe200000000ff */
[----:B------:R-:W-:Y:S06]  /*32a0*/  BRA `(.L_x_900) ;  /* 0x0000000400187947 */ /* 0x000fec0003800000 */
.L_x_913:
        /* <DEDUP_REMOVED lines=21> */
.L_x_922:
[----:B------:R-:W-:Y:S05]  /*3400*/  BSYNC B1 ;  /* 0x0000000000017941 */ /* 0x000fea0003800000 */
.L_x_921:
[----:B------:R-:W-:Y:S01]  /*3410*/  LEA R3, R0, 0x37800000, 0x17 ;  /* 0x3780000000037811 */ /* 0x000fe200078eb8ff */
[----:B------:R-:W-:-:S05]  /*3420*/  IMAD.SHL.U32 R0, R2, 0x200000, RZ ;  /* 0x0020000002007824 */ /* 0x000fca00078e00ff */
[----:B------:R-:W-:-:S07]  /*3430*/  LOP3.LUT R0, R3, R0, R4, 0xfe, !PT ;  /* 0x0000000003007212 */ /* 0x000fce00078efe04 */
.L_x_920:
[----:B------:R-:W-:Y:S05]  /*3440*/  BSYNC B0 ;  /* 0x0000000000007941 */ /* 0x000fea0003800000 */
.L_x_919:
[----:B------:R-:W-:Y:S01]  /*3450*/  F2FP.F16.F32.PACK_AB R0, RZ, R0 ;  /* 0x00000000ff00723e */ /* 0x000fe200000000ff */
[----:B------:R-:W-:Y:S06]  /*3460*/  BRA `(.L_x_900) ;  /* 0x0000000000a87947 */ /* 0x000fec0003800000 */
.L_x_912:
        /* <DEDUP_REMOVED lines=14> */
.L_x_926:
[----:B------:R-:W-:Y:S05]  /*3550*/  BSYNC B0 ;  /* 0x0000000000007941 */ /* 0x000fea0003800000 */
.L_x_925:
[----:B------:R-:W-:Y:S01]  /*3560*/  F2FP.F16.F32.PACK_AB R0, RZ, R0 ;  /* 0x00000000ff00723e */ /* 0x000fe200000000ff */
[----:B------:R-:W-:Y:S06]  /*3570*/  BRA `(.L_x_900) ;  /* 0x0000000000647947 */ /* 0x000fec0003800000 */
.L_x_899:
        /* <DEDUP_REMOVED lines=16> */
.L_x_927:
[----:B------:R-:W-:Y:S01]  /*3680*/  PRMT R0, RZ, 0x7610, R0 ;  /* 0x00007610ff007816 */ /* 0x000fe20000000000 */
[----:B------:R-:W-:Y:S06]  /*3690*/  BRA `(.L_x_900) ;  /* 0x00000000001c7947 */ /* 0x000fec0003800000 */
.L_x_924:
[----:B------:R-:W2:Y:S02]  /*36a0*/  LDG.E.64 R2, desc[UR36][R2.64] ;  /* 0x0000002402027981 */ /* 0x000ea4000c1e1b00 */
[----:B--2---:R-:W0:Y:S02]  /*36b0*/  I2F.U64 R0, R2 ;  /* 0x0000000200007312 */ /* 0x004e240000301000 */
[----:B0-----:R-:W-:Y:S01]  /*36c0*/  F2FP.F16.F32.PACK_AB R0, RZ, R0 ;  /* 0x00000000ff00723e */ /* 0x001fe200000000ff */
[----:B------:R-:W-:Y:S06]  /*36d0*/  BRA `(.L_x_900) ;  /* 0x00000000000c7947 */ /* 0x000fec0003800000 */
.L_x_923:
[----:B------:R-:W2:Y:S02]  /*36e0*/  LDG.E R2, desc[UR36][R2.64] ;  /* 0x0000002402027981 */ /* 0x000ea4000c1e1900 */
[----:B--2---:R-:W-:-:S04]  /*36f0*/  I2FP.F32.U32 R0, R2 ;  /* 0x0000000200007245 */ /* 0x004fc80000201000 */
[----:B------:R-:W-:-:S07]  /*3700*/  F2FP.F16.F32.PACK_AB R0, RZ, R0 ;  /* 0x00000000ff00723e */ /* 0x000fce00000000ff */
.L_x_900:
[----:B01----:R-:W0:Y:S01]  /*3710*/  LDC.U8 R3, c[0x0][0x4a8] ;  /* 0x00012a00ff037b82 */ /* 0x003e220000000000 */
[----:B-----5:R-:W-:Y:S02]  /*3720*/  HADD2.F32 R0, -RZ, R0.H0_H0 ;  /* 0x20000000ff007230 */ /* 0x020fe40000004100 */
[----:B------:R-:W-:-:S03]  /*3730*/  HADD2.F32 R19, -RZ, R19.H0_H0 ;  /* 0x20000013ff137230 */ /* 0x000fc60000004100 */
[C---:B------:R-:W-:Y:S02]  /*3740*/  FSETP.GT.FTZ.AND P0, PT, R0.reuse, -3, PT ;  /* 0xc04000000000780b */ /* 0x040fe40003f14000 */
[----:B------:R-:W-:Y:S01]  /*3750*/  FSETP.GEU.FTZ.AND P1, PT, R0, 3, PT ;  /* 0x404000000000780b */ /* 0x000fe20003f3e000 */
[----:B------:R-:W-:-:S03]  /*3760*/  FMUL.FTZ R19, R19, 0.16666667163372039795 ;  /* 0x3e2aaaab13137820 */ /* 0x000fc60000410000 */
[----:B------:R-:W-:-:S04]  /*3770*/  PLOP3.LUT P0, PT, P0, P1, PT, 0x20, 0x0 ;  /* 0x000000000000781c */ /* 0x000fc80000702470 */
[----:B------:R-:W-:-:S04]  /*3780*/  FSEL R19, R19, RZ, P0 ;  /* 0x000000ff13137208 */ /* 0x000fc80000000000 */
[----:B------:R-:W-:Y:S02]  /*3790*/  F2FP.F16.F32.PACK_AB R19, RZ, R19 ;  /* 0x00000013ff13723e */ /* 0x000fe400000000ff */
[----:B0-----:R-:W-:-:S05]  /*37a0*/  PRMT R2, R3, 0x9910, RZ ;  /* 0x0000991003027816 */ /* 0x001fca00000000ff */
[----:B------:R-:W-:-:S05]  /*37b0*/  IMAD.MOV.U32 R0, RZ, RZ, R2 ;  /* 0x000000ffff007224 */ /* 0x000fca00078e0002 */
        /* <DEDUP_REMOVED lines=10> */
[----:B------:R-:W-:-:S04]  /*3860*/  HADD2.F32 R0, -RZ, R19.H0_H0 ;  /* 0x20000013ff007230 */ /* 0x000fc80000004100 */
[----:B------:R-:W0:Y:S02]  /*3870*/  F2I.FTZ.TRUNC.NTZ R3, R0 ;  /* 0x0000000000037305 */ /* 0x000e24000021f100 */
[----:B0-----:R0:W-:Y:S01]  /*3880*/  STG.E.U8 desc[UR36][R16.64], R3 ;  /* 0x0000000310007986 */ /* 0x0011e2000c101124 */
[----:B------:R-:W-:Y:S05]  /*3890*/  BRA `(.L_x_933) ;  /* 0x0000000c00947947 */ /* 0x000fea0003800000 */
.L_x_931:
[----:B------:R-:W-:-:S06]  /*38a0*/  HADD2.F32 R3, -RZ, R19.H0_H0 ;  /* 0x20000013ff037230 */ /* 0x000fcc0000004100 */
[----:B------:R-:W0:Y:S02]  /*38b0*/  F2I.S64.TRUNC R2, R3 ;  /* 0x0000000300027311 */ /* 0x000e24000020d900 */
[----:B0-----:R1:W-:Y:S01]  /*38c0*/  STG.E.U8 desc[UR36][R16.64], R2 ;  /* 0x0000000210007986 */ /* 0x0013e2000c101124 */
[----:B------:R-:W-:Y:S05]  /*38d0*/  BRA `(.L_x_933) ;  /* 0x0000000c00847947 */ /* 0x000fea0003800000 */
.L_x_930:
[----:B------:R-:W-:-:S13]  /*38e0*/  ISETP.NE.AND P0, PT, R0, 0x2, PT ;  /* 0x000000020000780c */ /* 0x000fda0003f05270 */
[----:B------:R-:W-:Y:S05]  /*38f0*/  @!P0 BRA `(.L_x_934) ;  /* 0x0000000000308947 */ /* 0x000fea0003800000 */
[----:B------:R-:W-:-:S13]  /*3900*/  ISETP.NE.AND P0, PT, R0, 0x3, PT ;  /* 0x000000030000780c */ /* 0x000fda0003f05270 */
[----:B------:R-:W-:Y:S05]  /*3910*/  @!P0 BRA `(.L_x_935) ;  /* 0x0000000000188947 */ /* 0x000fea0003800000 */
[----:B------:R-:W-:-:S13]  /*3920*/  ISETP.NE.AND P0, PT, R0, 0x4, PT ;  /* 0x000000040000780c */ /* 0x000fda0003f05270 */
[----:B------:R-:W-:Y:S05]  /*3930*/  @P0 BRA `(.L_x_932) ;  /* 0x0000000c000c0947 */ /* 0x000fea0003800000 */
[----:B------:R-:W-:-:S06]  /*3940*/  HADD2.F32 R2, -RZ, R19.H0_H0 ;  /* 0x20000013ff027230 */ /* 0x000fcc0000004100 */
[----:B------:R-:W0:Y:S02]  /*3950*/  F2I.S64.TRUNC R2, R2 ;  /* 0x0000000200027311 */ /* 0x000e24000020d900 */
[----:B0-----:R4:W-:Y:S01]  /*3960*/  STG.E.64 desc[UR36][R16.64], R2 ;  /* 0x0000000210007986 */ /* 0x0019e2000c101b24 */
[----:B------:R-:W-:Y:S05]  /*3970*/  BRA `(.L_x_933) ;  /* 0x0000000c005c7947 */ /* 0x000fea0003800000 */
.L_x_935:
[----:B------:R-:W-:-:S06]  /*3980*/  HADD2.F32 R19, -RZ, R19.H0_H0 ;  /* 0x20000013ff137230 */ /* 0x000fcc0000004100 */
[----:B------:R-:W0:Y:S02]  /*3990*/  F2I.FTZ.TRUNC.NTZ R19, R19 ;  /* 0x0000001300137305 */ /* 0x000e24000021f100 */
[----:B0-----:R3:W-:Y:S01]  /*39a0*/  STG.E desc[UR36][R16.64], R19 ;  /* 0x0000001310007986 */ /* 0x0017e2000c101924 */
[----:B------:R-:W-:Y:S05]  /*39b0*/  BRA `(.L_x_933) ;  /* 0x0000000c004c7947 */ /* 0x000fea0003800000 */
.L_x_934:
[----:B------:R-:W-:-:S06]  /*39c0*/  HADD2.F32 R19, -RZ, R19.H0_H0 ;  /* 0x20000013ff137230 */ /* 0x000fcc0000004100 */
[----:B------:R-:W0:Y:S02]  /*39d0*/  F2I.FTZ.TRUNC.NTZ R19, R19 ;  /* 0x0000001300137305 */ /* 0x000e24000021f100 */
[----:B0-----:R2:W-:Y:S01]  /*39e0*/  STG.E.U16 desc[UR36][R16.64], R19 ;  /* 0x0000001310007986 */ /* 0x0015e2000c101524 */
[----:B------:R-:W-:Y:S05]  /*39f0*/  BRA `(.L_x_933) ;  /* 0x0000000c003c7947 */ /* 0x000fea0003800000 */
.L_x_929:
[----:B------:R-:W-:-:S13]  /*3a00*/  ISETP.GT.AND P0, PT, R0, 0x6, PT ;  /* 0x000000060000780c */ /* 0x000fda0003f04270 */
[----:B------:R-:W-:Y:S05]  /*3a10*/  @P0 BRA `(.L_x_936) ;  /* 0x0000000000240947 */ /* 0x000fea0003800000 */
[----:B------:R-:W-:-:S13]  /*3a20*/  ISETP.NE.AND P0, PT, R0, 0x5, PT ;  /* 0x000000050000780c */ /* 0x000fda0003f05270 */
[----:B------:R-:W-:Y:S05]  /*3a30*/  @!P0 BRA `(.L_x_937) ;  /* 0x0000000000148947 */ /* 0x000fea0003800000 */
[----:B------:R-:W-:-:S13]  /*3a40*/  ISETP.NE.AND P0, PT, R0, 0x6, PT ;  /* 0x000000060000780c */ /* 0x000fda0003f05270 */
[----:B------:R-:W-:Y:S05]  /*3a50*/  @P0 BRA `(.L_x_932) ;  /* 0x0000000800c40947 */ /* 0x000fea0003800000 */
[----:B------:R-:W-:-:S05]  /*3a60*/  HADD2.F32 R19, -RZ, R19.H0_H0 ;  /* 0x20000013ff137230 */ /* 0x000fca0000004100 */
[----:B------:R0:W-:Y:S01]  /*3a70*/  STG.E desc[UR36][R16.64], R19 ;  /* 0x0000001310007986 */ /* 0x0001e2000c101924 */
[----:B------:R-:W-:Y:S05]  /*3a80*/  BRA `(.L_x_933) ;  /* 0x0000000c00187947 */ /* 0x000fea0003800000 */
.L_x_937:
[----:B------:R0:W-:Y:S01]  /*3a90*/  STG.E.U16 desc[UR36][R16.64], R19 ;  /* 0x0000001310007986 */ /* 0x0001e2000c101524 */
[----:B------:R-:W-:Y:S05]  /*3aa0*/  BRA `(.L_x_933) ;  /* 0x0000000c00107947 */ /* 0x000fea0003800000 */
.L_x_936:
[----:B------:R-:W-:-:S13]  /*3ab0*/  ISETP.NE.AND P0, PT, R0, 0x7, PT ;  /* 0x000000070000780c */ /* 0x000fda0003f05270 */
[----:B------:R-:W-:Y:S05]  /*3ac0*/  @!P0 BRA `(.L_x_938) ;  /* 0x0000000000348947 */ /* 0x000fea0003800000 */
[----:B------:R-:W-:-:S13]  /*3ad0*/  ISETP.NE.AND P0, PT, R0, 0x8, PT ;  /* 0x000000080000780c */ /* 0x000fda0003f05270 */
[----:B------:R-:W-:Y:S05]  /*3ae0*/  @!P0 BRA `(.L_x_939) ;  /* 0x0000000000188947 */ /* 0x000fea0003800000 */
[----:B------:R-:W-:-:S13]  /*3af0*/  ISETP.NE.AND P0, PT, R0, 0x9, PT ;  /* 0x000000090000780c */ /* 0x000fda0003f05270 */
[----:B------:R-:W-:Y:S05]  /*3b00*/  @P0 BRA `(.L_x_932) ;  /* 0x0000000800980947 */ /* 0x000fea0003800000 */
[----:B------:R-:W-:Y:S02]  /*3b10*/  HADD2.F32 R2, -RZ, R19.H0_H0 ;  /* 0x20000013ff027230 */ /* 0x000fe40000004100 */
[----:B------:R-:W-:-:S05]  /*3b20*/  IMAD.MOV.U32 R3, RZ, RZ, RZ ;  /* 0x000000ffff037224 */ /* 0x000fca00078e00ff */
[----:B------:R0:W-:Y:S01]  /*3b30*/  STG.E.64 desc[UR36][R16.64], R2 ;  /* 0x0000000210007986 */ /* 0x0001e2000c101b24 */
[----:B------:R-:W-:Y:S05]  /*3b40*/  BRA `(.L_x_933) ;  /* 0x0000000800e87947 */ /* 0x000fea0003800000 */
.L_x_939:
[----:B------:R-:W-:-:S05]  /*3b50*/  HADD2.F32 R0, -RZ, R19.H0_H0 ;  /* 0x20000013ff007230 */ /* 0x000fca0000004100 */
[----:B------:R-:W-:-:S04]  /*3b60*/  F2FP.F16.F32.PACK_AB R0, RZ, R0 ;  /* 0x00000000ff00723e */ /* 0x000fc800000000ff */
[----:B------:R-:W-:-:S05]  /*3b70*/  PRMT R0, R0, 0x5410, RZ ;  /* 0x0000541000007816 */ /* 0x000fca00000000ff */
[----:B------:R0:W-:Y:S01]  /*3b80*/  STG.E desc[UR36][R16.64], R0 ;  /* 0x0000000010007986 */ /* 0x0001e2000c101924 */
[----:B------:R-:W-:Y:S05]  /*3b90*/  BRA `(.L_x_933) ;  /* 0x0000000800d47947 */ /* 0x000fea0003800000 */
.L_x_938:
[----:B------:R-:W-:-:S05]  /*3ba0*/  HADD2.F32 R2, -RZ, R19.H0_H0 ;  /* 0x20000013ff027230 */ /* 0x000fca0000004100 */
[----:B------:R-:W-:-:S06]  /*3bb0*/  FMUL.FTZ R2, R2, 1 ;  /* 0x3f80000002027820 */ /* 0x000fcc0000410000 */
[----:B------:R-:W0:Y:S02]  /*3bc0*/  F2F.F64.F32 R2, R2 ;  /* 0x0000000200027310 */ /* 0x000e240000201800 */
[----:B0-----:R0:W-:Y:S01]  /*3bd0*/  STG.E.64 desc[UR36][R16.64], R2 ;  /* 0x0000000210007986 */ /* 0x0011e2000c101b24 */
[----:B------:R-:W-:Y:S05]  /*3be0*/  BRA `(.L_x_933) ;  /* 0x0000000800c07947 */ /* 0x000fea0003800000 */
.L_x_928:
        /* <DEDUP_REMOVED lines=8> */
[----:B------:R-:W-:-:S05]  /*3c70*/  HADD2.F32 R19, -RZ, R19.H0_H0 ;  /* 0x20000013ff137230 */ /* 0x000fca0000004100 */
[----:B------:R-:W-:-:S04]  /*3c80*/  FSETP.NEU.FTZ.AND P0, PT, R19, RZ, PT ;  /* 0x000000ff1300720b */ /* 0x000fc80003f1d000 */
[----:B------:R-:W-:-:S05]  /*3c90*/  SEL R3, RZ, 0x1, !P0 ;  /* 0x00000001ff037807 */ /* 0x000fca0004000000 */
[----:B------:R0:W-:Y:S01]  /*3ca0*/  STG.E.U8 desc[UR36][R16.64], R3 ;  /* 0x0000000310007986 */ /* 0x0001e2000c101124 */
[----:B------:R-:W-:Y:S05]  /*3cb0*/  BRA `(.L_x_933) ;  /* 0x00000008008c7947 */ /* 0x000fea0003800000 */
.L_x_942:
[----:B------:R-:W-:Y:S01]  /*3cc0*/  HADD2.F32 R19, -RZ, R19.H0_H0 ;  /* 0x20000013ff137230 */ /* 0x000fe20000004100 */
[----:B------:R-:W-:-:S04]  /*3cd0*/  CS2R R6, SRZ ;  /* 0x0000000000067805 */ /* 0x000fc8000001ff00 */
[----:B------:R-:W-:-:S06]  /*3ce0*/  FMUL.FTZ R4, R19, 1 ;  /* 0x3f80000013047820 */ /* 0x000fcc0000410000 */
[----:B------:R-:W0:Y:S02]  /*3cf0*/  F2F.F64.F32 R4, R4 ;  /* 0x0000000400047310 */ /* 0x000e240000201800 */
[----:B0-----:R0:W-:Y:S01]  /*3d00*/  STG.E.128 desc[UR36][R16.64], R4 ;  /* 0x0000000410007986 */ /* 0x0011e2000c101d24 */
[----:B------:R-:W-:Y:S05]  /*3d10*/  BRA `(.L_x_933) ;  /* 0x0000000800747947 */ /* 0x000fea0003800000 */
.L_x_941:
[----:B------:R-:W-:-:S13]  /*3d20*/  ISETP.NE.AND P0, PT, R0, 0xf, PT ;  /* 0x0000000f0000780c */ /* 0x000fda0003f05270 */
[----:B------:R-:W-:Y:S05]  /*3d30*/  @!P0 BRA `(.L_x_943) ;  /* 0x0000000000b48947 */ /* 0x000fea0003800000 */
[----:B------:R-:W-:-:S13]  /*3d40*/  ISETP.NE.AND P0, PT, R0, 0x17, PT ;  /* 0x000000170000780c */ /* 0x000fda0003f05270 */
[----:B------:R-:W-:Y:S05]  /*3d50*/  @!P0 BRA `(.L_x_944) ;  /* 0x0000000000548947 */ /* 0x000fea0003800000 */
[----:B------:R-:W-:-:S13]  /*3d60*/  ISETP.NE.AND P0, PT, R0, 0x18, PT ;  /* 0x000000180000780c */ /* 0x000fda0003f05270 */
[----:B------:R-:W-:Y:S05]  /*3d70*/  @P0 BRA `(.L_x_932) ;  /* 0x0000000400fc0947 */ /* 0x000fea0003800000 */
[----:B------:R-:W-:Y:S01]  /*3d80*/  HADD2.F32 R19, -RZ, R19.H0_H0 ;  /* 0x20000013ff137230 */ /* 0x000fe20000004100 */
        /* <DEDUP_REMOVED lines=14> */
.L_x_946:
[----:B------:R-:W-:Y:S05]  /*3e70*/  BSYNC B0 ;  /* 0x0000000000007941 */ /* 0x000fea0003800000 */
.L_x_945:
[----:B------:R-:W-:-:S05]  /*3e80*/  LOP3.LUT R3, R0, R3, RZ, 0xfc, !PT ;  /* 0x0000000300037212 */ /* 0x000fca00078efcff */
[----:B------:R0:W-:Y:S01]  /*3e90*/  STG.E.U8 desc[UR36][R16.64], R3 ;  /* 0x0000000310007986 */ /* 0x0001e2000c101124 */
[----:B------:R-:W-:Y:S05]  /*3ea0*/  BRA `(.L_x_933) ;  /* 0x0000000800107947 */ /* 0x000fea0003800000 */
.L_x_944:
[----:B------:R-:W-:Y:S01]  /*3eb0*/  HADD2.F32 R19, -RZ, R19.H0_H0 ;  /* 0x20000013ff137230 */ /* 0x000fe20000004100 */
        /* <DEDUP_REMOVED lines=12> */
.L_x_948:
[----:B------:R-:W-:Y:S01]  /*3f80*/  IMAD.MOV.U32 R0, RZ, RZ, 0x7f ;  /* 0x0000007fff007424 */ /* 0x000fe200078e00ff */
[----:B------:R-:W-:-:S04]  /*3f90*/  ISETP.GT.U32.AND P0, PT, R2, 0x7f800000, PT ;  /* 0x7f8000000200780c */ /* 0x000fc80003f04070 */
[----:B------:R-:W-:-:S09]  /*3fa0*/  SEL R0, R0, 0x7c, P0 ;  /* 0x0000007c00007807 */ /* 0x000fd20000000000 */
.L_x_949:
[----:B------:R-:W-:Y:S05]  /*3fb0*/  BSYNC B0 ;  /* 0x0000000000007941 */ /* 0x000fea0003800000 */
.L_x_947:
[----:B------:R-:W-:-:S04]  /*3fc0*/  LOP3.LUT R2, R19, 0x80000000, RZ, 0xc0, !PT ;  /* 0x8000000013027812 */ /* 0x000fc800078ec0ff */
[----:B------:R-:W-:-:S04]  /*3fd0*/  SHF.R.U32.HI R3, RZ, 0x18, R2 ;  /* 0x00000018ff037819 */ /* 0x000fc80000011602 */
[----:B------:R-:W-:-:S05]  /*3fe0*/  LOP3.LUT R3, R0, R3, RZ, 0xfc, !PT ;  /* 0x0000000300037212 */ /* 0x000fca00078efcff */
[----:B------:R0:W-:Y:S01]  /*3ff0*/  STG.E.U8 desc[UR36][R16.64], R3 ;  /* 0x0000000310007986 */ /* 0x0001e2000c101124 */
[----:B------:R-:W-:Y:S05]  /*4000*/  BRA `(.L_x_933) ;  /* 0x0000000400b87947 */ /* 0x000fea0003800000 */
.L_x_943:
[----:B------:R-:W-:-:S05]  /*4010*/  HADD2.F32 R0, -RZ, R19.H0_H0 ;  /* 0x20000013ff007230 */ /* 0x000fca0000004100 */
[----:B------:R-:W-:-:S05]  /*4020*/  F2FP.BF16.F32.PACK_AB R0, RZ, R0 ;  /* 0x00000000ff00723e */ /* 0x000fca00000010ff */
[----:B------:R0:W-:Y:S01]  /*4030*/  STG.E.U16 desc[UR36][R16.64], R0 ;  /* 0x0000000010007986 */ /* 0x0001e2000c101524 */
[----:B------:R-:W-:Y:S05]  /*4040*/  BRA `(.L_x_933) ;  /* 0x0000000400a87947 */ /* 0x000fea0003800000 */
.L_x_940:
        /* <DEDUP_REMOVED lines=8> */
[----:B------:R-:W-:-:S06]  /*40d0*/  HADD2.F32 R3, -RZ, R19.H0_H0 ;  /* 0x20000013ff037230 */ /* 0x000fcc0000004100 */
[----:B------:R-:W0:Y:S02]  /*40e0*/  F2I.FTZ.U32.TRUNC.NTZ R3, R3 ;  /* 0x0000000300037305 */ /* 0x000e24000021f000 */
[----:B0-----:R0:W-:Y:S01]  /*40f0*/  STG.E.U16 desc[UR36][R16.64], R3 ;  /* 0x0000000310007986 */ /* 0x0011e2000c101524 */
[----:B------:R-:W-:Y:S05]  /*4100*/  BRA `(.L_x_933) ;  /* 0x0000000400787947 */ /* 0x000fea0003800000 */
.L_x_952:
[----:B------:R-:W-:Y:S01]  /*4110*/  HADD2.F32 R19, -RZ, R19.H0_H0 ;  /* 0x20000013ff137230 */ /* 0x000fe20000004100 */
        /* <DEDUP_REMOVED lines=16> */
.L_x_955:
[----:B------:R-:W-:-:S04]  /*4220*/  LOP3.LUT R2, R19, 0x80000000, RZ, 0xc0, !PT ;  /* 0x8000000013027812 */ /* 0x000fc800078ec0ff */
[----:B------:R-:W-:-:S04]  /*4230*/  SHF.R.U32.HI R3, RZ, 0x18, R2 ;  /* 0x00000018ff037819 */ /* 0x000fc80000011602 */
[----:B------:R-:W-:-:S04]  /*4240*/  LOP3.LUT R0, R0, R3, RZ, 0xfc, !PT ;  /* 0x0000000300007212 */ /* 0x000fc800078efcff */
[----:B------:R-:W-:-:S07]  /*4250*/  PRMT R8, R0, 0x7610, R8 ;  /* 0x0000761000087816 */ /* 0x000fce0000000008 */
.L_x_954:
[----:B------:R-:W-:Y:S05]  /*4260*/  BSYNC B0 ;  /* 0x0000000000007941 */ /* 0x000fea0003800000 */
.L_x_953:
[----:B------:R0:W-:Y:S01]  /*4270*/  STG.E.U8 desc[UR36][R16.64], R8 ;  /* 0x0000000810007986 */ /* 0x0001e2000c101124 */
[----:B------:R-:W-:Y:S05]  /*4280*/  BRA `(.L_x_933) ;  /* 0x0000000400187947 */ /* 0x000fea0003800000 */
.L_x_951:
        /* <DEDUP_REMOVED lines=17> */
.L_x_958:
[----:B------:R-:W-:-:S04]  /*43a0*/  LOP3.LUT R2, R19, 0x80000000, RZ, 0xc0, !PT ;  /* 0x8000000013027812 */ /* 0x000fc800078ec0ff */
[----:B------:R-:W-:-:S04]  /*43b0*/  SHF.R.U32.HI R3, RZ, 0x18, R2 ;  /* 0x00000018ff037819 */ /* 0x000fc80000011602 */
[----:B------:R-:W-:-:S04]  /*43c0*/  LOP3.LUT R0, R0, R3, RZ, 0xfc, !PT ;  /* 0x0000000300007212 */ /* 0x000fc800078efcff */
[----:B------:R-:W-:-:S07]  /*43d0*/  PRMT R8, R0, 0x7610, R8 ;  /* 0x0000761000087816 */ /* 0x000fce0000000008 */
.L_x_957:
[----:B------:R-:W-:Y:S05]  /*43e0*/  BSYNC B0 ;  /* 0x0000000000007941 */ /* 0x000fea0003800000 */
.L_x_956:
[----:B------:R0:W-:Y:S01]  /*43f0*/  STG.E.U8 desc[UR36][R16.64], R8 ;  /* 0x0000000810007986 */ /* 0x0001e2000c101124 */
[----:B------:R-:W-:Y:S05]  /*4400*/  BRA `(.L_x_933) ;  /* 0x0000000000b87947 */ /* 0x000fea0003800000 */
.L_x_950:
[----:B------:R-:W-:-:S13]  /*4410*/  ISETP.NE.AND P0, PT, R0, 0x1c, PT ;  /* 0x0000001c0000780c */ /* 0x000fda0003f05270 */
[----:B------:R-:W-:Y:S05]  /*4420*/  @!P0 BRA `(.L_x_959) ;  /* 0x0000000000a48947 */ /* 0x000fea0003800000 */
[----:B------:R-:W-:-:S13]  /*4430*/  ISETP.NE.AND P0, PT, R0, 0x1d, PT ;  /* 0x0000001d0000780c */ /* 0x000fda0003f05270 */
[----:B------:R-:W-:Y:S05]  /*4440*/  @!P0 BRA `(.L_x_960) ;  /* 0x00000000008c8947 */ /* 0x000fea0003800000 */
[----:B------:R-:W-:-:S13]  /*4450*/  ISETP.NE.AND P0, PT, R0, 0x2c, PT ;  /* 0x0000002c0000780c */ /* 0x000fda0003f05270 */
[----:B------:R-:W-:Y:S05]  /*4460*/  @P0 BRA `(.L_x_932) ;  /* 0x0000000000400947 */ /* 0x000fea0003800000 */
[----:B------:R-:W-:Y:S02]  /*4470*/  HADD2.F32 R19, -RZ, R19.H0_H0 ;  /* 0x20000013ff137230 */ /* 0x000fe40000004100 */
        /* <DEDUP_REMOVED lines=15> */
.L_x_932:
        /* <DEDUP_REMOVED lines=16> */
.L_x_961:
[----:B------:R-:W-:Y:S05]  /*4670*/  BRA `(.L_x_933) ;  /* 0x00000000001c7947 */ /* 0x000fea0003800000 */
.L_x_960:
[----:B------:R-:W-:-:S06]  /*4680*/  HADD2.F32 R2, -RZ, R19.H0_H0 ;  /* 0x20000013ff027230 */ /* 0x000fcc0000004100 */
[----:B------:R-:W0:Y:S02]  /*4690*/  F2I.U64.TRUNC R2, R2 ;  /* 0x0000000200027311 */ /* 0x000e24000020d800 */
[----:B0-----:R0:W-:Y:S01]  /*46a0*/  STG.E.64 desc[UR36][R16.64], R2 ;  /* 0x0000000210007986 */ /* 0x0011e2000c101b24 */
[----:B------:R-:W-:Y:S05]  /*46b0*/  BRA `(.L_x_933) ;  /* 0x00000000000c7947 */ /* 0x000fea0003800000 */
.L_x_959:
[----:B------:R-:W-:-:S06]  /*46c0*/  HADD2.F32 R19, -RZ, R19.H0_H0 ;  /* 0x20000013ff137230 */ /* 0x000fcc0000004100 */
[----:B------:R-:W0:Y:S02]  /*46d0*/  F2I.FTZ.U32.TRUNC.NTZ R19, R19 ;  /* 0x0000001300137305 */ /* 0x000e24000021f000 */
[----:B0-----:R0:W-:Y:S02]  /*46e0*/  STG.E desc[UR36][R16.64], R19 ;  /* 0x0000001310007986 */ /* 0x0011e4000c101924 */
.L_x_933:
[----:B------:R-:W-:-:S04]  /*46f0*/  IMAD R18, R18, 0x200, R23 ;  /* 0x0000020012127824 */ /* 0x000fc800078e0217 */
[----:B0-23--:R-:W-:-:S07]  /*4700*/  VIADD R19, R18, 0x80 ;  /* 0x0000008012137836 */ /* 0x00dfce0000000000 */
.L_x_860:
[----:B------:R-:W-:Y:S05]  /*4710*/  BSYNC B6 ;  /* 0x0000000000067941 */ /* 0x000fea0003800000 */
.L_x_859:
        /* <DEDUP_REMOVED lines=358> */
.L_x_964:
        /* <DEDUP_REMOVED lines=23> */
.L_x_968:
[----:B------:R-:W2:Y:S02]  /*5ef0*/  LDG.E.U8 R2, desc[UR36][R2.64] ;  /* 0x0000002402027981 */ /* 0x000ea4000c1e1100 */
[----:B--2---:R-:W-:-:S04]  /*5f00*/  I2FP.F32.U32 R0, R2 ;  /* 0x0000000200007245 */ /* 0x004fc80000201000 */
[----:B------:R-:W-:-:S04]  /*5f10*/  F2FP.F16.F32.PACK_AB R0, RZ, R0 ;  /* 0x00000000ff00723e */ /* 0x000fc800000000ff */
[----:B------:R-:W-:Y:S01]  /*5f20*/  PRMT R22, R0, 0x7610, R22 ;  /* 0x0000761000167816 */ /* 0x000fe20000000016 */
[----:B------:R-:W-:Y:S06]  /*5f30*/  BRA `(.L_x_970) ;  /* 0x0000000c00bc7947 */ /* 0x000fec0003800000 */
.L_x_967:
        /* <DEDUP_REMOVED lines=11> */
.L_x_972:
[----:B------:R-:W2:Y:S02]  /*5ff0*/  LDG.E R2, desc[UR36][R2.64] ;  /* 0x0000002402027981 */ /* 0x000ea4000c1e1900 */
[----:B--2---:R-:W-:-:S04]  /*6000*/  I2FP.F32.S32 R0, R2 ;  /* 0x0000000200007245 */ /* 0x004fc80000201400 */
[----:B------:R-:W-:-:S04]  /*6010*/  F2FP.F16.F32.PACK_AB R0, RZ, R0 ;  /* 0x00000000ff00723e */ /* 0x000fc800000000ff */
[----:B------:R-:W-:Y:S01]  /*6020*/  PRMT R22, R0, 0x7610, R22 ;  /* 0x0000761000167816 */ /* 0x000fe20000000016 */
[----:B------:R-:W-:Y:S06]  /*6030*/  BRA `(.L_x_970) ;  /* 0x0000000c007c7947 */ /* 0x000fec0003800000 */
.L_x_971:
[----:B------:R-:W2:Y:S02]  /*6040*/  LDG.E.U16 R2, desc[UR36][R2.64] ;  /* 0x0000002402027981 */ /* 0x000ea4000c1e1500 */
[----:B--2---:R-:W0:Y:S02]  /*6050*/  I2F.S16 R0, R2 ;  /* 0x0000000200007306 */ /* 0x004e240000101400 */
[----:B0-----:R-:W-:-:S04]  /*6060*/  F2FP.F16.F32.PACK_AB R0, RZ, R0 ;  /* 0x00000000ff00723e */ /* 0x001fc800000000ff */
[----:B------:R-:W-:Y:S01]  /*6070*/  PRMT R22, R0, 0x7610, R22 ;  /* 0x0000761000167816 */ /* 0x000fe20000000016 */
[----:B------:R-:W-:Y:S06]  /*6080*/  BRA `(.L_x_970) ;  /* 0x0000000c00687947 */ /* 0x000fec0003800000 */
.L_x_966:
        /* <DEDUP_REMOVED lines=9> */
.L_x_974:
[----:B------:R1:W5:Y:S01]  /*6120*/  LDG.E.U16 R22, desc[UR36][R2.64] ;  /* 0x0000002402167981 */ /* 0x000362000c1e1500 */
[----:B------:R-:W-:Y:S05]  /*6130*/  BRA `(.L_x_970) ;  /* 0x0000000c003c7947 */ /* 0x000fea0003800000 */
.L_x_973:
        /* <DEDUP_REMOVED lines=9> */
.L_x_976:
[----:B------:R0:W5:Y:S01]  /*61d0*/  LDG.E.U16 R22, desc[UR36][R2.64] ;  /* 0x0000002402167981 */ /* 0x000162000c1e1500 */
[----:B------:R-:W-:Y:S05]  /*61e0*/  BRA `(.L_x_970) ;  /* 0x0000000c00107947 */ /* 0x000fea0003800000 */
.L_x_975:
        /* <DEDUP_REMOVED lines=9> */
.L_x_965:
        /* <DEDUP_REMOVED lines=14> */
.L_x_979:
        /* <DEDUP_REMOVED lines=9> */
.L_x_978:
        /* <DEDUP_REMOVED lines=28> */
.L_x_981:
        /* <DEDUP_REMOVED lines=15> */
.L_x_980:
[----:B------:R-:W2:Y:S02]  /*66a0*/  LDG.E.U16 R0, desc[UR36][R2.64] ;  /* 0x0000002402007981 */ /* 0x000ea4000c1e1500 */
[----:B--2---:R-:W-:-:S05]  /*66b0*/  IMAD.U32 R0, R0, 0x10000, RZ ;  /* 0x0001000000007824 */ /* 0x004fca00078e00ff */
[----:B------:R-:W-:-:S04]  /*66c0*/  F2FP.F16.F32.PACK_AB R0, RZ, R0 ;  /* 0x00000000ff00723e */ /* 0x000fc800000000ff */
[----:B------:R-:W-:Y:S01]  /*66d0*/  PRMT R22, R0, 0x7610, R22 ;  /* 0x0000761000167816 */ /* 0x000fe20000000016 */
[----:B------:R-:W-:Y:S06]  /*66e0*/  BRA `(.L_x_970) ;  /* 0x0000000400d07947 */ /* 0x000fec0003800000 */
.L_x_977:
        /* <DEDUP_REMOVED lines=13> */
.L_x_984:
        /* <DEDUP_REMOVED lines=21> */
.L_x_988:
[----:B------:R-:W-:Y:S05]  /*6910*/  BSYNC B1 ;  /* 0x0000000000017941 */ /* 0x000fea0003800000 */
.L_x_987:
[----:B------:R-:W-:Y:S01]  /*6920*/  LEA R3, R0, 0x3b800000, 0x17 ;  /* 0x3b80000000037811 */ /* 0x000fe200078eb8ff */
[----:B------:R-:W-:-:S05]  /*6930*/  IMAD.SHL.U32 R0, R2, 0x100000, RZ ;  /* 0x0010000002007824 */ /* 0x000fca00078e00ff */
[----:B------:R-:W-:-:S07]  /*6940*/  LOP3.LUT R0, R3, R0, R4, 0xfe, !PT ;  /* 0x0000000003007212 */ /* 0x000fce00078efe04 */
.L_x_986:
[----:B------:R-:W-:Y:S05]  /*6950*/  BSYNC B0 ;  /* 0x0000000000007941 */ /* 0x000fea0003800000 */
.L_x_985:
[----:B------:R-:W-:-:S04]  /*6960*/  F2FP.F16.F32.PACK_AB R0, RZ, R0 ;  /* 0x00000000ff00723e */ /* 0x000fc800000000ff */
[----:B------:R-:W-:Y:S01]  /*6970*/  PRMT R22, R0, 0x7610, R22 ;  /* 0x0000761000167816 */ /* 0x000fe20000000016 */
[----:B------:R-:W-:Y:S06]  /*6980*/  BRA `(.L_x_970) ;  /* 0x0000000400287947 */ /* 0x000fec0003800000 */
.L_x_983:
        /* <DEDUP_REMOVED lines=21> */
.L_x_992:
[----:B------:R-:W-:Y:S05]  /*6ae0*/  BSYNC B1 ;  /* 0x0000000000017941 */ /* 0x000fea0003800000 */
.L_x_991:
[----:B------:R-:W-:Y:S01]  /*6af0*/  LEA R3, R0, 0x37800000, 0x17 ;  /* 0x3780000000037811 */ /* 0x000fe200078eb8ff */
[----:B------:R-:W-:-:S05]  /*6b00*/  IMAD.SHL.U32 R0, R2, 0x200000, RZ ;  /* 0x0020000002007824 */ /* 0x000fca00078e00ff */
[----:B------:R-:W-:-:S07]  /*6b10*/  LOP3.LUT R0, R3, R0, R4, 0xfe, !PT ;  /* 0x0000000003007212 */ /* 0x000fce00078efe04 */
.L_x_990:
[----:B------:R-:W-:Y:S05]  /*6b20*/  BSYNC B0 ;  /* 0x0000000000007941 */ /* 0x000fea0003800000 */
.L_x_989:
[----:B------:R-:W-:-:S04]  /*6b30*/  F2FP.F16.F32.PACK_AB R0, RZ, R0 ;  /* 0x00000000ff00723e */ /* 0x000fc800000000ff */
[----:B------:R-:W-:Y:S01]  /*6b40*/  PRMT R22, R0, 0x7610, R22 ;  /* 0x0000761000167816 */ /* 0x000fe20000000016 */
[----:B------:R-:W-:Y:S06]  /*6b50*/  BRA `(.L_x_970) ;  /* 0x0000000000b47947 */ /* 0x000fec0003800000 */
.L_x_982:
        /* <DEDUP_REMOVED lines=14> */
.L_x_996:
[----:B------:R-:W-:Y:S05]  /*6c40*/  BSYNC B0 ;  /* 0x0000000000007941 */ /* 0x000fea0003800000 */
.L_x_995:
[----:B------:R-:W-:-:S04]  /*6c50*/  F2FP.F16.F32.PACK_AB R0, RZ, R0 ;  /* 0x00000000ff00723e */ /* 0x000fc800000000ff */
[----:B------:R-:W-:Y:S01]  /*6c60*/  PRMT R22, R0, 0x7610, R22 ;  /* 0x0000761000167816 */ /* 0x000fe20000000016 */
[----:B------:R-:W-:Y:S06]  /*6c70*/  BRA `(.L_x_970) ;  /* 0x00000000006c7947 */ /* 0x000fec0003800000 */
.L_x_969:
        /* <DEDUP_REMOVED lines=16> */
.L_x_997:
[----:B------:R-:W-:Y:S01]  /*6d80*/  PRMT R22, RZ, 0x7610, R22 ;  /* 0x00007610ff167816 */ /* 0x000fe20000000016 */
[----:B------:R-:W-:Y:S06]  /*6d90*/  BRA `(.L_x_970) ;  /* 0x0000000000247947 */ /* 0x000fec0003800000 */
.L_x_994:
[----:B------:R-:W2:Y:S02]  /*6da0*/  LDG.E.64 R2, desc[UR36][R2.64] ;  /* 0x0000002402027981 */ /* 0x000ea4000c1e1b00 */
[----:B--2---:R-:W0:Y:S02]  /*6db0*/  I2F.U64 R0, R2 ;  /* 0x0000000200007312 */ /* 0x004e240000301000 */
[----:B0-----:R-:W-:-:S04]  /*6dc0*/  F2FP.F16.F32.PACK_AB R0, RZ, R0 ;  /* 0x00000000ff00723e */ /* 0x001fc800000000ff */
[----:B------:R-:W-:Y:S01]  /*6dd0*/  PRMT R22, R0, 0x7610, R22 ;  /* 0x0000761000167816 */ /* 0x000fe20000000016 */
[----:B------:R-:W-:Y:S06]  /*6de0*/  BRA `(.L_x_970) ;  /* 0x0000000000107947 */ /* 0x000fec0003800000 */
.L_x_993:
[----:B------:R-:W2:Y:S02]  /*6df0*/  LDG.E R2, desc[UR36][R2.64] ;  /* 0x0000002402027981 */ /* 0x000ea4000c1e1900 */
[----:B--2---:R-:W-:-:S04]  /*6e00*/  I2FP.F32.U32 R0, R2 ;  /* 0x0000000200007245 */ /* 0x004fc80000201000 */
[----:B------:R-:W-:-:S04]  /*6e10*/  F2FP.F16.F32.PACK_AB R0, RZ, R0 ;  /* 0x00000000ff00723e */ /* 0x000fc800000000ff */
[----:B------:R-:W-:-:S07]  /*6e20*/  PRMT R22, R0, 0x7610, R22 ;  /* 0x0000761000167816 */ /* 0x000fce0000000016 */
.L_x_970:
        /* <DEDUP_REMOVED lines=19> */
.L_x_1001:
[----:B------:R-:W2:Y:S02]  /*6f60*/  LDG.E.U8 R2, desc[UR36][R2.64] ;  /* 0x0000002402027981 */ /* 0x000ea4000c1e1100 */
[----:B--2---:R-:W-:-:S04]  /*6f70*/  I2FP.F32.U32 R0, R2 ;  /* 0x0000000200007245 */ /* 0x004fc80000201000 */
[----:B------:R-:W-:Y:S01]  /*6f80*/  F2FP.F16.F32.PACK_AB R0, RZ, R0 ;  /* 0x00000000ff00723e */ /* 0x000fe200000000ff */
[----:B------:R-:W-:Y:S06]  /*6f90*/  BRA `(.L_x_1003) ;  /* 0x0000000c00887947 */ /* 0x000fec0003800000 */
.L_x_1000:
        /* <DEDUP_REMOVED lines=10> */
.L_x_1005:
[----:B------:R-:W2:Y:S02]  /*7040*/  LDG.E R2, desc[UR36][R2.64] ;  /* 0x0000002402027981 */ /* 0x000ea4000c1e1900 */
[----:B--2---:R-:W-:-:S04]  /*7050*/  I2FP.F32.S32 R0, R2 ;  /* 0x0000000200007245 */ /* 0x004fc80000201400 */
[----:B------:R-:W-:Y:S01]  /*7060*/  F2FP.F16.F32.PACK_AB R0, RZ, R0 ;  /* 0x00000000ff00723e */ /* 0x000fe200000000ff */
[----:B------:R-:W-:Y:S06]  /*7070*/  BRA `(.L_x_1003) ;  /* 0x0000000c00507947 */ /* 0x000fec0003800000 */
.L_x_1004:
[----:B------:R-:W2:Y:S02]  /*7080*/  LDG.E.U16 R2, desc[UR36][R2.64] ;  /* 0x0000002402027981 */ /* 0x000ea4000c1e1500 */
[----:B--2---:R-:W0:Y:S02]  /*7090*/  I2F.S16 R0, R2 ;  /* 0x0000000200007306 */ /* 0x004e240000101400 */
[----:B0-----:R-:W-:Y:S01]  /*70a0*/  F2FP.F16.F32.PACK_AB R0, RZ, R0 ;  /* 0x00000000ff00723e */ /* 0x001fe200000000ff */
[----:B------:R-:W-:Y:S06]  /*70b0*/  BRA `(.L_x_1003) ;  /* 0x0000000c00407947 */ /* 0x000fec0003800000 */
.L_x_999:
        /* <DEDUP_REMOVED lines=9> */
.L_x_1007:
[----:B------:R1:W5:Y:S01]  /*7150*/  LDG.E.U16 R0, desc[UR36][R2.64] ;  /* 0x0000002402007981 */ /* 0x000362000c1e1500 */
[----:B------:R-:W-:Y:S05]  /*7160*/  BRA `(.L_x_1003) ;  /* 0x0000000c00147947 */ /* 0x000fea0003800000 */
.L_x_1006:
        /* <DEDUP_REMOVED lines=9> */
.L_x_1009:
[----:B------:R0:W5:Y:S01]  /*7200*/  LDG.E.U16 R0, desc[UR36][R2.64] ;  /* 0x0000002402007981 */ /* 0x000162000c1e1500 */
[----:B------:R-:W-:Y:S05]  /*7210*/  BRA `(.L_x_1003) ;  /* 0x0000000800e87947 */ /* 0x000fea0003800000 */
.L_x_1008:
        /* <DEDUP_REMOVED lines=8> */
.L_x_998:
        /* <DEDUP_REMOVED lines=13> */
.L_x_1012:
        /* <DEDUP_REMOVED lines=8> */
.L_x_1011:
        /* <DEDUP_REMOVED lines=28> */
.L_x_1014:
        /* <DEDUP_REMOVED lines=15> */
.L_x_1013:
[----:B------:R-:W2:Y:S02]  /*76a0*/  LDG.E.U16 R0, desc[UR36][R2.64] ;  /* 0x0000002402007981 */ /* 0x000ea4000c1e1500 */
[----:B--2---:R-:W-:-:S05]  /*76b0*/  IMAD.U32 R0, R0, 0x10000, RZ ;  /* 0x0001000000007824 */ /* 0x004fca00078e00ff */
[----:B------:R-:W-:Y:S01]  /*76c0*/  F2FP.F16.F32.PACK_AB R0, RZ, R0 ;  /* 0x00000000ff00723e */ /* 0x000fe200000000ff */
[----:B------:R-:W-:Y:S06]  /*76d0*/  BRA `(.L_x_1003) ;  /* 0x0000000400b87947 */ /* 0x000fec0003800000 */
.L_x_1010:
        /* <DEDUP_REMOVED lines=12> */
.L_x_1017:
        /* <DEDUP_REMOVED lines=21> */
.L_x_1021:
[----:B------:R-:W-:Y:S05]  /*78f0*/  BSYNC B1 ;  /* 0x0000000000017941 */ /* 0x000fea0003800000 */
.L_x_1020:
[----:B------:R-:W-:Y:S01]  /*7900*/  LEA R3, R0, 0x3b800000, 0x17 ;  /* 0x3b80000000037811 */ /* 0x000fe200078eb8ff */
[----:B------:R-:W-:-:S05]  /*7910*/  IMAD.SHL.U32 R0, R2, 0x100000, RZ ;  /* 0x0010000002007824 */ /* 0x000fca00078e00ff */
[----:B------:R-:W-:-:S07]  /*7920*/  LOP3.LUT R0, R3, R0, R4, 0xfe, !PT ;  /* 0x0000000003007212 */ /* 0x000fce00078efe04 */
.L_x_1019:
[----:B------:R-:W-:Y:S05]  /*7930*/  BSYNC B0 ;  /* 0x0000000000007941 */ /* 0x000fea0003800000 */
.L_x_1018:
[----:B------:R-:W-:Y:S01]  /*7940*/  F2FP.F16.F32.PACK_AB R0, RZ, R0 ;  /* 0x00000000ff00723e */ /* 0x000fe200000000ff */
[----:B------:R-:W-:Y:S06]  /*7950*/  BRA `(.L_x_1003) ;  /* 0x0000000400187947 */ /* 0x000fec0003800000 */
.L_x_1016:
        /* <DEDUP_REMOVED lines=21> */
.L_x_1025:
[----:B------:R-:W-:Y:S05]  /*7ab0*/  BSYNC B1 ;  /* 0x0000000000017941 */ /* 0x000fea0003800000 */
.L_x_1024:
[----:B------:R-:W-:Y:S01]  /*7ac0*/  LEA R3, R0, 0x37800000, 0x17 ;  /* 0x3780000000037811 */ /* 0x000fe200078eb8ff */
[----:B------:R-:W-:-:S05]  /*7ad0*/  IMAD.SHL.U32 R0, R2, 0x200000, RZ ;  /* 0x0020000002007824 */ /* 0x000fca00078e00ff */
[----:B------:R-:W-:-:S07]  /*7ae0*/  LOP3.LUT R0, R3, R0, R4, 0xfe, !PT ;  /* 0x0000000003007212 */ /* 0x000fce00078efe04 */
.L_x_1023:
[----:B------:R-:W-:Y:S05]  /*7af0*/  BSYNC B0 ;  /* 0x0000000000007941 */ /* 0x000fea0003800000 */
.L_x_1022:
[----:B------:R-:W-:Y:S01]  /*7b00*/  F2FP.F16.F32.PACK_AB R0, RZ, R0 ;  /* 0x00000000ff00723e */ /* 0x000fe200000000ff */
[----:B------:R-:W-:Y:S06]  /*7b10*/  BRA `(.L_x_1003) ;  /* 0x0000000000a87947 */ /* 0x000fec0003800000 */
.L_x_1015:
        /* <DEDUP_REMOVED lines=14> */
.L_x_1029:
[----:B------:R-:W-:Y:S05]  /*7c00*/  BSYNC B0 ;  /* 0x0000000000007941 */ /* 0x000fea0003800000 */
.L_x_1028:
[----:B------:R-:W-:Y:S01]  /*7c10*/  F2FP.F16.F32.PACK_AB R0, RZ, R0 ;  /* 0x00000000ff00723e */ /* 0x000fe200000000ff */
[----:B------:R-:W-:Y:S06]  /*7c20*/  BRA `(.L_x_1003) ;  /* 0x0000000000647947 */ /* 0x000fec0003800000 */
.L_x_1002:
        /* <DEDUP_REMOVED lines=16> */
.L_x_1030:
[----:B------:R-:W-:Y:S01]  /*7d30*/  PRMT R0, RZ, 0x7610, R0 ;  /* 0x00007610ff007816 */ /* 0x000fe20000000000 */
[----:B------:R-:W-:Y:S06]  /*7d40*/  BRA `(.L_x_1003) ;  /* 0x00000000001c7947 */ /* 0x000fec0003800000 */
.L_x_1027:
[----:B------:R-:W2:Y:S02]  /*7d50*/  LDG.E.64 R2, desc[UR36][R2.64] ;  /* 0x0000002402027981 */ /* 0x000ea4000c1e1b00 */
[----:B--2---:R-:W0:Y:S02]  /*7d60*/  I2F.U64 R0, R2 ;  /* 0x0000000200007312 */ /* 0x004e240000301000 */
[----:B0-----:R-:W-:Y:S01]  /*7d70*/  F2FP.F16.F32.PACK_AB R0, RZ, R0 ;  /* 0x00000000ff00723e */ /* 0x001fe200000000ff */
[----:B------:R-:W-:Y:S06]  /*7d80*/  BRA `(.L_x_1003) ;  /* 0x00000000000c7947 */ /* 0x000fec0003800000 */
.L_x_1026:
[----:B------:R-:W2:Y:S02]  /*7d90*/  LDG.E R2, desc[UR36][R2.64] ;  /* 0x0000002402027981 */ /* 0x000ea4000c1e1900 */
[----:B--2---:R-:W-:-:S04]  /*7da0*/  I2FP.F32.U32 R0, R2 ;  /* 0x0000000200007245 */ /* 0x004fc80000201000 */
[----:B------:R-:W-:-:S07]  /*7db0*/  F2FP.F16.F32.PACK_AB R0, RZ, R0 ;  /* 0x00000000ff00723e */ /* 0x000fce00000000ff */
.L_x_1003:
        /* <DEDUP_REMOVED lines=25> */
.L_x_1034:
[----:B------:R-:W-:-:S06]  /*7f50*/  HADD2.F32 R3, -RZ, R22.H0_H0 ;  /* 0x20000016ff037230 */ /* 0x000fcc0000004100 */
[----:B------:R-:W0:Y:S02]  /*7f60*/  F2I.S64.TRUNC R2, R3 ;  /* 0x0000000300027311 */ /* 0x000e24000020d900 */
[----:B0-----:R0:W-:Y:S01]  /*7f70*/  STG.E.U8 desc[UR36][R16.64], R2 ;  /* 0x0000000210007986 */ /* 0x0011e2000c101124 */
[----:B------:R-:W-:Y:S05]  /*7f80*/  BRA `(.L_x_1036) ;  /* 0x0000000c00847947 */ /* 0x000fea0003800000 */
.L_x_1033:
        /* <DEDUP_REMOVED lines=10> */
.L_x_1038:
[----:B------:R-:W-:-:S04]  /*8030*/  HADD2.F32 R22, -RZ, R22.H0_H0 ;  /* 0x20000016ff167230 */ /* 0x000fc80000004100 */
[----:B------:R-:W0:Y:S02]  /*8040*/  F2I.FTZ.TRUNC.NTZ R3, R22 ;  /* 0x0000001600037305 */ /* 0x000e24000021f100 */
[----:B0-----:R3:W-:Y:S01]  /*8050*/  STG.E desc[UR36][R16.64], R3 ;  /* 0x0000000310007986 */ /* 0x0017e2000c101924 */
[----:B------:R-:W-:Y:S05]  /*8060*/  BRA `(.L_x_1036) ;  /* 0x0000000c004c7947 */ /* 0x000fea0003800000 */
.L_x_1037:
[----:B------:R-:W-:-:S04]  /*8070*/  HADD2.F32 R22, -RZ, R22.H0_H0 ;  /* 0x20000016ff167230 */ /* 0x000fc80000004100 */
[----:B------:R-:W0:Y:S02]  /*8080*/  F2I.FTZ.TRUNC.NTZ R3, R22 ;  /* 0x0000001600037305 */ /* 0x000e24000021f100 */
[----:B0-----:R2:W-:Y:S01]  /*8090*/  STG.E.U16 desc[UR36][R16.64], R3 ;  /* 0x0000000310007986 */ /* 0x0015e2000c101524 */
[----:B------:R-:W-:Y:S05]  /*80a0*/  BRA `(.L_x_1036) ;  /* 0x0000000c003c7947 */ /* 0x000fea0003800000 */
.L_x_1032:
        /* <DEDUP_REMOVED lines=9> */
.L_x_1040:
[----:B------:R0:W-:Y:S01]  /*8140*/  STG.E.U16 desc[UR36][R16.64], R22 ;  /* 0x0000001610007986 */ /* 0x0001e2000c101524 */
[----:B------:R-:W-:Y:S05]  /*8150*/  BRA `(.L_x_1036) ;  /* 0x0000000c00107947 */ /* 0x000fea0003800000 */
.L_x_1039:
        /* <DEDUP_REMOVED lines=10> */
.L_x_1042:
[----:B------:R-:W-:-:S05]  /*8200*/  HADD2.F32 R0, -RZ, R22.H0_H0 ;  /* 0x20000016ff007230 */ /* 0x000fca0000004100 */
[----:B------:R-:W-:-:S04]  /*8210*/  F2FP.F16.F32.PACK_AB R0, RZ, R0 ;  /* 0x00000000ff00723e */ /* 0x000fc800000000ff */
[----:B------:R-:W-:-:S05]  /*8220*/  PRMT R0, R0, 0x5410, RZ ;  /* 0x0000541000007816 */ /* 0x000fca00000000ff */
[----:B------:R0:W-:Y:S01]  /*8230*/  STG.E desc[UR36][R16.64], R0 ;  /* 0x0000000010007986 */ /* 0x0001e2000c101924 */
[----:B------:R-:W-:Y:S05]  /*8240*/  BRA `(.L_x_1036) ;  /* 0x0000000800d47947 */ /* 0x000fea0003800000 */
.L_x_1041:
[----:B------:R-:W-:-:S05]  /*8250*/  HADD2.F32 R2, -RZ, R22.H0_H0 ;  /* 0x20000016ff027230 */ /* 0x000fca0000004100 */
[----:B------:R-:W-:-:S06]  /*8260*/  FMUL.FTZ R2, R2, 1 ;  /* 0x3f80000002027820 */ /* 0x000fcc0000410000 */
[----:B------:R-:W0:Y:S02]  /*8270*/  F2F.F64.F32 R2, R2 ;  /* 0x0000000200027310 */ /* 0x000e240000201800 */
[----:B0-----:R0:W-:Y:S01]  /*8280*/  STG.E.64 desc[UR36][R16.64], R2 ;  /* 0x0000000210007986 */ /* 0x0011e2000c101b24 */
[----:B------:R-:W-:Y:S05]  /*8290*/  BRA `(.L_x_1036) ;  /* 0x0000000800c07947 */ /* 0x000fea0003800000 */
.L_x_1031:
        /* <DEDUP_REMOVED lines=13> */
.L_x_1045:
[----:B------:R-:W-:Y:S01]  /*8370*/  HADD2.F32 R22, -RZ, R22.H0_H0 ;  /* 0x20000016ff167230 */ /* 0x000fe20000004100 */
[----:B------:R-:W-:-:S04]  /*8380*/  CS2R R6, SRZ ;  /* 0x0000000000067805 */ /* 0x000fc8000001ff00 */
[----:B------:R-:W-:-:S06]  /*8390*/  FMUL.FTZ R4, R22, 1 ;  /* 0x3f80000016047820 */ /* 0x000fcc0000410000 */
[----:B------:R-:W0:Y:S02]  /*83a0*/  F2F.F64.F32 R4, R4 ;  /* 0x0000000400047310 */ /* 0x000e240000201800 */
[----:B0-----:R0:W-:Y:S01]  /*83b0*/  STG.E.128 desc[UR36][R16.64], R4 ;  /* 0x0000000410007986 */ /* 0x0011e2000c101d24 */
[----:B------:R-:W-:Y:S05]  /*83c0*/  BRA `(.L_x_1036) ;  /* 0x0000000800747947 */ /* 0x000fea0003800000 */
.L_x_1044:
        /* <DEDUP_REMOVED lines=21> */
.L_x_1049:
[----:B------:R-:W-:Y:S05]  /*8520*/  BSYNC B0 ;  /* 0x0000000000007941 */ /* 0x000fea0003800000 */
.L_x_1048:
[----:B------:R-:W-:-:S05]  /*8530*/  LOP3.LUT R3, R0, R3, RZ, 0xfc, !PT ;  /* 0x0000000300037212 */ /* 0x000fca00078efcff */
[----:B------:R0:W-:Y:S01]  /*8540*/  STG.E.U8 desc[UR36][R16.64], R3 ;  /* 0x0000000310007986 */ /* 0x0001e2000c101124 */
[----:B------:R-:W-:Y:S05]  /*8550*/  BRA `(.L_x_1036) ;  /* 0x0000000800107947 */ /* 0x000fea0003800000 */
.L_x_1047:
        /* <DEDUP_REMOVED lines=13> */
.L_x_1051:
[----:B------:R-:W-:Y:S01]  /*8630*/  IMAD.MOV.U32 R0, RZ, RZ, 0x7f ;  /* 0x0000007fff007424 */ /* 0x000fe200078e00ff */
[----:B------:R-:W-:-:S04]  /*8640*/  ISETP.GT.U32.AND P0, PT, R2, 0x7f800000, PT ;  /* 0x7f8000000200780c */ /* 0x000fc80003f04070 */
[----:B------:R-:W-:-:S09]  /*8650*/  SEL R0, R0, 0x7c, P0 ;  /* 0x0000007c00007807 */ /* 0x000fd20000000000 */
.L_x_1052:
[----:B------:R-:W-:Y:S05]  /*8660*/  BSYNC B0 ;  /* 0x0000000000007941 */ /* 0x000fea0003800000 */
.L_x_1050:
[----:B------:R-:W-:-:S04]  /*8670*/  LOP3.LUT R2, R3, 0x80000000, RZ, 0xc0, !PT ;  /* 0x8000000003027812 */ /* 0x000fc800078ec0ff */
[----:B------:R-:W-:-:S04]  /*8680*/  SHF.R.U32.HI R3, RZ, 0x18, R2 ;  /* 0x00000018ff037819 */ /* 0x000fc80000011602 */
[----:B------:R-:W-:-:S05]  /*8690*/  LOP3.LUT R3, R0, R3, RZ, 0xfc, !PT ;  /* 0x0000000300037212 */ /* 0x000fca00078efcff */
[----:B------:R0:W-:Y:S01]  /*86a0*/  STG.E.U8 desc[UR36][R16.64], R3 ;  /* 0x0000000310007986 */ /* 0x0001e2000c101124 */
[----:B------:R-:W-:Y:S05]  /*86b0*/  BRA `(.L_x_1036) ;  /* 0x0000000400b87947 */ /* 0x000fea0003800000 */
.L_x_1046:
[----:B------:R-:W-:-:S05]  /*86c0*/  HADD2.F32 R0, -RZ, R22.H0_H0 ;  /* 0x20000016ff007230 */ /* 0x000fca0000004100 */
[----:B------:R-:W-:-:S05]  /*86d0*/  F2FP.BF16.F32.PACK_AB R0, RZ, R0 ;  /* 0x00000000ff00723e */ /* 0x000fca00000010ff */
[----:B------:R0:W-:Y:S01]  /*86e0*/  STG.E.U16 desc[UR36][R16.64], R0 ;  /* 0x0000000010007986 */ /* 0x0001e2000c101524 */
[----:B------:R-:W-:Y:S05]  /*86f0*/  BRA `(.L_x_1036) ;  /* 0x0000000400a87947 */ /* 0x000fea0003800000 */
.L_x_1043:
        /* <DEDUP_REMOVED lines=12> */
.L_x_1055:
        /* <DEDUP_REMOVED lines=17> */
.L_x_1058:
[----:B------:R-:W-:-:S04]  /*88d0*/  LOP3.LUT R2, R3, 0x80000000, RZ, 0xc0, !PT ;  /* 0x8000000003027812 */ /* 0x000fc800078ec0ff */
[----:B------:R-:W-:-:S04]  /*88e0*/  SHF.R.U32.HI R3, RZ, 0x18, R2 ;  /* 0x00000018ff037819 */ /* 0x000fc80000011602 */
[----:B------:R-:W-:-:S04]  /*88f0*/  LOP3.LUT R0, R0, R3, RZ, 0xfc, !PT ;  /* 0x0000000300007212 */ /* 0x000fc800078efcff */
[----:B------:R-:W-:-:S07]  /*8900*/  PRMT R8, R0, 0x7610, R8 ;  /* 0x0000761000087816 */ /* 0x000fce0000000008 */
.L_x_1057:
[----:B------:R-:W-:Y:S05]  /*8910*/  BSYNC B0 ;  /* 0x0000000000007941 */ /* 0x000fea0003800000 */
.L_x_1056:
[----:B------:R0:W-:Y:S01]  /*8920*/  STG.E.U8 desc[UR36][R16.64], R8 ;  /* 0x0000000810007986 */ /* 0x0001e2000c101124 */
[----:B------:R-:W-:Y:S05]  /*8930*/  BRA `(.L_x_1036) ;  /* 0x0000000400187947 */ /* 0x000fea0003800000 */
.L_x_1054:
        /* <DEDUP_REMOVED lines=17> */
.L_x_1061:
[----:B------:R-:W-:-:S04]  /*8a50*/  LOP3.LUT R2, R3, 0x80000000, RZ, 0xc0, !PT ;  /* 0x8000000003027812 */ /* 0x000fc800078ec0ff */
[----:B------:R-:W-:-:S04]  /*8a60*/  SHF.R.U32.HI R3, RZ, 0x18, R2 ;  /* 0x00000018ff037819 */ /* 0x000fc80000011602 */
[----:B------:R-:W-:-:S04]  /*8a70*/  LOP3.LUT R0, R0, R3, RZ, 0xfc, !PT ;  /* 0x0000000300007212 */ /* 0x000fc800078efcff */
[----:B------:R-:W-:-:S07]  /*8a80*/  PRMT R8, R0, 0x7610, R8 ;  /* 0x0000761000087816 */ /* 0x000fce0000000008 */
.L_x_1060:
[----:B------:R-:W-:Y:S05]  /*8a90*/  BSYNC B0 ;  /* 0x0000000000007941 */ /* 0x000fea0003800000 */
.L_x_1059:
[----:B------:R0:W-:Y:S01]  /*8aa0*/  STG.E.U8 desc[UR36][R16.64], R8 ;  /* 0x0000000810007986 */ /* 0x0001e2000c101124 */
[----:B------:R-:W-:Y:S05]  /*8ab0*/  BRA `(.L_x_1036) ;  /* 0x0000000000b87947 */ /* 0x000fea0003800000 */
.L_x_1053:
[----:B------:R-:W-:-:S13]  /*8ac0*/  ISETP.NE.AND P0, PT, R0, 0x1c, PT ;  /* 0x0000001c0000780c */ /* 0x000fda0003f05270 */
[----:B------:R-:W-:Y:S05]  /*8ad0*/  @!P0 BRA `(.L_x_1062) ;  /* 0x0000000000a48947 */ /* 0x000fea0003800000 */
[----:B------:R-:W-:-:S13]  /*8ae0*/  ISETP.NE.AND P0, PT, R0, 0x1d, PT ;  /* 0x0000001d0000780c */ /* 0x000fda0003f05270 */
[----:B------:R-:W-:Y:S05]  /*8af0*/  @!P0 BRA `(.L_x_1063) ;  /* 0x00000000008c8947 */ /* 0x000fea0003800000 */
[----:B------:R-:W-:-:S13]  /*8b00*/  ISETP.NE.AND P0, PT, R0, 0x2c, PT ;  /* 0x0000002c0000780c */ /* 0x000fda0003f05270 */
[----:B------:R-:W-:Y:S05]  /*8b10*/  @P0 BRA `(.L_x_1035) ;  /* 0x0000000000400947 */ /* 0x000fea0003800000 */
[----:B------:R-:W-:-:S05]  /*8b20*/  HADD2.F32 R3, -RZ, R22.H0_H0 ;  /* 0x20000016ff037230 */ /* 0x000fca0000004100 */
        /* <DEDUP_REMOVED lines=15> */
.L_x_1035:
        /* <DEDUP_REMOVED lines=16> */
.L_x_1064:
[----:B------:R-:W-:Y:S05]  /*8d20*/  BRA `(.L_x_1036) ;  /* 0x00000000001c7947 */ /* 0x000fea0003800000 */
.L_x_1063:
[----:B------:R-:W-:-:S06]  /*8d30*/  HADD2.F32 R2, -RZ, R22.H0_H0 ;  /* 0x20000016ff027230 */ /* 0x000fcc0000004100 */
[----:B------:R-:W0:Y:S02]  /*8d40*/  F2I.U64.TRUNC R2, R2 ;  /* 0x0000000200027311 */ /* 0x000e24000020d800 */
[----:B0-----:R0:W-:Y:S01]  /*8d50*/  STG.E.64 desc[UR36][R16.64], R2 ;  /* 0x0000000210007986 */ /* 0x0011e2000c101b24 */
[----:B------:R-:W-:Y:S05]  /*8d60*/  BRA `(.L_x_1036) ;  /* 0x00000000000c7947 */ /* 0x000fea0003800000 */
.L_x_1062:
[----:B------:R-:W-:-:S04]  /*8d70*/  HADD2.F32 R22, -RZ, R22.H0_H0 ;  /* 0x20000016ff167230 */ /* 0x000fc80000004100 */
[----:B------:R-:W0:Y:S02]  /*8d80*/  F2I.FTZ.U32.TRUNC.NTZ R3, R22 ;  /* 0x0000001600037305 */ /* 0x000e24000021f000 */
[----:B0-----:R0:W-:Y:S02]  /*8d90*/  STG.E desc[UR36][R16.64], R3 ;  /* 0x0000000310007986 */ /* 0x0011e4000c101924 */
.L_x_1036:
[----:B------:R-:W-:-:S07]  /*8da0*/  VIADD R19, R19, 0x80 ;  /* 0x0000008013137836 */ /* 0x000fce0000000000 */
.L_x_963:
[----:B------:R-:W-:Y:S05]  /*8db0*/  BSYNC B6 ;  /* 0x0000000000067941 */ /* 0x000fea0003800000 */
.L_x_962:
        /* <DEDUP_REMOVED lines=358> */
.L_x_1067:
        /* <DEDUP_REMOVED lines=23> */
.L_x_1071:
[----:B------:R-:W2:Y:S02]  /*a590*/  LDG.E.U8 R2, desc[UR36][R2.64] ;  /* 0x0000002402027981 */ /* 0x000ea4000c1e1100 */
[----:B--2---:R-:W-:-:S04]  /*a5a0*/  I2FP.F32.U32 R0, R2 ;  /* 0x0000000200007245 */ /* 0x004fc80000201000 */
[----:B------:R-:W-:-:S04]  /*a5b0*/  F2FP.F16.F32.PACK_AB R0, RZ, R0 ;  /* 0x00000000ff00723e */ /* 0x000fc800000000ff */
[----:B------:R-:W-:Y:S01]  /*a5c0*/  PRMT R22, R0, 0x7610, R22 ;  /* 0x0000761000167816 */ /* 0x000fe20000000016 */
[----:B------:R-:W-:Y:S06]  /*a5d0*/  BRA `(.L_x_1073) ;  /* 0x0000000c00bc7947 */ /* 0x000fec0003800000 */
.L_x_1070:
        /* <DEDUP_REMOVED lines=11> */
.L_x_1075:
[----:B------:R-:W2:Y:S02]  /*a690*/  LDG.E R2, desc[UR36][R2.64] ;  /* 0x0000002402027981 */ /* 0x000ea4000c1e1900 */
[----:B--2---:R-:W-:-:S04]  /*a6a0*/  I2FP.F32.S32 R0, R2 ;  /* 0x0000000200007245 */ /* 0x004fc80000201400 */
[----:B------:R-:W-:-:S04]  /*a6b0*/  F2FP.F16.F32.PACK_AB R0, RZ, R0 ;  /* 0x00000000ff00723e */ /* 0x000fc800000000ff */
[----:B------:R-:W-:Y:S01]  /*a6c0*/  PRMT R22, R0, 0x7610, R22 ;  /* 0x0000761000167816 */ /* 0x000fe20000000016 */
[----:B------:R-:W-:Y:S06]  /*a6d0*/  BRA `(.L_x_1073) ;  /* 0x0000000c007c7947 */ /* 0x000fec0003800000 */
.L_x_1074:
[----:B------:R-:W2:Y:S02]  /*a6e0*/  LDG.E.U16 R2, desc[UR36][R2.64] ;  /* 0x0000002402027981 */ /* 0x000ea4000c1e1500 */
[----:B--2---:R-:W0:Y:S02]  /*a6f0*/  I2F.S16 R0, R2 ;  /* 0x0000000200007306 */ /* 0x004e240000101400 */
[----:B0-----:R-:W-:-:S04]  /*a700*/  F2FP.F16.F32.PACK_AB R0, RZ, R0 ;  /* 0x00000000ff00723e */ /* 0x001fc800000000ff */
[----:B------:R-:W-:Y:S01]  /*a710*/  PRMT R22, R0, 0x7610, R22 ;  /* 0x0000761000167816 */ /* 0x000fe20000000016 */
[----:B------:R-:W-:Y:S06]  /*a720*/  BRA `(.L_x_1073) ;  /* 0x0000000c00687947 */ /* 0x000fec0003800000 */
.L_x_1069:
        /* <DEDUP_REMOVED lines=9> */
.L_x_1077:
[----:B------:R0:W5:Y:S01]  /*a7c0*/  LDG.E.U16 R22, desc[UR36][R2.64] ;  /* 0x0000002402167981 */ /* 0x000162000c1e1500 */
[----:B------:R-:W-:Y:S05]  /*a7d0*/  BRA `(.L_x_1073) ;  /* 0x0000000c003c7947 */ /* 0x000fea0003800000 */
.L_x_1076:
        /* <DEDUP_REMOVED lines=9> */
.L_x_1079:
[----:B------:R1:W5:Y:S01]  /*a870*/  LDG.E.U16 R22, desc[UR36][R2.64] ;  /* 0x0000002402167981 */ /* 0x000362000c1e1500 */
[----:B------:R-:W-:Y:S05]  /*a880*/  BRA `(.L_x_1073) ;  /* 0x0000000c00107947 */ /* 0x000fea0003800000 */
.L_x_1078:
        /* <DEDUP_REMOVED lines=9> */
.L_x_1068:
        /* <DEDUP_REMOVED lines=14> */
.L_x_1082:
        /* <DEDUP_REMOVED lines=9> */
.L_x_1081:
        /* <DEDUP_REMOVED lines=28> */
.L_x_1084:
        /* <DEDUP_REMOVED lines=15> */
.L_x_1083:
[----:B------:R-:W2:Y:S02]  /*ad40*/  LDG.E.U16 R0, desc[UR36][R2.64] ;  /* 0x0000002402007981 */ /* 0x000ea4000c1e1500 */
[----:B--2---:R-:W-:-:S05]  /*ad50*/  IMAD.U32 R0, R0, 0x10000, RZ ;  /* 0x0001000000007824 */ /* 0x004fca00078e00ff */
[----:B------:R-:W-:-:S04]  /*ad60*/  F2FP.F16.F32.PACK_AB R0, RZ, R0 ;  /* 0x00000000ff00723e */ /* 0x000fc800000000ff */
[----:B------:R-:W-:Y:S01]  /*ad70*/  PRMT R22, R0, 0x7610, R22 ;  /* 0x0000761000167816 */ /* 0x000fe20000000016 */
[----:B------:R-:W-:Y:S06]  /*ad80*/  BRA `(.L_x_1073) ;  /* 0x0000000400d07947 */ /* 0x000fec0003800000 */
.L_x_1080:
        /* <DEDUP_REMOVED lines=13> */
.L_x_1087:
        /* <DEDUP_REMOVED lines=21> */
.L_x_1091:
[----:B------:R-:W-:Y:S05]  /*afb0*/  BSYNC B1 ;  /* 0x0000000000017941 */ /* 0x000fea0003800000 */
.L_x_1090:
[----:B------:R-:W-:Y:S01]  /*afc0*/  LEA R3, R0, 0x3b800000, 0x17 ;  /* 0x3b80000000037811 */ /* 0x000fe200078eb8ff */
[----:B------:R-:W-:-:S05]  /*afd0*/  IMAD.SHL.U32 R0, R2, 0x100000, RZ ;  /* 0x0010000002007824 */ /* 0x000fca00078e00ff */
[----:B------:R-:W-:-:S07]  /*afe0*/  LOP3.LUT R0, R3, R0, R4, 0xfe, !PT ;  /* 0x0000000003007212 */ /* 0x000fce00078efe04 */
.L_x_1089:
[----:B------:R-:W-:Y:S05]  /*aff0*/  BSYNC B0 ;  /* 0x0000000000007941 */ /* 0x000fea0003800000 */
.L_x_1088:
[----:B------:R-:W-:-:S04]  /*b000*/  F2FP.F16.F32.PACK_AB R0, RZ, R0 ;  /* 0x00000000ff00723e */ /* 0x000fc800000000ff */
[----:B------:R-:W-:Y:S01]  /*b010*/  PRMT R22, R0, 0x7610, R22 ;  /* 0x0000761000167816 */ /* 0x000fe20000000016 */
[----:B------:R-:W-:Y:S06]  /*b020*/  BRA `(.L_x_1073) ;  /* 0x0000000400287947 */ /* 0x000fec0003800000 */
.L_x_1086:
        /* <DEDUP_REMOVED lines=21> */
.L_x_1095:
[----:B------:R-:W-:Y:S05]  /*b180*/  BSYNC B1 ;  /* 0x0000000000017941 */ /* 0x000fea0003800000 */
.L_x_1094:
[----:B------:R-:W-:Y:S01]  /*b190*/  LEA R3, R0, 0x37800000, 0x17 ;  /* 0x3780000000037811 */ /* 0x000fe200078eb8ff */
[----:B------:R-:W-:-:S05]  /*b1a0*/  IMAD.SHL.U32 R0, R2, 0x200000, RZ ;  /* 0x0020000002007824 */ /* 0x000fca00078e00ff */
[----:B------:R-:W-:-:S07]  /*b1b0*/  LOP3.LUT R0, R3, R0, R4, 0xfe, !PT ;  /* 0x0000000003007212 */ /* 0x000fce00078efe04 */
.L_x_1093:
[----:B------:R-:W-:Y:S05]  /*b1c0*/  BSYNC B0 ;  /* 0x0000000000007941 */ /* 0x000fea0003800000 */
.L_x_1092:
[----:B------:R-:W-:-:S04]  /*b1d0*/  F2FP.F16.F32.PACK_AB R0, RZ, R0 ;  /* 0x00000000ff00723e */ /* 0x000fc800000000ff */
[----:B------:R-:W-:Y:S01]  /*b1e0*/  PRMT R22, R0, 0x7610, R22 ;  /* 0x0000761000167816 */ /* 0x000fe20000000016 */
[----:B------:R-:W-:Y:S06]  /*b1f0*/  BRA `(.L_x_1073) ;  /* 0x0000000000b47947 */ /* 0x000fec0003800000 */
.L_x_1085:
        /* <DEDUP_REMOVED lines=14> */
.L_x_1099:
[----:B------:R-:W-:Y:S05]  /*b2e0*/  BSYNC B0 ;  /* 0x0000000000007941 */ /* 0x000fea0003800000 */
.L_x_1098:
[----:B------:R-:W-:-:S04]  /*b2f0*/  F2FP.F16.F32.PACK_AB R0, RZ, R0 ;  /* 0x00000000ff00723e */ /* 0x000fc800000000ff */
[----:B------:R-:W-:Y:S01]  /*b300*/  PRMT R22, R0, 0x7610, R22 ;  /* 0x0000761000167816 */ /* 0x000fe20000000016 */
[----:B------:R-:W-:Y:S06]  /*b310*/  BRA `(.L_x_1073) ;  /* 0x00000000006c7947 */ /* 0x000fec0003800000 */
.L_x_1072:
        /* <DEDUP_REMOVED lines=16> */
.L_x_1100:
[----:B------:R-:W-:Y:S01]  /*b420*/  PRMT R22, RZ, 0x7610, R22 ;  /* 0x00007610ff167816 */ /* 0x000fe20000000016 */
[----:B------:R-:W-:Y:S06]  /*b430*/  BRA `(.L_x_1073) ;  /* 0x0000000000247947 */ /* 0x000fec0003800000 */
.L_x_1097:
[----:B------:R-:W2:Y:S02]  /*b440*/  LDG.E.64 R2, desc[UR36][R2.64] ;  /* 0x0000002402027981 */ /* 0x000ea4000c1e1b00 */
[----:B--2---:R-:W0:Y:S02]  /*b450*/  I2F.U64 R0, R2 ;  /* 0x0000000200007312 */ /* 0x004e240000301000 */
[----:B0-----:R-:W-:-:S04]  /*b460*/  F2FP.F16.F32.PACK_AB R0, RZ, R0 ;  /* 0x00000000ff00723e */ /* 0x001fc800000000ff */
[----:B------:R-:W-:Y:S01]  /*b470*/  PRMT R22, R0, 0x7610, R22 ;  /* 0x0000761000167816 */ /* 0x000fe20000000016 */
[----:B------:R-:W-:Y:S06]  /*b480*/  BRA `(.L_x_1073) ;  /* 0x0000000000107947 */ /* 0x000fec0003800000 */
.L_x_1096:
[----:B------:R-:W2:Y:S02]  /*b490*/  LDG.E R2, desc[UR36][R2.64] ;  /* 0x0000002402027981 */ /* 0x000ea4000c1e1900 */
[----:B--2---:R-:W-:-:S04]  /*b4a0*/  I2FP.F32.U32 R0, R2 ;  /* 0x0000000200007245 */ /* 0x004fc80000201000 */
[----:B------:R-:W-:-:S04]  /*b4b0*/  F2FP.F16.F32.PACK_AB R0, RZ, R0 ;  /* 0x00000000ff00723e */ /* 0x000fc800000000ff */
[----:B------:R-:W-:-:S07]  /*b4c0*/  PRMT R22, R0, 0x7610, R22 ;  /* 0x0000761000167816 */ /* 0x000fce0000000016 */
.L_x_1073:
        /* <DEDUP_REMOVED lines=19> */
.L_x_1104:
[----:B------:R-:W2:Y:S02]  /*b600*/  LDG.E.U8 R2, desc[UR36][R2.64] ;  /* 0x0000002402027981 */ /* 0x000ea4000c1e1100 */
[----:B--2---:R-:W-:-:S04]  /*b610*/  I2FP.F32.U32 R0, R2 ;  /* 0x0000000200007245 */ /* 0x004fc80000201000 */
[----:B------:R-:W-:Y:S01]  /*b620*/  F2FP.F16.F32.PACK_AB R0, RZ, R0 ;  /* 0x00000000ff00723e */ /* 0x000fe200000000ff */
[----:B------:R-:W-:Y:S06]  /*b630*/  BRA `(.L_x_1106) ;  /* 0x0000000c00887947 */ /* 0x000fec0003800000 */
.L_x_1103:
        /* <DEDUP_REMOVED lines=10> */
.L_x_1108:
[----:B------:R-:W2:Y:S02]  /*b6e0*/  LDG.E R2, desc[UR36][R2.64] ;  /* 0x0000002402027981 */ /* 0x000ea4000c1e1900 */
[----:B--2---:R-:W-:-:S04]  /*b6f0*/  I2FP.F32.S32 R0, R2 ;  /* 0x0000000200007245 */ /* 0x004fc80000201400 */
[----:B------:R-:W-:Y:S01]  /*b700*/  F2FP.F16.F32.PACK_AB R0, RZ, R0 ;  /* 0x00000000ff00723e */ /* 0x000fe200000000ff */
[----:B------:R-:W-:Y:S06]  /*b710*/  BRA `(.L_x_1106) ;  /* 0x0000000c00507947 */ /* 0x000fec0003800000 */
.L_x_1107:
[----:B------:R-:W2:Y:S02]  /*b720*/  LDG.E.U16 R2, desc[UR36][R2.64] ;  /* 0x0000002402027981 */ /* 0x000ea4000c1e1500 */
[----:B--2---:R-:W0:Y:S02]  /*b730*/  I2F.S16 R0, R2 ;  /* 0x0000000200007306 */ /* 0x004e240000101400 */
[----:B0-----:R-:W-:Y:S01]  /*b740*/  F2FP.F16.F32.PACK_AB R0, RZ, R0 ;  /* 0x00000000ff00723e */ /* 0x001fe200000000ff */
[----:B------:R-:W-:Y:S06]  /*b750*/  BRA `(.L_x_1106) ;  /* 0x0000000c00407947 */ /* 0x000fec0003800000 */
.L_x_1102:
        /* <DEDUP_REMOVED lines=9> */
.L_x_1110:
[----:B------:R0:W5:Y:S01]  /*b7f0*/  LDG.E.U16 R0, desc[UR36][R2.64] ;  /* 0x0000002402007981 */ /* 0x000162000c1e1500 */
[----:B------:R-:W-:Y:S05]  /*b800*/  BRA `(.L_x_1106) ;  /* 0x0000000c00147947 */ /* 0x000fea0003800000 */
.L_x_1109:
        /* <DEDUP_REMOVED lines=9> */
.L_x_1112:
[----:B------:R1:W5:Y:S01]  /*b8a0*/  LDG.E.U16 R0, desc[UR36][R2.64] ;  /* 0x0000002402007981 */ /* 0x000362000c1e1500 */
[----:B------:R-:W-:Y:S05]  /*b8b0*/  BRA `(.L_x_1106) ;  /* 0x0000000800e87947 */ /* 0x000fea0003800000 */
.L_x_1111:
        /* <DEDUP_REMOVED lines=8> */
.L_x_1101:
        /* <DEDUP_REMOVED lines=13> */
.L_x_1115:
        /* <DEDUP_REMOVED lines=8> */
.L_x_1114:
        /* <DEDUP_REMOVED lines=28> */
.L_x_1117:
        /* <DEDUP_REMOVED lines=15> */
.L_x_1116:
[----:B------:R-:W2:Y:S02]  /*bd40*/  LDG.E.U16 R0, desc[UR36][R2.64] ;  /* 0x0000002402007981 */ /* 0x000ea4000c1e1500 */
[----:B--2---:R-:W-:-:S05]  /*bd50*/  IMAD.U32 R0, R0, 0x10000, RZ ;  /* 0x0001000000007824 */ /* 0x004fca00078e00ff */
[----:B------:R-:W-:Y:S01]  /*bd60*/  F2FP.F16.F32.PACK_AB R0, RZ, R0 ;  /* 0x00000000ff00723e */ /* 0x000fe200000000ff */
[----:B------:R-:W-:Y:S06]  /*bd70*/  BRA `(.L_x_1106) ;  /* 0x0000000400b87947 */ /* 0x000fec0003800000 */
.L_x_1113:
        /* <DEDUP_REMOVED lines=12> */
.L_x_1120:
        /* <DEDUP_REMOVED lines=21> */
.L_x_1124:
[----:B------:R-:W-:Y:S05]  /*bf90*/  BSYNC B1 ;  /* 0x0000000000017941 */ /* 0x000fea0003800000 */
.L_x_1123:
[----:B------:R-:W-:Y:S01]  /*bfa0*/  LEA R3, R0, 0x3b800000, 0x17 ;  /* 0x3b80000000037811 */ /* 0x000fe200078eb8ff */
[----:B------:R-:W-:-:S05]  /*bfb0*/  IMAD.SHL.U32 R0, R2, 0x100000, RZ ;  /* 0x0010000002007824 */ /* 0x000fca00078e00ff */
[----:B------:R-:W-:-:S07]  /*bfc0*/  LOP3.LUT R0, R3, R0, R4, 0xfe, !PT ;  /* 0x0000000003007212 */ /* 0x000fce00078efe04 */
.L_x_1122:
[----:B------:R-:W-:Y:S05]  /*bfd0*/  BSYNC B0 ;  /* 0x0000000000007941 */ /* 0x000fea0003800000 */
.L_x_1121:
[----:B------:R-:W-:Y:S01]  /*bfe0*/  F2FP.F16.F32.PACK_AB R0, RZ, R0 ;  /* 0x00000000ff00723e */ /* 0x000fe200000000ff */
[----:B------:R-:W-:Y:S06]  /*bff0*/  BRA `(.L_x_1106) ;  /* 0x0000000400187947 */ /* 0x000fec0003800000 */
.L_x_1119:
        /* <DEDUP_REMOVED lines=21> */
.L_x_1128:
[----:B------:R-:W-:Y:S05]  /*c150*/  BSYNC B1 ;  /* 0x0000000000017941 */ /* 0x000fea0003800000 */
.L_x_1127:
[----:B------:R-:W-:Y:S01]  /*c160*/  LEA R3, R0, 0x37800000, 0x17 ;  /* 0x3780000000037811 */ /* 0x000fe200078eb8ff */
[----:B------:R-:W-:-:S05]  /*c170*/  IMAD.SHL.U32 R0, R2, 0x200000, RZ ;  /* 0x0020000002007824 */ /* 0x000fca00078e00ff */
[----:B------:R-:W-:-:S07]  /*c180*/  LOP3.LUT R0, R3, R0, R4, 0xfe, !PT ;  /* 0x0000000003007212 */ /* 0x000fce00078efe04 */
.L_x_1126:
[----:B------:R-:W-:Y:S05]  /*c190*/  BSYNC B0 ;  /* 0x0000000000007941 */ /* 0x000fea0003800000 */
.L_x_1125:
[----:B------:R-:W-:Y:S01]  /*c1a0*/  F2FP.F16.F32.PACK_AB R0, RZ, R0 ;  /* 0x00000000ff00723e */ /* 0x000fe200000000ff */
[----:B------:R-:W-:Y:S06]  /*c1b0*/  BRA `(.L_x_1106) ;  /* 0x0000000000a87947 */ /* 0x000fec0003800000 */
.L_x_1118:
        /* <DEDUP_REMOVED lines=14> */
.L_x_1132:
[----:B------:R-:W-:Y:S05]  /*c2a0*/  BSYNC B0 ;  /* 0x0000000000007941 */ /* 0x000fea0003800000 */
.L_x_1131:
[----:B------:R-:W-:Y:S01]  /*c2b0*/  F2FP.F16.F32.PACK_AB R0, RZ, R0 ;  /* 0x00000000ff00723e */ /* 0x000fe200000000ff */
[----:B------:R-:W-:Y:S06]  /*c2c0*/  BRA `(.L_x_1106) ;  /* 0x0000000000647947 */ /* 0x000fec0003800000 */
.L_x_1105:
        /* <DEDUP_REMOVED lines=16> */
.L_x_1133:
[----:B------:R-:W-:Y:S01]  /*c3d0*/  PRMT R0, RZ, 0x7610, R0 ;  /* 0x00007610ff007816 */ /* 0x000fe20000000000 */
[----:B------:R-:W-:Y:S06]  /*c3e0*/  BRA `(.L_x_1106) ;  /* 0x00000000001c7947 */ /* 0x000fec0003800000 */
.L_x_1130:
[----:B------:R-:W2:Y:S02]  /*c3f0*/  LDG.E.64 R2, desc[UR36][R2.64] ;  /* 0x0000002402027981 */ /* 0x000ea4000c1e1b00 */
[----:B--2---:R-:W0:Y:S02]  /*c400*/  I2F.U64 R0, R2 ;  /* 0x0000000200007312 */ /* 0x004e240000301000 */
[----:B0-----:R-:W-:Y:S01]  /*c410*/  F2FP.F16.F32.PACK_AB R0, RZ, R0 ;  /* 0x00000000ff00723e */ /* 0x001fe200000000ff */
[----:B------:R-:W-:Y:S06]  /*c420*/  BRA `(.L_x_1106) ;  /* 0x00000000000c7947 */ /* 0x000fec0003800000 */
.L_x_1129:
[----:B------:R-:W2:Y:S02]  /*c430*/  LDG.E R2, desc[UR36][R2.64] ;  /* 0x0000002402027981 */ /* 0x000ea4000c1e1900 */
[----:B--2---:R-:W-:-:S04]  /*c440*/  I2FP.F32.U32 R0, R2 ;  /* 0x0000000200007245 */ /* 0x004fc80000201000 */
[----:B------:R-:W-:-:S07]  /*c450*/  F2FP.F16.F32.PACK_AB R0, RZ, R0 ;  /* 0x00000000ff00723e */ /* 0x000fce00000000ff */
.L_x_1106:
        /* <DEDUP_REMOVED lines=25> */
.L_x_1137:
[----:B------:R-:W-:-:S06]  /*c5f0*/  HADD2.F32 R3, -RZ, R22.H0_H0 ;  /* 0x20000016ff037230 */ /* 0x000fcc0000004100 */
[----:B------:R-:W0:Y:S02]  /*c600*/  F2I.S64.TRUNC R2, R3 ;  /* 0x0000000300027311 */ /* 0x000e24000020d900 */
[----:B0-----:R0:W-:Y:S01]  /*c610*/  STG.E.U8 desc[UR36][R16.64], R2 ;  /* 0x0000000210007986 */ /* 0x0011e2000c101124 */
[----:B------:R-:W-:Y:S05]  /*c620*/  BRA `(.L_x_1139) ;  /* 0x0000000c00847947 */ /* 0x000fea0003800000 */
.L_x_1136:
        /* <DEDUP_REMOVED lines=10> */
.L_x_1141:
[----:B------:R-:W-:-:S04]  /*c6d0*/  HADD2.F32 R22, -RZ, R22.H0_H0 ;  /* 0x20000016ff167230 */ /* 0x000fc80000004100 */
[----:B------:R-:W0:Y:S02]  /*c6e0*/  F2I.FTZ.TRUNC.NTZ R3, R22 ;  /* 0x0000001600037305 */ /* 0x000e24000021f100 */
[----:B0-----:R0:W-:Y:S01]  /*c6f0*/  STG.E desc[UR36][R16.64], R3 ;  /* 0x0000000310007986 */ /* 0x0011e2000c101924 */
[----:B------:R-:W-:Y:S05]  /*c700*/  BRA `(.L_x_1139) ;  /* 0x0000000c004c7947 */ /* 0x000fea0003800000 */
.L_x_1140:
[----:B------:R-:W-:-:S04]  /*c710*/  HADD2.F32 R22, -RZ, R22.H0_H0 ;  /* 0x20000016ff167230 */ /* 0x000fc80000004100 */
[----:B------:R-:W0:Y:S02]  /*c720*/  F2I.FTZ.TRUNC.NTZ R3, R22 ;  /* 0x0000001600037305 */ /* 0x000e24000021f100 */
[----:B0-----:R0:W-:Y:S01]  /*c730*/  STG.E.U16 desc[UR36][R16.64], R3 ;  /* 0x0000000310007986 */ /* 0x0011e2000c101524 */
[----:B------:R-:W-:Y:S05]  /*c740*/  BRA `(.L_x_1139) ;  /* 0x0000000c003c7947 */ /* 0x000fea0003800000 */
.L_x_1135:
        /* <DEDUP_REMOVED lines=9> */
.L_x_1143:
[----:B------:R0:W-:Y:S01]  /*c7e0*/  STG.E.U16 desc[UR36][R16.64], R22 ;  /* 0x0000001610007986 */ /* 0x0001e2000c101524 */
[----:B------:R-:W-:Y:S05]  /*c7f0*/  BRA `(.L_x_1139) ;  /* 0x0000000c00107947 */ /* 0x000fea0003800000 */
.L_x_1142:
        /* <DEDUP_REMOVED lines=10> */
.L_x_1145:
[----:B------:R-:W-:-:S05]  /*c8a0*/  HADD2.F32 R0, -RZ, R22.H0_H0 ;  /* 0x20000016ff007230 */ /* 0x000fca0000004100 */
[----:B------:R-:W-:-:S04]  /*c8b0*/  F2FP.F16.F32.PACK_AB R0, RZ, R0 ;  /* 0x00000000ff00723e */ /* 0x000fc800000000ff */
[----:B------:R-:W-:-:S05]  /*c8c0*/  PRMT R0, R0, 0x5410, RZ ;  /* 0x0000541000007816 */ /* 0x000fca00000000ff */
[----:B------:R0:W-:Y:S01]  /*c8d0*/  STG.E desc[UR36][R16.64], R0 ;  /* 0x0000000010007986 */ /* 0x0001e2000c101924 */
[----:B------:R-:W-:Y:S05]  /*c8e0*/  BRA `(.L_x_1139) ;  /* 0x0000000800d47947 */ /* 0x000fea0003800000 */
.L_x_1144:
[----:B------:R-:W-:-:S05]  /*c8f0*/  HADD2.F32 R2, -RZ, R22.H0_H0 ;  /* 0x20000016ff027230 */ /* 0x000fca0000004100 */
[----:B------:R-:W-:-:S06]  /*c900*/  FMUL.FTZ R2, R2, 1 ;  /* 0x3f80000002027820 */ /* 0x000fcc0000410000 */
[----:B------:R-:W0:Y:S02]  /*c910*/  F2F.F64.F32 R2, R2 ;  /* 0x0000000200027310 */ /* 0x000e240000201800 */
[----:B0-----:R0:W-:Y:S01]  /*c920*/  STG.E.64 desc[UR36][R16.64], R2 ;  /* 0x0000000210007986 */ /* 0x0011e2000c101b24 */
[----:B------:R-:W-:Y:S05]  /*c930*/  BRA `(.L_x_1139) ;  /* 0x0000000800c07947 */ /* 0x000fea0003800000 */
.L_x_1134:
        /* <DEDUP_REMOVED lines=13> */
.L_x_1148:
[----:B------:R-:W-:Y:S01]  /*ca10*/  HADD2.F32 R22, -RZ, R22.H0_H0 ;  /* 0x20000016ff167230 */ /* 0x000fe20000004100 */
[----:B------:R-:W-:-:S04]  /*ca20*/  CS2R R6, SRZ ;  /* 0x0000000000067805 */ /* 0x000fc8000001ff00 */
[----:B------:R-:W-:-:S06]  /*ca30*/  FMUL.FTZ R4, R22, 1 ;  /* 0x3f80000016047820 */ /* 0x000fcc0000410000 */
[----:B------:R-:W0:Y:S02]  /*ca40*/  F2F.F64.F32 R4, R4 ;  /* 0x0000000400047310 */ /* 0x000e240000201800 */
[----:B0-----:R0:W-:Y:S01]  /*ca50*/  STG.E.128 desc[UR36][R16.64], R4 ;  /* 0x0000000410007986 */ /* 0x0011e2000c101d24 */
[----:B------:R-:W-:Y:S05]  /*ca60*/  BRA `(.L_x_1139) ;  /* 0x0000000800747947 */ /* 0x000fea0003800000 */
.L_x_1147:
        /* <DEDUP_REMOVED lines=21> */
.L_x_1152:
[----:B------:R-:W-:Y:S05]  /*cbc0*/  BSYNC B0 ;  /* 0x0000000000007941 */ /* 0x000fea0003800000 */
.L_x_1151:
[----:B------:R-:W-:-:S05]  /*cbd0*/  LOP3.LUT R3, R0, R3, RZ, 0xfc, !PT ;  /* 0x0000000300037212 */ /* 0x000fca00078efcff */
[----:B------:R0:W-:Y:S01]  /*cbe0*/  STG.E.U8 desc[UR36][R16.64], R3 ;  /* 0x0000000310007986 */ /* 0x0001e2000c101124 */
[----:B------:R-:W-:Y:S05]  /*cbf0*/  BRA `(.L_x_1139) ;  /* 0x0000000800107947 */ /* 0x000fea0003800000 */
.L_x_1150:
        /* <DEDUP_REMOVED lines=13> */
.L_x_1154:
[----:B------:R-:W-:Y:S01]  /*ccd0*/  IMAD.MOV.U32 R0, RZ, RZ, 0x7f ;  /* 0x0000007fff007424 */ /* 0x000fe200078e00ff */
[----:B------:R-:W-:-:S04]  /*cce0*/  ISETP.GT.U32.AND P0, PT, R2, 0x7f800000, PT ;  /* 0x7f8000000200780c */ /* 0x000fc80003f04070 */
[----:B------:R-:W-:-:S09]  /*ccf0*/  SEL R0, R0, 0x7c, P0 ;  /* 0x0000007c00007807 */ /* 0x000fd20000000000 */
.L_x_1155:
[----:B------:R-:W-:Y:S05]  /*cd00*/  BSYNC B0 ;  /* 0x0000000000007941 */ /* 0x000fea0003800000 */
.L_x_1153:
[----:B------:R-:W-:-:S04]  /*cd10*/  LOP3.LUT R2, R3, 0x80000000, RZ, 0xc0, !PT ;  /* 0x8000000003027812 */ /* 0x000fc800078ec0ff */
[----:B------:R-:W-:-:S04]  /*cd20*/  SHF.R.U32.HI R3, RZ, 0x18, R2 ;  /* 0x00000018ff037819 */ /* 0x000fc80000011602 */
[----:B------:R-:W-:-:S05]  /*cd30*/  LOP3.LUT R3, R0, R3, RZ, 0xfc, !PT ;  /* 0x0000000300037212 */ /* 0x000fca00078efcff */
[----:B------:R0:W-:Y:S01]  /*cd40*/  STG.E.U8 desc[UR36][R16.64], R3 ;  /* 0x0000000310007986 */ /* 0x0001e2000c101124 */
[----:B------:R-:W-:Y:S05]  /*cd50*/  BRA `(.L_x_1139) ;  /* 0x0000000400b87947 */ /* 0x000fea0003800000 */
.L_x_1149:
[----:B------:R-:W-:-:S05]  /*cd60*/  HADD2.F32 R0, -RZ, R22.H0_H0 ;  /* 0x20000016ff007230 */ /* 0x000fca0000004100 */
[----:B------:R-:W-:-:S05]  /*cd70*/  F2FP.BF16.F32.PACK_AB R0, RZ, R0 ;  /* 0x00000000ff00723e */ /* 0x000fca00000010ff */
[----:B------:R0:W-:Y:S01]  /*cd80*/  STG.E.U16 desc[UR36][R16.64], R0 ;  /* 0x0000000010007986 */ /* 0x0001e2000c101524 */
[----:B------:R-:W-:Y:S05]  /*cd90*/  BRA `(.L_x_1139) ;  /* 0x0000000400a87947 */ /* 0x000fea0003800000 */
.L_x_1146:
        /* <DEDUP_REMOVED lines=12> */
.L_x_1158:
        /* <DEDUP_REMOVED lines=17> */
.L_x_1161:
[----:B------:R-:W-:-:S04]  /*cf70*/  LOP3.LUT R2, R3, 0x80000000, RZ, 0xc0, !PT ;  /* 0x8000000003027812 */ /* 0x000fc800078ec0ff */
[----:B------:R-:W-:-:S04]  /*cf80*/  SHF.R.U32.HI R3, RZ, 0x18, R2 ;  /* 0x00000018ff037819 */ /* 0x000fc80000011602 */
[----:B------:R-:W-:-:S04]  /*cf90*/  LOP3.LUT R0, R0, R3, RZ, 0xfc, !PT ;  /* 0x0000000300007212 */ /* 0x000fc800078efcff */
[----:B------:R-:W-:-:S07]  /*cfa0*/  PRMT R8, R0, 0x7610, R8 ;  /* 0x0000761000087816 */ /* 0x000fce0000000008 */
.L_x_1160:
[----:B------:R-:W-:Y:S05]  /*cfb0*/  BSYNC B0 ;  /* 0x0000000000007941 */ /* 0x000fea0003800000 */
.L_x_1159:
[----:B------:R3:W-:Y:S01]  /*cfc0*/  STG.E.U8 desc[UR36][R16.64], R8 ;  /* 0x0000000810007986 */ /* 0x0007e2000c101124 */
[----:B------:R-:W-:Y:S05]  /*cfd0*/  BRA `(.L_x_1139) ;  /* 0x0000000400187947 */ /* 0x000fea0003800000 */
.L_x_1157:
        /* <DEDUP_REMOVED lines=17> */
.L_x_1164:
[----:B------:R-:W-:-:S04]  /*d0f0*/  LOP3.LUT R2, R3, 0x80000000, RZ, 0xc0, !PT ;  /* 0x8000000003027812 */ /* 0x000fc800078ec0ff */
[----:B------:R-:W-:-:S04]  /*d100*/  SHF.R.U32.HI R3, RZ, 0x18, R2 ;  /* 0x00000018ff037819 */ /* 0x000fc80000011602 */
[----:B------:R-:W-:-:S04]  /*d110*/  LOP3.LUT R0, R0, R3, RZ, 0xfc, !PT ;  /* 0x0000000300007212 */ /* 0x000fc800078efcff */
[----:B------:R-:W-:-:S07]  /*d120*/  PRMT R8, R0, 0x7610, R8 ;  /* 0x0000761000087816 */ /* 0x000fce0000000008 */
.L_x_1163:
[----:B------:R-:W-:Y:S05]  /*d130*/  BSYNC B0 ;  /* 0x0000000000007941 */ /* 0x000fea0003800000 */
.L_x_1162:
[----:B------:R0:W-:Y:S01]  /*d140*/  STG.E.U8 desc[UR36][R16.64], R8 ;  /* 0x0000000810007986 */ /* 0x0001e2000c101124 */
[----:B------:R-:W-:Y:S05]  /*d150*/  BRA `(.L_x_1139) ;  /* 0x0000000000b87947 */ /* 0x000fea0003800000 */
.L_x_1156:
        /* <DEDUP_REMOVED lines=22> */
.L_x_1138:
        /* <DEDUP_REMOVED lines=16> */
.L_x_1167:
[----:B------:R-:W-:Y:S05]  /*d3c0*/  BRA `(.L_x_1139) ;  /* 0x00000000001c7947 */ /* 0x000fea0003800000 */
.L_x_1166:
[----:B------:R-:W-:-:S06]  /*d3d0*/  HADD2.F32 R2, -RZ, R22.H0_H0 ;  /* 0x20000016ff027230 */ /* 0x000fcc0000004100 */
[----:B------:R-:W0:Y:S02]  /*d3e0*/  F2I.U64.TRUNC R2, R2 ;  /* 0x0000000200027311 */ /* 0x000e24000020d800 */
[----:B0-----:R1:W-:Y:S01]  /*d3f0*/  STG.E.64 desc[UR36][R16.64], R2 ;  /* 0x0000000210007986 */ /* 0x0013e2000c101b24 */
[----:B------:R-:W-:Y:S05]  /*d400*/  BRA `(.L_x_1139) ;  /* 0x00000000000c7947 */ /* 0x000fea0003800000 */
.L_x_1165:
[----:B------:R-:W-:-:S04]  /*d410*/  HADD2.F32 R22, -RZ, R22.H0_H0 ;  /* 0x20000016ff167230 */ /* 0x000fc80000004100 */
[----:B------:R-:W0:Y:S02]  /*d420*/  F2I.FTZ.U32.TRUNC.NTZ R3, R22 ;  /* 0x0000001600037305 */ /* 0x000e24000021f000 */
[----:B0-----:R0:W-:Y:S02]  /*d430*/  STG.E desc[UR36][R16.64], R3 ;  /* 0x0000000310007986 */ /* 0x0011e4000c101924 */
.L_x_1139:
[----:B------:R-:W-:-:S07]  /*d440*/  VIADD R19, R19, 0x80 ;  /* 0x0000008013137836 */ /* 0x000fce0000000000 */
.L_x_1066:
[----:B------:R-:W-:Y:S05]  /*d450*/  BSYNC B6 ;  /* 0x0000000000067941 */ /* 0x000fea0003800000 */
.L_x_1065:
        /* <DEDUP_REMOVED lines=357> */
.L_x_1168:
        /* <DEDUP_REMOVED lines=23> */
.L_x_1172:
[----:B------:R-:W2:Y:S02]  /*ec20*/  LDG.E.U8 R2, desc[UR36][R2.64] ;  /* 0x0000002402027981 */ /* 0x000ea4000c1e1100 */
[----:B--2---:R-:W-:-:S04]  /*ec30*/  I2FP.F32.U32 R0, R2 ;  /* 0x0000000200007245 */ /* 0x004fc80000201000 */
[----:B------:R-:W-:-:S04]  /*ec40*/  F2FP.F16.F32.PACK_AB R0, RZ, R0 ;  /* 0x00000000ff00723e */ /* 0x000fc800000000ff */
[----:B------:R-:W-:Y:S01]  /*ec50*/  PRMT R19, R0, 0x7610, R19 ;  /* 0x0000761000137816 */ /* 0x000fe20000000013 */
[----:B------:R-:W-:Y:S06]  /*ec60*/  BRA `(.L_x_1174) ;  /* 0x0000000c00bc7947 */ /* 0x000fec0003800000 */
.L_x_1171:
        /* <DEDUP_REMOVED lines=11> */
.L_x_1176:
[----:B------:R-:W2:Y:S02]  /*ed20*/  LDG.E R2, desc[UR36][R2.64] ;  /* 0x0000002402027981 */ /* 0x000ea4000c1e1900 */
[----:B--2---:R-:W-:-:S04]  /*ed30*/  I2FP.F32.S32 R0, R2 ;  /* 0x0000000200007245 */ /* 0x004fc80000201400 */
[----:B------:R-:W-:-:S04]  /*ed40*/  F2FP.F16.F32.PACK_AB R0, RZ, R0 ;  /* 0x00000000ff00723e */ /* 0x000fc800000000ff */
[----:B------:R-:W-:Y:S01]  /*ed50*/  PRMT R19, R0, 0x7610, R19 ;  /* 0x0000761000137816 */ /* 0x000fe20000000013 */
[----:B------:R-:W-:Y:S06]  /*ed60*/  BRA `(.L_x_1174) ;  /* 0x0000000c007c7947 */ /* 0x000fec0003800000 */
.L_x_1175:
[----:B------:R-:W2:Y:S02]  /*ed70*/  LDG.E.U16 R2, desc[UR36][R2.64] ;  /* 0x0000002402027981 */ /* 0x000ea4000c1e1500 */
[----:B--2---:R-:W0:Y:S02]  /*ed80*/  I2F.S16 R0, R2 ;  /* 0x0000000200007306 */ /* 0x004e240000101400 */
[----:B0-----:R-:W-:-:S04]  /*ed90*/  F2FP.F16.F32.PACK_AB R0, RZ, R0 ;  /* 0x00000000ff00723e */ /* 0x001fc800000000ff */
[----:B------:R-:W-:Y:S01]  /*eda0*/  PRMT R19, R0, 0x7610, R19 ;  /* 0x0000761000137816 */ /* 0x000fe20000000013 */
[----:B------:R-:W-:Y:S06]  /*edb0*/  BRA `(.L_x_1174) ;  /* 0x0000000c00687947 */ /* 0x000fec0003800000 */
.L_x_1170:
        /* <DEDUP_REMOVED lines=9> */
.L_x_1178:
[----:B------:R1:W5:Y:S01]  /*ee50*/  LDG.E.U16 R19, desc[UR36][R2.64] ;  /* 0x0000002402137981 */ /* 0x000362000c1e1500 */
[----:B------:R-:W-:Y:S05]  /*ee60*/  BRA `(.L_x_1174) ;  /* 0x0000000c003c7947 */ /* 0x000fea0003800000 */
.L_x_1177:
        /* <DEDUP_REMOVED lines=9> */
.L_x_1180:
[----:B------:R0:W5:Y:S01]  /*ef00*/  LDG.E.U16 R19, desc[UR36][R2.64] ;  /* 0x0000002402137981 */ /* 0x000162000c1e1500 */
[----:B------:R-:W-:Y:S05]  /*ef10*/  BRA `(.L_x_1174) ;  /* 0x0000000c00107947 */ /* 0x000fea0003800000 */
.L_x_1179:
        /* <DEDUP_REMOVED lines=9> */
.L_x_1169:
        /* <DEDUP_REMOVED lines=14> */
.L_x_1183:
        /* <DEDUP_REMOVED lines=9> */
.L_x_1182:
        /* <DEDUP_REMOVED lines=28> */
.L_x_1185:
        /* <DEDUP_REMOVED lines=15> */
.L_x_1184:
[----:B------:R-:W2:Y:S02]  /*f3d0*/  LDG.E.U16 R0, desc[UR36][R2.64] ;  /* 0x0000002402007981 */ /* 0x000ea4000c1e1500 */
[----:B--2---:R-:W-:-:S05]  /*f3e0*/  IMAD.U32 R0, R0, 0x10000, RZ ;  /* 0x0001000000007824 */ /* 0x004fca00078e00ff */
[----:B------:R-:W-:-:S04]  /*f3f0*/  F2FP.F16.F32.PACK_AB R0, RZ, R0 ;  /* 0x00000000ff00723e */ /* 0x000fc800000000ff */
[----:B------:R-:W-:Y:S01]  /*f400*/  PRMT R19, R0, 0x7610, R19 ;  /* 0x0000761000137816 */ /* 0x000fe20000000013 */
[----:B------:R-:W-:Y:S06]  /*f410*/  BRA `(.L_x_1174) ;  /* 0x0000000400d07947 */ /* 0x000fec0003800000 */
.L_x_1181:
        /* <DEDUP_REMOVED lines=13> */
.L_x_1188:
        /* <DEDUP_REMOVED lines=21> */
.L_x_1192:
[----:B------:R-:W-:Y:S05]  /*f640*/  BSYNC B1 ;  /* 0x0000000000017941 */ /* 0x000fea0003800000 */
.L_x_1191:
[----:B------:R-:W-:Y:S01]  /*f650*/  LEA R3, R0, 0x3b800000, 0x17 ;  /* 0x3b80000000037811 */ /* 0x000fe200078eb8ff */
[----:B------:R-:W-:-:S05]  /*f660*/  IMAD.SHL.U32 R0, R2, 0x100000, RZ ;  /* 0x0010000002007824 */ /* 0x000fca00078e00ff */
[----:B------:R-:W-:-:S07]  /*f670*/  LOP3.LUT R0, R3, R0, R4, 0xfe, !PT ;  /* 0x0000000003007212 */ /* 0x000fce00078efe04 */
.L_x_1190:
[----:B------:R-:W-:Y:S05]  /*f680*/  BSYNC B0 ;  /* 0x0000000000007941 */ /* 0x000fea0003800000 */
.L_x_1189:
[----:B------:R-:W-:-:S04]  /*f690*/  F2FP.F16.F32.PACK_AB R0, RZ, R0 ;  /* 0x00000000ff00723e */ /* 0x000fc800000000ff */
[----:B------:R-:W-:Y:S01]  /*f6a0*/  PRMT R19, R0, 0x7610, R19 ;  /* 0x0000761000137816 */ /* 0x000fe20000000013 */
[----:B------:R-:W-:Y:S06]  /*f6b0*/  BRA `(.L_x_1174) ;  /* 0x0000000400287947 */ /* 0x000fec0003800000 */
.L_x_1187:
        /* <DEDUP_REMOVED lines=21> */
.L_x_1196:
[----:B------:R-:W-:Y:S05]  /*f810*/  BSYNC B1 ;  /* 0x0000000000017941 */ /* 0x000fea0003800000 */
.L_x_1195:
[----:B------:R-:W-:Y:S01]  /*f820*/  LEA R3, R0, 0x37800000, 0x17 ;  /* 0x3780000000037811 */ /* 0x000fe200078eb8ff */
[----:B------:R-:W-:-:S05]  /*f830*/  IMAD.SHL.U32 R0, R2, 0x200000, RZ ;  /* 0x0020000002007824 */ /* 0x000fca00078e00ff */
[----:B------:R-:W-:-:S07]  /*f840*/  LOP3.LUT R0, R3, R0, R4, 0xfe, !PT ;  /* 0x0000000003007212 */ /* 0x000fce00078efe04 */
.L_x_1194:
[----:B------:R-:W-:Y:S05]  /*f850*/  BSYNC B0 ;  /* 0x0000000000007941 */ /* 0x000fea0003800000 */
.L_x_1193:
[----:B------:R-:W-:-:S04]  /*f860*/  F2FP.F16.F32.PACK_AB R0, RZ, R0 ;  /* 0x00000000ff00723e */ /* 0x000fc800000000ff */
[----:B------:R-:W-:Y:S01]  /*f870*/  PRMT R19, R0, 0x7610, R19 ;  /* 0x0000761000137816 */ /* 0x000fe20000000013 */
[----:B------:R-:W-:Y:S06]  /*f880*/  BRA `(.L_x_1174) ;  /* 0x0000000000b47947 */ /* 0x000fec0003800000 */
.L_x_1186:
        /* <DEDUP_REMOVED lines=14> */
.L_x_1200:
[----:B------:R-:W-:Y:S05]  /*f970*/  BSYNC B0 ;  /* 0x0000000000007941 */ /* 0x000fea0003800000 */
.L_x_1199:
[----:B------:R-:W-:-:S04]  /*f980*/  F2FP.F16.F32.PACK_AB R0, RZ, R0 ;  /* 0x00000000ff00723e */ /* 0x000fc800000000ff */
[----:B------:R-:W-:Y:S01]  /*f990*/  PRMT R19, R0, 0x7610, R19 ;  /* 0x0000761000137816 */ /* 0x000fe20000000013 */
[----:B------:R-:W-:Y:S06]  /*f9a0*/  BRA `(.L_x_1174) ;  /* 0x00000000006c7947 */ /* 0x000fec0003800000 */
.L_x_1173:
        /* <DEDUP_REMOVED lines=16> */
.L_x_1201:
[----:B------:R-:W-:Y:S01]  /*fab0*/  PRMT R19, RZ, 0x7610, R19 ;  /* 0x00007610ff137816 */ /* 0x000fe20000000013 */
[----:B------:R-:W-:Y:S06]  /*fac0*/  BRA `(.L_x_1174) ;  /* 0x0000000000247947 */ /* 0x000fec0003800000 */
.L_x_1198:
[----:B------:R-:W2:Y:S02]  /*fad0*/  LDG.E.64 R2, desc[UR36][R2.64] ;  /* 0x0000002402027981 */ /* 0x000ea4000c1e1b00 */
[----:B--2---:R-:W0:Y:S02]  /*fae0*/  I2F.U64 R0, R2 ;  /* 0x0000000200007312 */ /* 0x004e240000301000 */
[----:B0-----:R-:W-:-:S04]  /*faf0*/  F2FP.F16.F32.PACK_AB R0, RZ, R0 ;  /* 0x00000000ff00723e */ /* 0x001fc800000000ff */
[----:B------:R-:W-:Y:S01]  /*fb00*/  PRMT R19, R0, 0x7610, R19 ;  /* 0x0000761000137816 */ /* 0x000fe20000000013 */
[----:B------:R-:W-:Y:S06]  /*fb10*/  BRA `(.L_x_1174) ;  /* 0x0000000000107947 */ /* 0x000fec0003800000 */
.L_x_1197:
[----:B------:R-:W2:Y:S02]  /*fb20*/  LDG.E R2, desc[UR36][R2.64] ;  /* 0x0000002402027981 */ /* 0x000ea4000c1e1900 */
[----:B--2---:R-:W-:-:S04]  /*fb30*/  I2FP.F32.U32 R0, R2 ;  /* 0x0000000200007245 */ /* 0x004fc80000201000 */
[----:B------:R-:W-:-:S04]  /*fb40*/  F2FP.F16.F32.PACK_AB R0, RZ, R0 ;  /* 0x00000000ff00723e */ /* 0x000fc800000000ff */
[----:B------:R-:W-:-:S07]  /*fb50*/  PRMT R19, R0, 0x7610, R19 ;  /* 0x0000761000137816 */ /* 0x000fce0000000013 */
.L_x_1174:
        /* <DEDUP_REMOVED lines=19> */
.L_x_1205:
[----:B------:R-:W2:Y:S02]  /*fc90*/  LDG.E.U8 R2, desc[UR36][R2.64] ;  /* 0x0000002402027981 */ /* 0x000ea4000c1e1100 */
[----:B--2---:R-:W-:-:S04]  /*fca0*/  I2FP.F32.U32 R0, R2 ;  /* 0x0000000200007245 */ /* 0x004fc80000201000 */
[----:B------:R-:W-:Y:S01]  /*fcb0*/  F2FP.F16.F32.PACK_AB R0, RZ, R0 ;  /* 0x00000000ff00723e */ /* 0x000fe200000000ff */
[----:B------:R-:W-:Y:S06]  /*fcc0*/  BRA `(.L_x_1207) ;  /* 0x0000000c00887947 */ /* 0x000fec0003800000 */
.L_x_1204:
        /* <DEDUP_REMOVED lines=10> */
.L_x_1209:
[----:B------:R-:W2:Y:S02]  /*fd70*/  LDG.E R2, desc[UR36][R2.64] ;  /* 0x0000002402027981 */ /* 0x000ea4000c1e1900 */
[----:B--2---:R-:W-:-:S04]  /*fd80*/  I2FP.F32.S32 R0, R2 ;  /* 0x0000000200007245 */ /* 0x004fc80000201400 */
[----:B------:R-:W-:Y:S01]  /*fd90*/  F2FP.F16.F32.PACK_AB R0, RZ, R0 ;  /* 0x00000000ff00723e */ /* 0x000fe200000000ff */
[----:B------:R-:W-:Y:S06]  /*fda0*/  BRA `(.L_x_1207) ;  /* 0x0000000c00507947 */ /* 0x000fec0003800000 */
.L_x_1208:
[----:B------:R-:W2:Y:S02]  /*fdb0*/  LDG.E.U16 R2, desc[UR36][R2.64] ;  /* 0x0000002402027981 */ /* 0x000ea4000c1e1500 */
[----:B--2---:R-:W0:Y:S02]  /*fdc0*/  I2F.S16 R0, R2 ;  /* 0x0000000200007306 */ /* 0x004e240000101400 */
[----:B0-----:R-:W-:Y:S01]  /*fdd0*/  F2FP.F16.F32.PACK_AB R0, RZ, R0 ;  /* 0x00000000ff00723e */ /* 0x001fe200000000ff */
[----:B------:R-:W-:Y:S06]  /*fde0*/  BRA `(.L_x_1207) ;  /* 0x0000000c00407947 */ /* 0x000fec0003800000 */
.L_x_1203:
        /* <DEDUP_REMOVED lines=9> */
.L_x_1211:
[----:B------:R1:W5:Y:S01]  /*fe80*/  LDG.E.U16 R0, desc[UR36][R2.64] ;  /* 0x0000002402007981 */ /* 0x000362000c1e1500 */
[----:B------:R-:W-:Y:S05]  /*fe90*/  BRA `(.L_x_1207) ;  /* 0x0000000c00147947 */ /* 0x000fea0003800000 */
.L_x_1210:
        /* <DEDUP_REMOVED lines=9> */
.L_x_1213:
[----:B------:R0:W5:Y:S01]  /*ff30*/  LDG.E.U16 R0, desc[UR36][R2.64] ;  /* 0x0000002402007981 */ /* 0x000162000c1e1500 */
[----:B------:R-:W-:Y:S05]  /*ff40*/  BRA `(.L_x_1207) ;  /* 0x0000000800e87947 */ /* 0x000fea0003800000 */
.L_x_1212:
        /* <DEDUP_REMOVED lines=8> */
.L_x_1202:
        /* <DEDUP_REMOVED lines=13> */
.L_x_1216:
        /* <DEDUP_REMOVED lines=8> */
.L_x_1215:
        /* <DEDUP_REMOVED lines=28> */
.L_x_1218:
        /* <DEDUP_REMOVED lines=15> */
.L_x_1217:
[----:B------:R-:W2:Y:S02]  /*103d0*/  LDG.E.U16 R0, desc[UR36][R2.64] ;  /* 0x0000002402007981 */ /* 0x000ea4000c1e1500 */
[----:B--2---:R-:W-:-:S05]  /*103e0*/  IMAD.U32 R0, R0, 0x10000, RZ ;  /* 0x0001000000007824 */ /* 0x004fca00078e00ff */
[----:B------:R-:W-:Y:S01]  /*103f0*/  F2FP.F16.F32.PACK_AB R0, RZ, R0 ;  /* 0x00000000ff00723e */ /* 0x000fe200000000ff */
[----:B------:R-:W-:Y:S06]  /*10400*/  BRA `(.L_x_1207) ;  /* 0x0000000400b87947 */ /* 0x000fec0003800000 */
.L_x_1214:
        /* <DEDUP_REMOVED lines=12> */
.L_x_1221:
        /* <DEDUP_REMOVED lines=21> */
.L_x_1225:
[----:B------:R-:W-:Y:S05]  /*10620*/  BSYNC B1 ;  /* 0x0000000000017941 */ /* 0x000fea0003800000 */
.L_x_1224:
[----:B------:R-:W-:Y:S01]  /*10630*/  LEA R3, R0, 0x3b800000, 0x17 ;  /* 0x3b80000000037811 */ /* 0x000fe200078eb8ff */
[----:B------:R-:W-:-:S05]  /*10640*/  IMAD.SHL.U32 R0, R2, 0x100000, RZ ;  /* 0x0010000002007824 */ /* 0x000fca00078e00ff */
[----:B------:R-:W-:-:S07]  /*10650*/  LOP3.LUT R0, R3, R0, R4, 0xfe, !PT ;  /* 0x0000000003007212 */ /* 0x000fce00078efe04 */
.L_x_1223:
[----:B------:R-:W-:Y:S05]  /*10660*/  BSYNC B0 ;  /* 0x0000000000007941 */ /* 0x000fea0003800000 */
.L_x_1222:
[----:B------:R-:W-:Y:S01]  /*10670*/  F2FP.F16.F32.PACK_AB R0, RZ, R0 ;  /* 0x00000000ff00723e */ /* 0x000fe200000000ff */
[----:B------:R-:W-:Y:S06]  /*10680*/  BRA `(.L_x_1207) ;  /* 0x0000000400187947 */ /* 0x000fec0003800000 */
.L_x_1220:
        /* <DEDUP_REMOVED lines=21> */
.L_x_1229:
[----:B------:R-:W-:Y:S05]  /*107e0*/  BSYNC B1 ;  /* 0x0000000000017941 */ /* 0x000fea0003800000 */
.L_x_1228:
[----:B------:R-:W-:Y:S01]  /*107f0*/  LEA R3, R0, 0x37800000, 0x17 ;  /* 0x3780000000037811 */ /* 0x000fe200078eb8ff */
[----:B------:R-:W-:-:S05]  /*10800*/  IMAD.SHL.U32 R0, R2, 0x200000, RZ ;  /* 0x0020000002007824 */ /* 0x000fca00078e00ff */
[----:B------:R-:W-:-:S07]  /*10810*/  LOP3.LUT R0, R3, R0, R4, 0xfe, !PT ;  /* 0x0000000003007212 */ /* 0x000fce00078efe04 */
.L_x_1227:
[----:B------:R-:W-:Y:S05]  /*10820*/  BSYNC B0 ;  /* 0x0000000000007941 */ /* 0x000fea0003800000 */
.L_x_1226:
[----:B------:R-:W-:Y:S01]  /*10830*/  F2FP.F16.F32.PACK_AB R0, RZ, R0 ;  /* 0x00000000ff00723e */ /* 0x000fe200000000ff */
[----:B------:R-:W-:Y:S06]  /*10840*/  BRA `(.L_x_1207) ;  /* 0x0000000000a87947 */ /* 0x000fec0003800000 */
.L_x_1219:
        /* <DEDUP_REMOVED lines=14> */
.L_x_1233:
[----:B------:R-:W-:Y:S05]  /*10930*/  BSYNC B0 ;  /* 0x0000000000007941 */ /* 0x000fea0003800000 */
.L_x_1232:
[----:B------:R-:W-:Y:S01]  /*10940*/  F2FP.F16.F32.PACK_AB R0, RZ, R0 ;  /* 0x00000000ff00723e */ /* 0x000fe200000000ff */
[----:B------:R-:W-:Y:S06]  /*10950*/  BRA `(.L_x_1207) ;  /* 0x0000000000647947 */ /* 0x000fec0003800000 */
.L_x_1206:
        /* <DEDUP_REMOVED lines=16> */
.L_x_1234:
[----:B------:R-:W-:Y:S01]  /*10a60*/  PRMT R0, RZ, 0x7610, R0 ;  /* 0x00007610ff007816 */ /* 0x000fe20000000000 */
[----:B------:R-:W-:Y:S06]  /*10a70*/  BRA `(.L_x_1207) ;  /* 0x00000000001c7947 */ /* 0x000fec0003800000 */
.L_x_1231:
[----:B------:R-:W2:Y:S02]  /*10a80*/  LDG.E.64 R2, desc[UR36][R2.64] ;  /* 0x0000002402027981 */ /* 0x000ea4000c1e1b00 */
[----:B--2---:R-:W0:Y:S02]  /*10a90*/  I2F.U64 R0, R2 ;  /* 0x0000000200007312 */ /* 0x004e240000301000 */
[----:B0-----:R-:W-:Y:S01]  /*10aa0*/  F2FP.F16.F32.PACK_AB R0, RZ, R0 ;  /* 0x00000000ff00723e */ /* 0x001fe200000000ff */
[----:B------:R-:W-:Y:S06]  /*10ab0*/  BRA `(.L_x_1207) ;  /* 0x00000000000c7947 */ /* 0x000fec0003800000 */
.L_x_1230:
[----:B------:R-:W2:Y:S02]  /*10ac0*/  LDG.E R2, desc[UR36][R2.64] ;  /* 0x0000002402027981 */ /* 0x000ea4000c1e1900 */
[----:B--2---:R-:W-:-:S04]  /*10ad0*/  I2FP.F32.U32 R0, R2 ;  /* 0x0000000200007245 */ /* 0x004fc80000201000 */
[----:B------:R-:W-:-:S07]  /*10ae0*/  F2FP.F16.F32.PACK_AB R0, RZ, R0 ;  /* 0x00000000ff00723e */ /* 0x000fce00000000ff */
.L_x_1207:
        /* <DEDUP_REMOVED lines=23> */
[----:B0-----:R-:W-:Y:S01]  /*10c60*/  STG.E.U8 desc[UR36][R16.64], R3 ;  /* 0x0000000310007986 */ /* 0x001fe2000c101124 */
[----:B------:R-:W-:Y:S05]  /*10c70*/  EXIT ;  /* 0x000000000000794d */ /* 0x000fea0003800000 */
.L_x_1238:
[----:B------:R-:W-:-:S06]  /*10c80*/  HADD2.F32 R3, -RZ, R19.H0_H0 ;  /* 0x20000013ff037230 */ /* 0x000fcc0000004100 */
[----:B------:R-:W0:Y:S02]  /*10c90*/  F2I.S64.TRUNC R2, R3 ;  /* 0x0000000300027311 */ /* 0x000e24000020d900 */
[----:B0-----:R-:W-:Y:S01]  /*10ca0*/  STG.E.U8 desc[UR36][R16.64], R2 ;  /* 0x0000000210007986 */ /* 0x001fe2000c101124 */
[----:B------:R-:W-:Y:S05]  /*10cb0*/  EXIT ;  /* 0x000000000000794d */ /* 0x000fea0003800000 */
.L_x_1237:
        /* <DEDUP_REMOVED lines=8> */
[----:B0-----:R-:W-:Y:S01]  /*10d40*/  STG.E.64 desc[UR36][R16.64], R2 ;  /* 0x0000000210007986 */ /* 0x001fe2000c101b24 */
[----:B------:R-:W-:Y:S05]  /*10d50*/  EXIT ;  /* 0x000000000000794d */ /* 0x000fea0003800000 */
.L_x_1241:
[----:B------:R-:W-:-:S06]  /*10d60*/  HADD2.F32 R19, -RZ, R19.H0_H0 ;  /* 0x20000013ff137230 */ /* 0x000fcc0000004100 */
[----:B------:R-:W0:Y:S02]  /*10d70*/  F2I.FTZ.TRUNC.NTZ R19, R19 ;  /* 0x0000001300137305 */ /* 0x000e24000021f100 */
[----:B0-----:R-:W-:Y:S01]  /*10d80*/  STG.E desc[UR36][R16.64], R19 ;  /* 0x0000001310007986 */ /* 0x001fe2000c101924 */
[----:B------:R-:W-:Y:S05]  /*10d90*/  EXIT ;  /* 0x000000000000794d */ /* 0x000fea0003800000 */
.L_x_1240:
[----:B------:R-:W-:-:S06]  /*10da0*/  HADD2.F32 R19, -RZ, R19.H0_H0 ;  /* 0x20000013ff137230 */ /* 0x000fcc0000004100 */
[----:B------:R-:W0:Y:S02]  /*10db0*/  F2I.FTZ.TRUNC.NTZ R19, R19 ;  /* 0x0000001300137305 */ /* 0x000e24000021f100 */
[----:B0-----:R-:W-:Y:S01]  /*10dc0*/  STG.E.U16 desc[UR36][R16.64], R19 ;  /* 0x0000001310007986 */ /* 0x001fe2000c101524 */
[----:B------:R-:W-:Y:S05]  /*10dd0*/  EXIT ;  /* 0x000000000000794d */ /* 0x000fea0003800000 */
.L_x_1236:
[----:B------:R-:W-:-:S13]  /*10de0*/  ISETP.GT.AND P0, PT, R0, 0x6, PT ;  /* 0x000000060000780c */ /* 0x000fda0003f04270 */
[----:B------:R-:W-:Y:S05]  /*10df0*/  @P0 BRA `(.L_x_1242) ;  /* 0x0000000000240947 */ /* 0x000fea0003800000 */
[----:B------:R-:W-:-:S13]  /*10e00*/  ISETP.NE.AND P0, PT, R0, 0x5, PT ;  /* 0x000000050000780c */ /* 0x000fda0003f05270 */
[----:B------:R-:W-:Y:S05]  /*10e10*/  @!P0 BRA `(.L_x_1243) ;  /* 0x0000000000148947 */ /* 0x000fea0003800000 */
[----:B------:R-:W-:-:S13]  /*10e20*/  ISETP.NE.AND P0, PT, R0, 0x6, PT ;  /* 0x000000060000780c */ /* 0x000fda0003f05270 */
[----:B------:R-:W-:Y:S05]  /*10e30*/  @P0 BRA `(.L_x_1239) ;  /* 0x0000000800c40947 */ /* 0x000fea0003800000 */
[----:B------:R-:W-:-:S05]  /*10e40*/  HADD2.F32 R19, -RZ, R19.H0_H0 ;  /* 0x20000013ff137230 */ /* 0x000fca0000004100 */
[----:B------:R-:W-:Y:S01]  /*10e50*/  STG.E desc[UR36][R16.64], R19 ;  /* 0x0000001310007986 */ /* 0x000fe2000c101924 */
[----:B------:R-:W-:Y:S05]  /*10e60*/  EXIT ;  /* 0x000000000000794d */ /* 0x000fea0003800000 */
.L_x_1243:
[----:B------:R-:W-:Y:S01]  /*10e70*/  STG.E.U16 desc[UR36][R16.64], R19 ;  /* 0x0000001310007986 */ /* 0x000fe2000c101524 */
[----:B------:R-:W-:Y:S05]  /*10e80*/  EXIT ;  /* 0x000000000000794d */ /* 0x000fea0003800000 */
.L_x_1242:
        /* <DEDUP_REMOVED lines=8> */
[----:B------:R-:W-:Y:S01]  /*10f10*/  STG.E.64 desc[UR36][R16.64], R2 ;  /* 0x0000000210007986 */ /* 0x000fe2000c101b24 */
[----:B------:R-:W-:Y:S05]  /*10f20*/  EXIT ;  /* 0x000000000000794d */ /* 0x000fea0003800000 */
.L_x_1245:
[----:B------:R-:W-:-:S05]  /*10f30*/  HADD2.F32 R0, -RZ, R19.H0_H0 ;  /* 0x20000013ff007230 */ /* 0x000fca0000004100 */
[----:B------:R-:W-:-:S04]  /*10f40*/  F2FP.F16.F32.PACK_AB R0, RZ, R0 ;  /* 0x00000000ff00723e */ /* 0x000fc800000000ff */
[----:B------:R-:W-:-:S05]  /*10f50*/  PRMT R0, R0, 0x5410, RZ ;  /* 0x0000541000007816 */ /* 0x000fca00000000ff */
[----:B------:R-:W-:Y:S01]  /*10f60*/  STG.E desc[UR36][R16.64], R0 ;  /* 0x0000000010007986 */ /* 0x000fe2000c101924 */
[----:B------:R-:W-:Y:S05]  /*10f70*/  EXIT ;  /* 0x000000000000794d */ /* 0x000fea0003800000 */
.L_x_1244:
[----:B------:R-:W-:-:S05]  /*10f80*/  HADD2.F32 R2, -RZ, R19.H0_H0 ;  /* 0x20000013ff027230 */ /* 0x000fca0000004100 */
[----:B------:R-:W-:-:S06]  /*10f90*/  FMUL.FTZ R2, R2, 1 ;  /* 0x3f80000002027820 */ /* 0x000fcc0000410000 */
[----:B------:R-:W0:Y:S02]  /*10fa0*/  F2F.F64.F32 R2, R2 ;  /* 0x0000000200027310 */ /* 0x000e240000201800 */
[----:B0-----:R-:W-:Y:S01]  /*10fb0*/  STG.E.64 desc[UR36][R16.64], R2 ;  /* 0x0000000210007986 */ /* 0x001fe2000c101b24 */
[----:B------:R-:W-:Y:S05]  /*10fc0*/  EXIT ;  /* 0x000000000000794d */ /* 0x000fea0003800000 */
.L_x_1235:
        /* <DEDUP_REMOVED lines=11> */
[----:B------:R-:W-:Y:S01]  /*11080*/  STG.E.U8 desc[UR36][R16.64], R3 ;  /* 0x0000000310007986 */ /* 0x000fe2000c101124 */
[----:B------:R-:W-:Y:S05]  /*11090*/  EXIT ;  /* 0x000000000000794d */ /* 0x000fea0003800000 */
.L_x_1248:
[----:B------:R-:W-:Y:S01]  /*110a0*/  HADD2.F32 R19, -RZ, R19.H0_H0 ;  /* 0x20000013ff137230 */ /* 0x000fe20000004100 */
[----:B------:R-:W-:-:S04]  /*110b0*/  CS2R R6, SRZ ;  /* 0x0000000000067805 */ /* 0x000fc8000001ff00 */
[----:B------:R-:W-:-:S06]  /*110c0*/  FMUL.FTZ R4, R19, 1 ;  /* 0x3f80000013047820 */ /* 0x000fcc0000410000 */
[----:B------:R-:W0:Y:S02]  /*110d0*/  F2F.F64.F32 R4, R4 ;  /* 0x0000000400047310 */ /* 0x000e240000201800 */
[----:B0-----:R-:W-:Y:S01]  /*110e0*/  STG.E.128 desc[UR36][R16.64], R4 ;  /* 0x0000000410007986 */ /* 0x001fe2000c101d24 */
[----:B------:R-:W-:Y:S05]  /*110f0*/  EXIT ;  /* 0x000000000000794d */ /* 0x000fea0003800000 */
.L_x_1247:
        /* <DEDUP_REMOVED lines=21> */
.L_x_1252:
[----:B------:R-:W-:Y:S05]  /*11250*/  BSYNC B0 ;  /* 0x0000000000007941 */ /* 0x000fea0003800000 */
.L_x_1251:
[----:B------:R-:W-:-:S05]  /*11260*/  LOP3.LUT R3, R0, R3, RZ, 0xfc, !PT ;  /* 0x0000000300037212 */ /* 0x000fca00078efcff */
[----:B------:R-:W-:Y:S01]  /*11270*/  STG.E.U8 desc[UR36][R16.64], R3 ;  /* 0x0000000310007986 */ /* 0x000fe2000c101124 */
[----:B------:R-:W-:Y:S05]  /*11280*/  EXIT ;  /* 0x000000000000794d */ /* 0x000fea0003800000 */
.L_x_1250:
        /* <DEDUP_REMOVED lines=13> */
.L_x_1254:
[----:B------:R-:W-:Y:S01]  /*11360*/  IMAD.MOV.U32 R0, RZ, RZ, 0x7f ;  /* 0x0000007fff007424 */ /* 0x000fe200078e00ff */
[----:B------:R-:W-:-:S04]  /*11370*/  ISETP.GT.U32.AND P0, PT, R2, 0x7f800000, PT ;  /* 0x7f8000000200780c */ /* 0x000fc80003f04070 */
[----:B------:R-:W-:-:S09]  /*11380*/  SEL R0, R0, 0x7c, P0 ;  /* 0x0000007c00007807 */ /* 0x000fd20000000000 */
.L_x_1255:
[----:B------:R-:W-:Y:S05]  /*11390*/  BSYNC B0 ;  /* 0x0000000000007941 */ /* 0x000fea0003800000 */
.L_x_1253:
[----:B------:R-:W-:-:S04]  /*113a0*/  LOP3.LUT R2, R19, 0x80000000, RZ, 0xc0, !PT ;  /* 0x8000000013027812 */ /* 0x000fc800078ec0ff */
[----:B------:R-:W-:-:S04]  /*113b0*/  SHF.R.U32.HI R3, RZ, 0x18, R2 ;  /* 0x00000018ff037819 */ /* 0x000fc80000011602 */
[----:B------:R-:W-:-:S05]  /*113c0*/  LOP3.LUT R3, R0, R3, RZ, 0xfc, !PT ;  /* 0x0000000300037212 */ /* 0x000fca00078efcff */
[----:B------:R-:W-:Y:S01]  /*113d0*/  STG.E.U8 desc[UR36][R16.64], R3 ;  /* 0x0000000310007986 */ /* 0x000fe2000c101124 */
[----:B------:R-:W-:Y:S05]  /*113e0*/  EXIT ;  /* 0x000000000000794d */ /* 0x000fea0003800000 */
.L_x_1249:
[----:B------:R-:W-:-:S05]  /*113f0*/  HADD2.F32 R0, -RZ, R19.H0_H0 ;  /* 0x20000013ff007230 */ /* 0x000fca0000004100 */
[----:B------:R-:W-:-:S05]  /*11400*/  F2FP.BF16.F32.PACK_AB R0, RZ, R0 ;  /* 0x00000000ff00723e */ /* 0x000fca00000010ff */
[----:B------:R-:W-:Y:S01]  /*11410*/  STG.E.U16 desc[UR36][R16.64], R0 ;  /* 0x0000000010007986 */ /* 0x000fe2000c101524 */
[----:B------:R-:W-:Y:S05]  /*11420*/  EXIT ;  /* 0x000000000000794d */ /* 0x000fea0003800000 */
.L_x_1246:
        /* <DEDUP_REMOVED lines=10> */
[----:B0-----:R-:W-:Y:S01]  /*114d0*/  STG.E.U16 desc[UR36][R16.64], R3 ;  /* 0x0000000310007986 */ /* 0x001fe2000c101524 */
[----:B------:R-:W-:Y:S05]  /*114e0*/  EXIT ;  /* 0x000000000000794d */ /* 0x000fea0003800000 */
.L_x_1258:
        /* <DEDUP_REMOVED lines=17> */
.L_x_1261:
[----:B------:R-:W-:-:S04]  /*11600*/  LOP3.LUT R2, R19, 0x80000000, RZ, 0xc0, !PT ;  /* 0x8000000013027812 */ /* 0x000fc800078ec0ff */
[----:B------:R-:W-:-:S04]  /*11610*/  SHF.R.U32.HI R3, RZ, 0x18, R2 ;  /* 0x00000018ff037819 */ /* 0x000fc80000011602 */
[----:B------:R-:W-:-:S04]  /*11620*/  LOP3.LUT R0, R0, R3, RZ, 0xfc, !PT ;  /* 0x0000000300007212 */ /* 0x000fc800078efcff */
[----:B------:R-:W-:-:S07]  /*11630*/  PRMT R8, R0, 0x7610, R8 ;  /* 0x0000761000087816 */ /* 0x000fce0000000008 */
.L_x_1260:
[----:B------:R-:W-:Y:S05]  /*11640*/  BSYNC B0 ;  /* 0x0000000000007941 */ /* 0x000fea0003800000 */
.L_x_1259:
[----:B------:R-:W-:Y:S01]  /*11650*/  STG.E.U8 desc[UR36][R16.64], R8 ;  /* 0x0000000810007986 */ /* 0x000fe2000c101124 */
[----:B------:R-:W-:Y:S05]  /*11660*/  EXIT ;  /* 0x000000000000794d */ /* 0x000fea0003800000 */
.L_x_1257:
        /* <DEDUP_REMOVED lines=17> */
.L_x_1264:
[----:B------:R-:W-:-:S04]  /*11780*/  LOP3.LUT R2, R19, 0x80000000, RZ, 0xc0, !PT ;  /* 0x8000000013027812 */ /* 0x000fc800078ec0ff */
[----:B------:R-:W-:-:S04]  /*11790*/  SHF.R.U32.HI R3, RZ, 0x18, R2 ;  /* 0x00000018ff037819 */ /* 0x000fc80000011602 */
[----:B------:R-:W-:-:S04]  /*117a0*/  LOP3.LUT R0, R0, R3, RZ, 0xfc, !PT ;  /* 0x0000000300007212 */ /* 0x000fc800078efcff */
[----:B------:R-:W-:-:S07]  /*117b0*/  PRMT R8, R0, 0x7610, R8 ;  /* 0x0000761000087816 */ /* 0x000fce0000000008 */
.L_x_1263:
[----:B------:R-:W-:Y:S05]  /*117c0*/  BSYNC B0 ;  /* 0x0000000000007941 */ /* 0x000fea0003800000 */
.L_x_1262:
[----:B------:R-:W-:Y:S01]  /*117d0*/  STG.E.U8 desc[UR36][R16.64], R8 ;  /* 0x0000000810007986 */ /* 0x000fe2000c101124 */
[----:B------:R-:W-:Y:S05]  /*117e0*/  EXIT ;  /* 0x000000000000794d */ /* 0x000fea0003800000 */
.L_x_1256:
        /* <DEDUP_REMOVED lines=22> */
.L_x_1239:
        /* <DEDUP_REMOVED lines=16> */
.L_x_1267:
[----:B------:R-:W-:Y:S05]  /*11a50*/  EXIT ;  /* 0x000000000000794d */ /* 0x000fea0003800000 */
.L_x_1266:
[----:B------:R-:W-:-:S06]  /*11a60*/  HADD2.F32 R2, -RZ, R19.H0_H0 ;  /* 0x20000013ff027230 */ /* 0x000fcc0000004100 */
[----:B------:R-:W0:Y:S02]  /*11a70*/  F2I.U64.TRUNC R2, R2 ;  /* 0x0000000200027311 */ /* 0x000e24000020d800 */
[----:B0-----:R-:W-:Y:S01]  /*11a80*/  STG.E.64 desc[UR36][R16.64], R2 ;  /* 0x0000000210007986 */ /* 0x001fe2000c101b24 */
[----:B------:R-:W-:Y:S05]  /*11a90*/  EXIT ;  /* 0x000000000000794d */ /* 0x000fea0003800000 */
.L_x_1265:
[----:B------:R-:W-:-:S06]  /*11aa0*/  HADD2.F32 R19, -RZ, R19.H0_H0 ;  /* 0x20000013ff137230 */ /* 0x000fcc0000004100 */
[----:B------:R-:W0:Y:S02]  /*11ab0*/  F2I.FTZ.U32.TRUNC.NTZ R19, R19 ;  /* 0x0000001300137305 */ /* 0x000e24000021f000 */
[----:B0-----:R-:W-:Y:S01]  /*11ac0*/  STG.E desc[UR36][R16.64], R19 ;  /* 0x0000001310007986 */ /* 0x001fe2000c101924 */
[----:B------:R-:W-:Y:S05]  /*11ad0*/  EXIT ;  /* 0x000000000000794d */ /* 0x000fea0003800000 */
.L_x_1268:
        /* <DEDUP_REMOVED lines=10> */
.L_x_5821:


//--------------------- .text._ZN2at6native27unrolled_elementwise_kernelIZZZNS0_68_GLOBAL__N__08176361_30_ActivationHardsigmoidKernel_cu_1520ed90_302227hardsigmoid_backward_kernelERNS_18TensorIteratorBaseEENKUlvE_clEvENKUlvE1_clEvEUlN3c104HalfES8_E_St5arrayIPcLm3EELi4E23TrivialOffsetCalculatorILi2EjESD_ILi1EjENS0_6memory12LoadWithCastILi2EEENSG_13StoreWithCastILi1EEEEEviT_T0_T2_T3_T4_T5_ --------------------------
	.section	.text._ZN2at6native27unrolled_elementwise_kernelIZZZNS0_68_GLOBAL__N__08176361_30_ActivationHardsigmoidKernel_cu_1520ed90_302227hardsigmoid_backward_kernelERNS_18TensorIteratorBaseEENKUlvE_clEvENKUlvE1_clEvEUlN3c104HalfES8_E_St5arrayIPcLm3EELi4E23TrivialOffsetCalculatorILi2EjESD_ILi1EjENS0_6memory12LoadWithCastILi2EEENSG_13StoreWithCastILi1EEEEEviT_T0_T2_T3_T4_T5_,"ax",@progbits
	.align	128
        .global         _ZN2at6native27unrolled_elementwise_kernelIZZZNS0_68_GLOBAL__N__08176361_30_ActivationHardsigmoidKernel_cu_1520ed90_302227hardsigmoid_backward_kernelERNS_18TensorIteratorBaseEENKUlvE_clEvENKUlvE1_clEvEUlN3c104HalfES8_E_St5arrayIPcLm3EELi4E23TrivialOffsetCalculatorILi2EjESD_ILi1EjENS0_6memory12LoadWithCastILi2EEENSG_13StoreWithCastILi1EEEEEviT_T0_T2_T3_T4_T5_
        .type           _ZN2at6native27unrolled_elementwise_kernelIZZZNS0_68_GLOBAL__N__08176361_30_ActivationHardsigmoidKernel_cu_1520ed90_302227hardsigmoid_backward_kernelERNS_18TensorIteratorBaseEENKUlvE_clEvENKUlvE1_clEvEUlN3c104HalfES8_E_St5arrayIPcLm3EELi4E23TrivialOffsetCalculatorILi2EjESD_ILi1EjENS0_6memory12LoadWithCastILi2EEENSG_13StoreWithCastILi1EEEEEviT_T0_T2_T3_T4_T5_,@function
        .size           _ZN2at6native27unrolled_elementwise_kernelIZZZNS0_68_GLOBAL__N__08176361_30_ActivationHardsigmoidKernel_cu_1520ed90_302227hardsigmoid_backward_kernelERNS_18TensorIteratorBaseEENKUlvE_clEvENKUlvE1_clEvEUlN3c104HalfES8_E_St5arrayIPcLm3EELi4E23TrivialOffsetCalculatorILi2EjESD_ILi1EjENS0_6memory12LoadWithCastILi2EEENSG_13StoreWithCastILi1EEEEEviT_T0_T2_T3_T4_T5_,(.L_x_5822 - _ZN2at6native27unrolled_elementwise_kernelIZZZNS0_68_GLOBAL__N__08176361_30_ActivationHardsigmoidKernel_cu_1520ed90_302227hardsigmoid_backward_kernelERNS_18TensorIteratorBaseEENKUlvE_clEvENKUlvE1_clEvEUlN3c104HalfES8_E_St5arrayIPcLm3EELi4E23TrivialOffsetCalculatorILi2EjESD_ILi1EjENS0_6memory12LoadWithCastILi2EEENSG_13StoreWithCastILi1EEEEEviT_T0_T2_T3_T4_T5_)
        .other          _ZN2at6native27unrolled_elementwise_kernelIZZZNS0_68_GLOBAL__N__08176361_30_ActivationHardsigmoidKernel_cu_1520ed90_302227hardsigmoid_backward_kernelERNS_18TensorIteratorBaseEENKUlvE_clEvENKUlvE1_clEvEUlN3c104HalfES8_E_St5arrayIPcLm3EELi4E23TrivialOffsetCalculatorILi2EjESD_ILi1EjENS0_6memory12LoadWithCastILi2EEENSG_13StoreWithCastILi1EEEEEviT_T0_T2_T3_T4_T5_,@"STO_CUDA_ENTRY STV_DEFAULT"
_ZN2at6native27unrolled_elementwise_kernelIZZZNS0_68_GLOBAL__N__08176361_30_ActivationHardsigmoidKernel_cu_1520ed90_302227hardsigmoid_backward_kernelERNS_18TensorIteratorBaseEENKUlvE_clEvENKUlvE1_clEvEUlN3c104HalfES8_E_St5arrayIPcLm3EELi4E23TrivialOffsetCalculatorILi2EjESD_ILi1EjENS0_6memory12LoadWithCastILi2EEENSG_13StoreWithCastILi1EEEEEviT_T0_T2_T3_T4_T5_:
.text._ZN2at6native27unrolled_elementwise_kernelIZZZNS0_68_GLOBAL__N__08176361_30_ActivationHardsigmoidKernel_cu_1520ed90_302227hardsigmoid_backward_kernelERNS_18TensorIteratorBaseEENKUlvE_clEvENKUlvE1_clEvEUlN3c104HalfES8_E_St5arrayIPcLm3EELi4E23TrivialOffsetCalculatorILi2EjESD_ILi1EjENS0_6memory12LoadWithCastILi2EEENSG_13StoreWithCastILi1EEEEEviT_T0_T2_T3_T4_T5_:
        /* <DEDUP_REMOVED lines=36> */
.L_x_1274:
[----:B------:R-:W2:Y:S02]  /*0240*/  LDG.E.U8 R2, desc[UR36][R2.64] ;  /* 0x0000002402027981 */ /* 0x000ea4000c1e1100 */
[----:B--2---:R-:W-:-:S04]  /*0250*/  I2FP.F32.U32 R0, R2 ;  /* 0x0000000200007245 */ /* 0x004fc80000201000 */
[----:B------:R-:W-:-:S04]  /*0260*/  F2FP.F16.F32.PACK_AB R0, RZ, R0 ;  /* 0x00000000ff00723e */ /* 0x000fc800000000ff */
[----:B------:R-:W-:Y:S01]  /*0270*/  PRMT R19, R0, 0x7610, R19 ;  /* 0x0000761000137816 */ /* 0x000fe20000000013 */
[----:B------:R-:W-:Y:S06]  /*0280*/  BRA `(.L_x_1276) ;  /* 0x0000000c00bc7947 */ /* 0x000fec0003800000 */
.L_x_1273:
        /* <DEDUP_REMOVED lines=11> */
.L_x_1278:
[----:B------:R-:W2:Y:S02]  /*0340*/  LDG.E R2, desc[UR36][R2.64] ;  /* 0x0000002402027981 */ /* 0x000ea4000c1e1900 */
[----:B--2---:R-:W-:-:S04]  /*0350*/  I2FP.F32.S32 R0, R2 ;  /* 0x0000000200007245 */ /* 0x004fc80000201400 */
[----:B------:R-:W-:-:S04]  /*0360*/  F2FP.F16.F32.PACK_AB R0, RZ, R0 ;  /* 0x00000000ff00723e */ /* 0x000fc800000000ff */
[----:B------:R-:W-:Y:S01]  /*0370*/  PRMT R19, R0, 0x7610, R19 ;  /* 0x0000761000137816 */ /* 0x000fe20000000013 */
[----:B------:R-:W-:Y:S06]  /*0380*/  BRA `(.L_x_1276) ;  /* 0x0000000c007c7947 */ /* 0x000fec0003800000 */
.L_x_1277:
[----:B------:R-:W2:Y:S02]  /*0390*/  LDG.E.U16 R2, desc[UR36][R2.64] ;  /* 0x0000002402027981 */ /* 0x000ea4000c1e1500 */
[----:B--2---:R-:W0:Y:S02]  /*03a0*/  I2F.S16 R0, R2 ;  /* 0x0000000200007306 */ /* 0x004e240000101400 */
[----:B0-----:R-:W-:-:S04]  /*03b0*/  F2FP.F16.F32.PACK_AB R0, RZ, R0 ;  /* 0x00000000ff00723e */ /* 0x001fc800000000ff */
[----:B------:R-:W-:Y:S01]  /*03c0*/  PRMT R19, R0, 0x7610, R19 ;  /* 0x0000761000137816 */ /* 0x000fe20000000013 */
[----:B------:R-:W-:Y:S06]  /*03d0*/  BRA `(.L_x_1276) ;  /* 0x0000000c00687947 */ /* 0x000fec0003800000 */
.L_x_1272:
        /* <DEDUP_REMOVED lines=9> */
.L_x_1280:
[----:B------:R1:W5:Y:S01]  /*0470*/  LDG.E.U16 R19, desc[UR36][R2.64] ;  /* 0x0000002402137981 */ /* 0x000362000c1e1500 */
[----:B------:R-:W-:Y:S05]  /*0480*/  BRA `(.L_x_1276) ;  /* 0x0000000c003c7947 */ /* 0x000fea0003800000 */
.L_x_1279:
        /* <DEDUP_REMOVED lines=9> */
.L_x_1282:
[----:B------:R0:W5:Y:S01]  /*0520*/  LDG.E.U16 R19, desc[UR36][R2.64] ;  /* 0x0000002402137981 */ /* 0x000162000c1e1500 */
[----:B------:R-:W-:Y:S05]  /*0530*/  BRA `(.L_x_1276) ;  /* 0x0000000c00107947 */ /* 0x000fea0003800000 */
.L_x_1281:
        /* <DEDUP_REMOVED lines=9> */
.L_x_1271:
        /* <DEDUP_REMOVED lines=14> */
.L_x_1285:
        /* <DEDUP_REMOVED lines=9> */
.L_x_1284:
        /* <DEDUP_REMOVED lines=28> */
.L_x_1287:
        /* <DEDUP_REMOVED lines=15> */
.L_x_1286:
[----:B------:R-:W2:Y:S02]  /*09f0*/  LDG.E.U16 R0, desc[UR36][R2.64] ;  /* 0x0000002402007981 */ /* 0x000ea4000c1e1500 */
[----:B--2---:R-:W-:-:S05]  /*0a00*/  IMAD.U32 R0, R0, 0x10000, RZ ;  /* 0x0001000000007824 */ /* 0x004fca00078e00ff */
[----:B------:R-:W-:-:S04]  /*0a10*/  F2FP.F16.F32.PACK_AB R0, RZ, R0 ;  /* 0x00000000ff00723e */ /* 0x000fc800000000ff */
[----:B------:R-:W-:Y:S01]  /*0a20*/  PRMT R19, R0, 0x7610, R19 ;  /* 0x0000761000137816 */ /* 0x000fe20000000013 */
[----:B------:R-:W-:Y:S06]  /*0a30*/  BRA `(.L_x_1276) ;  /* 0x0000000400d07947 */ /* 0x000fec0003800000 */
.L_x_1283:
        /* <DEDUP_REMOVED lines=13> */
.L_x_1290:
        /* <DEDUP_REMOVED lines=21> */
.L_x_1294:
[----:B------:R-:W-:Y:S05]  /*0c60*/  BSYNC B1 ;  /* 0x0000000000017941 */ /* 0x000fea0003800000 */
.L_x_1293:
[----:B------:R-:W-:Y:S01]  /*0c70*/  LEA R3, R0, 0x3b800000, 0x17 ;  /* 0x3b80000000037811 */ /* 0x000fe200078eb8ff */
[----:B------:R-:W-:-:S05]  /*0c80*/  IMAD.SHL.U32 R0, R2, 0x100000, RZ ;  /* 0x0010000002007824 */ /* 0x000fca00078e00ff */
[----:B------:R-:W-:-:S07]  /*0c90*/  LOP3.LUT R0, R3, R0, R4, 0xfe, !PT ;  /* 0x0000000003007212 */ /* 0x000fce00078efe04 */
.L_x_1292:
[----:B------:R-:W-:Y:S05]  /*0ca0*/  BSYNC B0 ;  /* 0x0000000000007941 */ /* 0x000fea0003800000 */
.L_x_1291:
[----:B------:R-:W-:-:S04]  /*0cb0*/  F2FP.F16.F32.PACK_AB R0, RZ, R0 ;  /* 0x00000000ff00723e */ /* 0x000fc800000000ff */
[----:B------:R-:W-:Y:S01]  /*0cc0*/  PRMT R19, R0, 0x7610, R19 ;  /* 0x0000761000137816 */ /* 0x000fe20000000013 */
[----:B------:R-:W-:Y:S06]  /*0cd0*/  BRA `(.L_x_1276) ;  /* 0x0000000400287947 */ /* 0x000fec0003800000 */
.L_x_1289:
        /* <DEDUP_REMOVED lines=21> */
.L_x_1298:
[----:B------:R-:W-:Y:S05]  /*0e30*/  BSYNC B1 ;  /* 0x0000000000017941 */ /* 0x000fea0003800000 */
.L_x_1297:
[----:B------:R-:W-:Y:S01]  /*0e40*/  LEA R3, R0, 0x37800000, 0x17 ;  /* 0x3780000000037811 */ /* 0x000fe200078eb8ff */
[----:B------:R-:W-:-:S05]  /*0e50*/  IMAD.SHL.U32 R0, R2, 0x200000, RZ ;  /* 0x0020000002007824 */ /* 0x000fca00078e00ff */
[----:B------:R-:W-:-:S07]  /*0e60*/  LOP3.LUT R0, R3, R0, R4, 0xfe, !PT ;  /* 0x0000000003007212 */ /* 0x000fce00078efe04 */
.L_x_1296:
[----:B------:R-:W-:Y:S05]  /*0e70*/  BSYNC B0 ;  /* 0x0000000000007941 */ /* 0x000fea0003800000 */
.L_x_1295:
[----:B------:R-:W-:-:S04]  /*0e80*/  F2FP.F16.F32.PACK_AB R0, RZ, R0 ;  /* 0x00000000ff00723e */ /* 0x000fc800000000ff */
[----:B------:R-:W-:Y:S01]  /*0e90*/  PRMT R19, R0, 0x7610, R19 ;  /* 0x0000761000137816 */ /* 0x000fe20000000013 */
[----:B------:R-:W-:Y:S06]  /*0ea0*/  BRA `(.L_x_1276) ;  /* 0x0000000000b47947 */ /* 0x000fec0003800000 */
.L_x_1288:
        /* <DEDUP_REMOVED lines=14> */
.L_x_1302:
[----:B------:R-:W-:Y:S05]  /*0f90*/  BSYNC B0 ;  /* 0x0000000000007941 */ /* 0x000fea0003800000 */
.L_x_1301:
[----:B------:R-:W-:-:S04]  /*0fa0*/  F2FP.F16.F32.PACK_AB R0, RZ, R0 ;  /* 0x00000000ff00723e */ /* 0x000fc800000000ff */
[----:B------:R-:W-:Y:S01]  /*0fb0*/  PRMT R19, R0, 0x7610, R19 ;  /* 0x0000761000137816 */ /* 0x000fe20000000013 */
[----:B------:R-:W-:Y:S06]  /*0fc0*/  BRA `(.L_x_1276) ;  /* 0x00000000006c7947 */ /* 0x000fec0003800000 */
.L_x_1275:
        /* <DEDUP_REMOVED lines=16> */
.L_x_1303:
[----:B------:R-:W-:Y:S01]  /*10d0*/  PRMT R19, RZ, 0x7610, R19 ;  /* 0x00007610ff137816 */ /* 0x000fe20000000013 */
[----:B------:R-:W-:Y:S06]  /*10e0*/  BRA `(.L_x_1276) ;  /* 0x0000000000247947 */ /* 0x000fec0003800000 */
.L_x_1300:
[----:B------:R-:W2:Y:S02]  /*10f0*/  LDG.E.64 R2, desc[UR36][R2.64] ;  /* 0x0000002402027981 */ /* 0x000ea4000c1e1b00 */
[----:B--2---:R-:W0:Y:S02]  /*1100*/  I2F.U64 R0, R2 ;  /* 0x0000000200007312 */ /* 0x004e240000301000 */
[----:B0-----:R-:W-:-:S04]  /*1110*/  F2FP.F16.F32.PACK_AB R0, RZ, R0 ;  /* 0x00000000ff00723e */ /* 0x001fc800000000ff */
[----:B------:R-:W-:Y:S01]  /*1120*/  PRMT R19, R0, 0x7610, R19 ;  /* 0x0000761000137816 */ /* 0x000fe20000000013 */
[----:B------:R-:W-:Y:S06]  /*1130*/  BRA `(.L_x_1276) ;  /* 0x0000000000107947 */ /* 0x000fec0003800000 */
.L_x_1299:
[----:B------:R-:W2:Y:S02]  /*1140*/  LDG.E R2, desc[UR36][R2.64] ;  /* 0x0000002402027981 */ /* 0x000ea4000c1e1900 */
[----:B--2---:R-:W-:-:S04]  /*1150*/  I2FP.F32.U32 R0, R2 ;  /* 0x0000000200007245 */ /* 0x004fc80000201000 */
[----:B------:R-:W-:-:S04]  /*1160*/  F2FP.F16.F32.PACK_AB R0, RZ, R0 ;  /* 0x00000000ff00723e */ /* 0x000fc800000000ff */
[----:B------:R-:W-:-:S07]  /*1170*/  PRMT R19, R0, 0x7610, R19 ;  /* 0x0000761000137816 */ /* 0x000fce0000000013 */
.L_x_1276:
[----:B01----:R-:W0:Y:S01]  /*1180*/  LDC.64 R2, c[0x0][0x240] ;  /* 0x00009000ff027b82 */ /* 0x003e220000000a00 */
        /* <DEDUP_REMOVED lines=20> */
.L_x_1307:
[----:B------:R-:W2:Y:S02]  /*12d0*/  LDG.E.U8 R2, desc[UR36][R2.64] ;  /* 0x0000002402027981 */ /* 0x000ea4000c1e1100 */
[----:B--2---:R-:W-:-:S04]  /*12e0*/  I2FP.F32.U32 R0, R2 ;  /* 0x0000000200007245 */ /* 0x004fc80000201000 */
[----:B------:R-:W-:-:S04]  /*12f0*/  F2FP.F16.F32.PACK_AB R0, RZ, R0 ;  /* 0x00000000ff00723e */ /* 0x000fc800000000ff */
[----:B------:R-:W-:Y:S01]  /*1300*/  PRMT R18, R0, 0x7610, R18 ;  /* 0x0000761000127816 */ /* 0x000fe20000000012 */
[----:B------:R-:W-:Y:S06]  /*1310*/  BRA `(.L_x_1309) ;  /* 0x0000000c00bc7947 */ /* 0x000fec0003800000 */
.L_x_1306:
        /* <DEDUP_REMOVED lines=11> */
.L_x_1311:
[----:B------:R-:W2:Y:S02]  /*13d0*/  LDG.E R2, desc[UR36][R2.64] ;  /* 0x0000002402027981 */ /* 0x000ea4000c1e1900 */
[----:B--2---:R-:W-:-:S04]  /*13e0*/  I2FP.F32.S32 R0, R2 ;  /* 0x0000000200007245 */ /* 0x004fc80000201400 */
[----:B------:R-:W-:-:S04]  /*13f0*/  F2FP.F16.F32.PACK_AB R0, RZ, R0 ;  /* 0x00000000ff00723e */ /* 0x000fc800000000ff */
[----:B------:R-:W-:Y:S01]  /*1400*/  PRMT R18, R0, 0x7610, R18 ;  /* 0x0000761000127816 */ /* 0x000fe20000000012 */
[----:B------:R-:W-:Y:S06]  /*1410*/  BRA `(.L_x_1309) ;  /* 0x0000000c007c7947 */ /* 0x000fec0003800000 */
.L_x_1310:
[----:B------:R-:W2:Y:S02]  /*1420*/  LDG.E.U16 R2, desc[UR36][R2.64] ;  /* 0x0000002402027981 */ /* 0x000ea4000c1e1500 */
[----:B--2---:R-:W0:Y:S02]  /*1430*/  I2F.S16 R0, R2 ;  /* 0x0000000200007306 */ /* 0x004e240000101400 */
[----:B0-----:R-:W-:-:S04]  /*1440*/  F2FP.F16.F32.PACK_AB R0, RZ, R0 ;  /* 0x00000000ff00723e */ /* 0x001fc800000000ff */
[----:B------:R-:W-:Y:S01]  /*1450*/  PRMT R18, R0, 0x7610, R18 ;  /* 0x0000761000127816 */ /* 0x000fe20000000012 */
[----:B------:R-:W-:Y:S06]  /*1460*/  BRA `(.L_x_1309) ;  /* 0x0000000c00687947 */ /* 0x000fec0003800000 */
.L_x_1305:
        /* <DEDUP_REMOVED lines=9> */
.L_x_1313:
[----:B------:R1:W5:Y:S01]  /*1500*/  LDG.E.U16 R18, desc[UR36][R2.64] ;  /* 0x0000002402127981 */ /* 0x000362000c1e1500 */
[----:B------:R-:W-:Y:S05]  /*1510*/  BRA `(.L_x_1309) ;  /* 0x0000000c003c7947 */ /* 0x000fea0003800000 */
.L_x_1312:
        /* <DEDUP_REMOVED lines=9> */
.L_x_1315:
[----:B------:R0:W5:Y:S01]  /*15b0*/  LDG.E.U16 R18, desc[UR36][R2.64] ;  /* 0x0000002402127981 */ /* 0x000162000c1e1500 */
[----:B------:R-:W-:Y:S05]  /*15c0*/  BRA `(.L_x_1309) ;  /* 0x0000000c00107947 */ /* 0x000fea0003800000 */
.L_x_1314:
        /* <DEDUP_REMOVED lines=9> */
.L_x_1304:
        /* <DEDUP_REMOVED lines=14> */
.L_x_1318:
        /* <DEDUP_REMOVED lines=9> */
.L_x_1317:
        /* <DEDUP_REMOVED lines=28> */
.L_x_1320:
        /* <DEDUP_REMOVED lines=15> */
.L_x_1319:
[----:B------:R-:W2:Y:S02]  /*1a80*/  LDG.E.U16 R0, desc[UR36][R2.64] ;  /* 0x0000002402007981 */ /* 0x000ea4000c1e1500 */
[----:B--2---:R-:W-:-:S05]  /*1a90*/  IMAD.U32 R0, R0, 0x10000, RZ ;  /* 0x0001000000007824 */ /* 0x004fca00078e00ff */
[----:B------:R-:W-:-:S04]  /*1aa0*/  F2FP.F16.F32.PACK_AB R0, RZ, R0 ;  /* 0x00000000ff00723e */ /* 0x000fc800000000ff */
[----:B------:R-:W-:Y:S01]  /*1ab0*/  PRMT R18, R0, 0x7610, R18 ;  /* 0x0000761000127816 */ /* 0x000fe20000000012 */
[----:B------:R-:W-:Y:S06]  /*1ac0*/  BRA `(.L_x_1309) ;  /* 0x0000000400d07947 */ /* 0x000fec0003800000 */
.L_x_1316:
        /* <DEDUP_REMOVED lines=13> */
.L_x_1323:
        /* <DEDUP_REMOVED lines=21> */
.L_x_1327:
[----:B------:R-:W-:Y:S05]  /*1cf0*/  BSYNC B1 ;  /* 0x0000000000017941 */ /* 0x000fea0003800000 */
.L_x_1326:
[----:B------:R-:W-:Y:S01]  /*1d00*/  LEA R3, R0, 0x3b800000, 0x17 ;  /* 0x3b80000000037811 */ /* 0x000fe200078eb8ff */
[----:B------:R-:W-:-:S05]  /*1d10*/  IMAD.SHL.U32 R0, R2, 0x100000, RZ ;  /* 0x0010000002007824 */ /* 0x000fca00078e00ff */
[----:B------:R-:W-:-:S07]  /*1d20*/  LOP3.LUT R0, R3, R0, R4, 0xfe, !PT ;  /* 0x0000000003007212 */ /* 0x000fce00078efe04 */
.L_x_1325:
[----:B------:R-:W-:Y:S05]  /*1d30*/  BSYNC B0 ;  /* 0x0000000000007941 */ /* 0x000fea0003800000 */
.L_x_1324:
[----:B------:R-:W-:-:S04]  /*1d40*/  F2FP.F16.F32.PACK_AB R0, RZ, R0 ;  /* 0x00000000ff00723e */ /* 0x000fc800000000ff */
[----:B------:R-:W-:Y:S01]  /*1d50*/  PRMT R18, R0, 0x7610, R18 ;  /* 0x0000761000127816 */ /* 0x000fe20000000012 */
[----:B------:R-:W-:Y:S06]  /*1d60*/  BRA `(.L_x_1309) ;  /* 0x0000000400287947 */ /* 0x000fec0003800000 */
.L_x_1322:
        /* <DEDUP_REMOVED lines=21> */
.L_x_1331:
[----:B------:R-:W-:Y:S05]  /*1ec0*/  BSYNC B1 ;  /* 0x0000000000017941 */ /* 0x000fea0003800000 */
.L_x_1330:
[----:B------:R-:W-:Y:S01]  /*1ed0*/  LEA R3, R0, 0x37800000, 0x17 ;  /* 0x3780000000037811 */ /* 0x000fe200078eb8ff */
[----:B------:R-:W-:-:S05]  /*1ee0*/  IMAD.SHL.U32 R0, R2, 0x200000, RZ ;  /* 0x0020000002007824 */ /* 0x000fca00078e00ff */
[----:B------:R-:W-:-:S07]  /*1ef0*/  LOP3.LUT R0, R3, R0, R4, 0xfe, !PT ;  /* 0x0000000003007212 */ /* 0x000fce00078efe04 */
.L_x_1329:
[----:B------:R-:W-:Y:S05]  /*1f00*/  BSYNC B0 ;  /* 0x0000000000007941 */ /* 0x000fea0003800000 */
.L_x_1328:
[----:B------:R-:W-:-:S04]  /*1f10*/  F2FP.F16.F32.PACK_AB R0, RZ, R0 ;  /* 0x00000000ff00723e */ /* 0x000fc800000000ff */
[----:B------:R-:W-:Y:S01]  /*1f20*/  PRMT R18, R0, 0x7610, R18 ;  /* 0x0000761000127816 */ /* 0x000fe20000000012 */
[----:B------:R-:W-:Y:S06]  /*1f30*/  BRA `(.L_x_1309) ;  /* 0x0000000000b47947 */ /* 0x000fec0003800000 */
.L_x_1321:
        /* <DEDUP_REMOVED lines=14> */
.L_x_1335:
[----:B------:R-:W-:Y:S05]  /*2020*/  BSYNC B0 ;  /* 0x0000000000007941 */ /* 0x000fea0003800000 */
.L_x_1334:
[----:B------:R-:W-:-:S04]  /*2030*/  F2FP.F16.F32.PACK_AB R0, RZ, R0 ;  /* 0x00000000ff00723e */ /* 0x000fc800000000ff */
[----:B------:R-:W-:Y:S01]  /*2040*/  PRMT R18, R0, 0x7610, R18 ;  /* 0x0000761000127816 */ /* 0x000fe20000000012 */
[----:B------:R-:W-:Y:S06]  /*2050*/  BRA `(.L_x_1309) ;  /* 0x00000000006c7947 */ /* 0x000fec0003800000 */
.L_x_1308:
        /* <DEDUP_REMOVED lines=16> */
.L_x_1336:
[----:B------:R-:W-:Y:S01]  /*2160*/  PRMT R18, RZ, 0x7610, R18 ;  /* 0x00007610ff127816 */ /* 0x000fe20000000012 */
[----:B------:R-:W-:Y:S06]  /*2170*/  BRA `(.L_x_1309) ;  /* 0x0000000000247947 */ /* 0x000fec0003800000 */
.L_x_1333:
[----:B------:R-:W2:Y:S02]  /*2180*/  LDG.E.64 R2, desc[UR36][R2.64] ;  /* 0x0000002402027981 */ /* 0x000ea4000c1e1b00 */
[----:B--2---:R-:W0:Y:S02]  /*2190*/  I2F.U64 R0, R2 ;  /* 0x0000000200007312 */ /* 0x004e240000301000 */
[----:B0-----:R-:W-:-:S04]  /*21a0*/  F2FP.F16.F32.PACK_AB R0, RZ, R0 ;  /* 0x00000000ff00723e */ /* 0x001fc800000000ff */
[----:B------:R-:W-:Y:S01]  /*21b0*/  PRMT R18, R0, 0x7610, R18 ;  /* 0x0000761000127816 */ /* 0x000fe20000000012 */
[----:B------:R-:W-:Y:S06]  /*21c0*/  BRA `(.L_x_1309) ;  /* 0x0000000000107947 */ /* 0x000fec0003800000 */
.L_x_1332:
[----:B------:R-:W2:Y:S02]  /*21d0*/  LDG.E R2, desc[UR36][R2.64] ;  /* 0x0000002402027981 */ /* 0x000ea4000c1e1900 */
[----:B--2---:R-:W-:-:S04]  /*21e0*/  I2FP.F32.U32 R0, R2 ;  /* 0x0000000200007245 */ /* 0x004fc80000201000 */
[----:B------:R-:W-:-:S04]  /*21f0*/  F2FP.F16.F32.PACK_AB R0, RZ, R0 ;  /* 0x00000000ff00723e */ /* 0x000fc800000000ff */
[----:B------:R-:W-:-:S07]  /*2200*/  PRMT R18, R0, 0x7610, R18 ;  /* 0x0000761000127816 */ /* 0x000fce0000000012 */
.L_x_1309:
[----:B------:R-:W-:-:S07]  /*2210*/  VIADD R26, R26, 0x80 ;  /* 0x000000801a1a7836 */ /* 0x000fce0000000000 */
.L_x_1270:
[----:B------:R-:W-:Y:S05]  /*2220*/  BSYNC B6 ;  /* 0x0000000000067941 */ /* 0x000fea0003800000 */
.L_x_1269:
[----:B------:R-:W-:Y:S01]  /*2230*/  ISETP.GE.AND P0, PT, R26, R23, PT ;  /* 0x000000171a00720c */ /* 0x000fe20003f06270 */
[----:B------:R-:W-:Y:S01]  /*2240*/  BSSY B6, `(.L_x_1337) ;  /* 0x0000218000067945 */ /* 0x000fe20003800000 */
[----:B------:R-:W-:-:S11]  /*2250*/  PRMT R17, RZ, 0x7610, R17 ;  /* 0x00007610ff117816 */ /* 0x000fd60000000011 */
[----:B------:R-:W-:Y:S05]  /*2260*/  @P0 BRA `(.L_x_1338) ;  /* 0x0000002000540947 */ /* 0x000fea0003800000 */
[----:B01----:R-:W0:Y:S01]  /*2270*/  LDC.64 R2, c[0x0][0x238] ;  /* 0x00008e00ff027b82 */ /* 0x003e220000000a00 */
        /* <DEDUP_REMOVED lines=21> */
.L_x_1342:
[----:B------:R-:W2:Y:S02]  /*23d0*/  LDG.E.U8 R2, desc[UR36][R2.64] ;  /* 0x0000002402027981 */ /* 0x000ea4000c1e1100 */
[----:B--2---:R-:W-:-:S04]  /*23e0*/  I2FP.F32.U32 R0, R2 ;  /* 0x0000000200007245 */ /* 0x004fc80000201000 */
[----:B------:R-:W-:-:S04]  /*23f0*/  F2FP.F16.F32.PACK_AB R0, RZ, R0 ;  /* 0x00000000ff00723e */ /* 0x000fc800000000ff */
[----:B------:R-:W-:Y:S01]  /*2400*/  PRMT R22, R0, 0x7610, R22 ;  /* 0x0000761000167816 */ /* 0x000fe20000000016 */
[----:B------:R-:W-:Y:S06]  /*2410*/  BRA `(.L_x_1344) ;  /* 0x0000000c00c07947 */ /* 0x000fec0003800000 */
.L_x_1341:
        /* <DEDUP_REMOVED lines=11> */
.L_x_1346:
[----:B------:R-:W2:Y:S02]  /*24d0*/  LDG.E R2, desc[UR36][R2.64] ;  /* 0x0000002402027981 */ /* 0x000ea4000c1e1900 */
[----:B--2---:R-:W-:-:S04]  /*24e0*/  I2FP.F32.S32 R0, R2 ;  /* 0x0000000200007245 */ /* 0x004fc80000201400 */
[----:B------:R-:W-:-:S04]  /*24f0*/  F2FP.F16.F32.PACK_AB R0, RZ, R0 ;  /* 0x00000000ff00723e */ /* 0x000fc800000000ff */
[----:B------:R-:W-:Y:S01]  /*2500*/  PRMT R22, R0, 0x7610, R22 ;  /* 0x0000761000167816 */ /* 0x000fe20000000016 */
[----:B------:R-:W-:Y:S06]  /*2510*/  BRA `(.L_x_1344) ;  /* 0x0000000c00807947 */ /* 0x000fec0003800000 */
.L_x_1345:
[----:B------:R-:W2:Y:S02]  /*2520*/  LDG.E.U16 R2, desc[UR36][R2.64] ;  /* 0x0000002402027981 */ /* 0x000ea4000c1e1500 */
[----:B--2---:R-:W0:Y:S02]  /*2530*/  I2F.S16 R0, R2 ;  /* 0x0000000200007306 */ /* 0x004e240000101400 */
[----:B0-----:R-:W-:-:S04]  /*2540*/  F2FP.F16.F32.PACK_AB R0, RZ, R0 ;  /* 0x00000000ff00723e */ /* 0x001fc800000000ff */
[----:B------:R-:W-:Y:S01]  /*2550*/  PRMT R22, R0, 0x7610, R22 ;  /* 0x0000761000167816 */ /* 0x000fe20000000016 */
[----:B------:R-:W-:Y:S06]  /*2560*/  BRA `(.L_x_1344) ;  /* 0x0000000c006c7947 */ /* 0x000fec0003800000 */
.L_x_1340:
        /* <DEDUP_REMOVED lines=9> */
.L_x_1348:
[----:B------:R1:W5:Y:S01]  /*2600*/  LDG.E.U16 R22, desc[UR36][R2.64] ;  /* 0x0000002402167981 */ /* 0x000362000c1e1500 */
[----:B------:R-:W-:Y:S05]  /*2610*/  BRA `(.L_x_1344) ;  /* 0x0000000c00407947 */ /* 0x000fea0003800000 */
.L_x_1347:
        /* <DEDUP_REMOVED lines=9> */
.L_x_1350:
[----:B------:R0:W5:Y:S01]  /*26b0*/  LDG.E.U16 R22, desc[UR36][R2.64] ;  /* 0x0000002402167981 */ /* 0x000162000c1e1500 */
[----:B------:R-:W-:Y:S05]  /*26c0*/  BRA `(.L_x_1344) ;  /* 0x0000000c00147947 */ /* 0x000fea0003800000 */
.L_x_1349:
        /* <DEDUP_REMOVED lines=9> */
.L_x_1339:
        /* <DEDUP_REMOVED lines=14> */
.L_x_1353:
        /* <DEDUP_REMOVED lines=9> */
.L_x_1352:
        /* <DEDUP_REMOVED lines=28> */
.L_x_1355:
[----:B------:R-:W2:Y:S02]  /*2a90*/  LDG.E.U8 R3, desc[UR36][R2.64] ;  /* 0x0000002402037981 */ /* 0x000ea4000c1e1100 */
[----:B--2---:R-:W-:-:S05]  /*2aa0*/  IMAD.SHL.U32 R0, R3, 0x2000000, RZ ;  /* 0x0200000003007824 */ /* 0x004fca00078e00ff */
[----:B------:R-:W-:-:S13]  /*2ab0*/  ISETP.GE.U32.AND P0, PT, R0, 0x8000000, PT ;  /* 0x080000000000780c */ /* 0x000fda0003f06070 */
[C---:B------:R-:W-:Y:S02]  /*2ac0*/  @P0 IMAD.SHL.U32 R4, R3.reuse, 0x200000, RZ ;  /* 0x0020000003040824 */ /* 0x040fe400078e00ff */
[C---:B------:R-:W-:Y:S02]  /*2ad0*/  @!P0 IMAD.SHL.U32 R0, R3.reuse, 0x100, RZ ;  /* 0x0000010003008824 */ /* 0x040fe400078e00ff */
[----:B------:R-:W-:Y:S01]  /*2ae0*/  IMAD.SHL.U32 R3, R3, 0x1000000, RZ ;  /* 0x0100000003037824 */ /* 0x000fe200078e00ff */
[----:B------:R-:W-:Y:S02]  /*2af0*/  @P0 LOP3.LUT R4, R4, 0xfe00000, RZ, 0xc0, !PT ;  /* 0x0fe0000004040812 */ /* 0x000fe400078ec0ff */
        /* <DEDUP_REMOVED lines=9> */
.L_x_1354:
[----:B------:R-:W2:Y:S02]  /*2b90*/  LDG.E.U16 R0, desc[UR36][R2.64] ;  /* 0x0000002402007981 */ /* 0x000ea4000c1e1500 */
[----:B--2---:R-:W-:-:S05]  /*2ba0*/  IMAD.U32 R0, R0, 0x10000, RZ ;  /* 0x0001000000007824 */ /* 0x004fca00078e00ff */
[----:B------:R-:W-:-:S04]  /*2bb0*/  F2FP.F16.F32.PACK_AB R0, RZ, R0 ;  /* 0x00000000ff00723e */ /* 0x000fc800000000ff */
[----:B------:R-:W-:Y:S01]  /*2bc0*/  PRMT R22, R0, 0x7610, R22 ;  /* 0x0000761000167816 */ /* 0x000fe20000000016 */
[----:B------:R-:W-:Y:S06]  /*2bd0*/  BRA `(.L_x_1344) ;  /* 0x0000000400d07947 */ /* 0x000fec0003800000 */
.L_x_1351:
        /* <DEDUP_REMOVED lines=13> */
.L_x_1358:
        /* <DEDUP_REMOVED lines=21> */
.L_x_1362:
[----:B------:R-:W-:Y:S05]  /*2e00*/  BSYNC B1 ;  /* 0x0000000000017941 */ /* 0x000fea0003800000 */
.L_x_1361:
[----:B------:R-:W-:Y:S01]  /*2e10*/  LEA R3, R0, 0x3b800000, 0x17 ;  /* 0x3b80000000037811 */ /* 0x000fe200078eb8ff */
[----:B------:R-:W-:-:S05]  /*2e20*/  IMAD.SHL.U32 R0, R2, 0x100000, RZ ;  /* 0x0010000002007824 */ /* 0x000fca00078e00ff */
[----:B------:R-:W-:-:S07]  /*2e30*/  LOP3.LUT R0, R3, R0, R4, 0xfe, !PT ;  /* 0x0000000003007212 */ /* 0x000fce00078efe04 */
.L_x_1360:
[----:B------:R-:W-:Y:S05]  /*2e40*/  BSYNC B0 ;  /* 0x0000000000007941 */ /* 0x000fea0003800000 */
.L_x_1359:
[----:B------:R-:W-:-:S04]  /*2e50*/  F2FP.F16.F32.PACK_AB R0, RZ, R0 ;  /* 0x00000000ff00723e */ /* 0x000fc800000000ff */
[----:B------:R-:W-:Y:S01]  /*2e60*/  PRMT R22, R0, 0x7610, R22 ;  /* 0x0000761000167816 */ /* 0x000fe20000000016 */
[----:B------:R-:W-:Y:S06]  /*2e70*/  BRA `(.L_x_1344) ;  /* 0x0000000400287947 */ /* 0x000fec0003800000 */
.L_x_1357:
        /* <DEDUP_REMOVED lines=21> */
.L_x_1366:
[----:B------:R-:W-:Y:S05]  /*2fd0*/  BSYNC B1 ;  /* 0x0000000000017941 */ /* 0x000fea0003800000 */
.L_x_1365:
[----:B------:R-:W-:Y:S01]  /*2fe0*/  LEA R3, R0, 0x37800000, 0x17 ;  /* 0x3780000000037811 */ /* 0x000fe200078eb8ff */
[----:B------:R-:W-:-:S05]  /*2ff0*/  IMAD.SHL.U32 R0, R2, 0x200000, RZ ;  /* 0x0020000002007824 */ /* 0x000fca00078e00ff */
[----:B------:R-:W-:-:S07]  /*3000*/  LOP3.LUT R0, R3, R0, R4, 0xfe, !PT ;  /* 0x0000000003007212 */ /* 0x000fce00078efe04 */
.L_x_1364:
[----:B------:R-:W-:Y:S05]  /*3010*/  BSYNC B0 ;  /* 0x0000000000007941 */ /* 0x000fea0003800000 */
.L_x_1363:
[----:B------:R-:W-:-:S04]  /*3020*/  F2FP.F16.F32.PACK_AB R0, RZ, R0 ;  /* 0x00000000ff00723e */ /* 0x000fc800000000ff */
[----:B------:R-:W-:Y:S01]  /*3030*/  PRMT R22, R0, 0x7610, R22 ;  /* 0x0000761000167816 */ /* 0x000fe20000000016 */
[----:B------:R-:W-:Y:S06]  /*3040*/  BRA `(.L_x_1344) ;  /* 0x0000000000b47947 */ /* 0x000fec0003800000 */
.L_x_1356:
        /* <DEDUP_REMOVED lines=14> */
.L_x_1370:
[----:B------:R-:W-:Y:S05]  /*3130*/  BSYNC B0 ;  /* 0x0000000000007941 */ /* 0x000fea0003800000 */
.L_x_1369:
[----:B------:R-:W-:-:S04]  /*3140*/  F2FP.F16.F32.PACK_AB R0, RZ, R0 ;  /* 0x00000000ff00723e */ /* 0x000fc800000000ff */
[----:B------:R-:W-:Y:S01]  /*3150*/  PRMT R22, R0, 0x7610, R22 ;  /* 0x0000761000167816 */ /* 0x000fe20000000016 */
[----:B------:R-:W-:Y:S06]  /*3160*/  BRA `(.L_x_1344) ;  /* 0x00000000006c7947 */ /* 0x000fec0003800000 */
.L_x_1343:
        /* <DEDUP_REMOVED lines=16> */
.L_x_1371:
[----:B------:R-:W-:Y:S01]  /*3270*/  PRMT R22, RZ, 0x7610, R22 ;  /* 0x00007610ff167816 */ /* 0x000fe20000000016 */
[----:B------:R-:W-:Y:S06]  /*3280*/  BRA `(.L_x_1344) ;  /* 0x0000000000247947 */ /* 0x000fec0003800000 */
.L_x_1368:
[----:B------:R-:W2:Y:S02]  /*3290*/  LDG.E.64 R2, desc[UR36][R2.64] ;  /* 0x0000002402027981 */ /* 0x000ea4000c1e1b00 */
[----:B--2---:R-:W0:Y:S02]  /*32a0*/  I2F.U64 R0, R2 ;  /* 0x0000000200007312 */ /* 0x004e240000301000 */
[----:B0-----:R-:W-:-:S04]  /*32b0*/  F2FP.F16.F32.PACK_AB R0, RZ, R0 ;  /* 0x00000000ff00723e */ /* 0x001fc800000000ff */
[----:B------:R-:W-:Y:S01]  /*32c0*/  PRMT R22, R0, 0x7610, R22 ;  /* 0x0000761000167816 */ /* 0x000fe20000000016 */
[----:B------:R-:W-:Y:S06]  /*32d0*/  BRA `(.L_x_1344) ;  /* 0x0000000000107947 */ /* 0x000fec0003800000 */
.L_x_1367:
[----:B------:R-:W2:Y:S02]  /*32e0*/  LDG.E R2, desc[UR36][R2.64] ;  /* 0x0000002402027981 */ /* 0x000ea4000c1e1900 */
[----:B--2---:R-:W-:-:S04]  /*32f0*/  I2FP.F32.U32 R0, R2 ;  /* 0x0000000200007245 */ /* 0x004fc80000201000 */
[----:B------:R-:W-:-:S04]  /*3300*/  F2FP.F16.F32.PACK_AB R0, RZ, R0 ;  /* 0x00000000ff00723e */ /* 0x000fc800000000ff */
[----:B------:R-:W-:-:S07]  /*3310*/  PRMT R22, R0, 0x7610, R22 ;  /* 0x0000761000167816 */ /* 0x000fce0000000016 */
.L_x_1344:
        /* <DEDUP_REMOVED lines=21> */
.L_x_1375:
[----:B------:R-:W2:Y:S02]  /*3470*/  LDG.E.U8 R2, desc[UR36][R2.64] ;  /* 0x0000002402027981 */ /* 0x000ea4000c1e1100 */
[----:B--2---:R-:W-:-:S04]  /*3480*/  I2FP.F32.U32 R0, R2 ;  /* 0x0000000200007245 */ /* 0x004fc80000201000 */
[----:B------:R-:W-:-:S04]  /*3490*/  F2FP.F16.F32.PACK_AB R0, RZ, R0 ;  /* 0x00000000ff00723e */ /* 0x000fc800000000ff */
[----:B------:R-:W-:Y:S01]  /*34a0*/  PRMT R17, R0, 0x7610, R17 ;  /* 0x0000761000117816 */ /* 0x000fe20000000011 */
[----:B------:R-:W-:Y:S06]  /*34b0*/  BRA `(.L_x_1377) ;  /* 0x0000000c00bc7947 */ /* 0x000fec0003800000 */
.L_x_1374:
        /* <DEDUP_REMOVED lines=11> */
.L_x_1379:
[----:B------:R-:W2:Y:S02]  /*3570*/  LDG.E R2, desc[UR36][R2.64] ;  /* 0x0000002402027981 */ /* 0x000ea4000c1e1900 */
[----:B--2---:R-:W-:-:S04]  /*3580*/  I2FP.F32.S32 R0, R2 ;  /* 0x0000000200007245 */ /* 0x004fc80000201400 */
[----:B------:R-:W-:-:S04]  /*3590*/  F2FP.F16.F32.PACK_AB R0, RZ, R0 ;  /* 0x00000000ff00723e */ /* 0x000fc800000000ff */
[----:B------:R-:W-:Y:S01]  /*35a0*/  PRMT R17, R0, 0x7610, R17 ;  /* 0x0000761000117816 */ /* 0x000fe20000000011 */
[----:B------:R-:W-:Y:S06]  /*35b0*/  BRA `(.L_x_1377) ;  /* 0x0000000c007c7947 */ /* 0x000fec0003800000 */
.L_x_1378:
[----:B------:R-:W2:Y:S02]  /*35c0*/  LDG.E.U16 R2, desc[UR36][R2.64] ;  /* 0x0000002402027981 */ /* 0x000ea4000c1e1500 */
[----:B--2---:R-:W0:Y:S02]  /*35d0*/  I2F.S16 R0, R2 ;  /* 0x0000000200007306 */ /* 0x004e240000101400 */
[----:B0-----:R-:W-:-:S04]  /*35e0*/  F2FP.F16.F32.PACK_AB R0, RZ, R0 ;  /* 0x00000000ff00723e */ /* 0x001fc800000000ff */
[----:B------:R-:W-:Y:S01]  /*35f0*/  PRMT R17, R0, 0x7610, R17 ;  /* 0x0000761000117816 */ /* 0x000fe20000000011 */
[----:B------:R-:W-:Y:S06]  /*3600*/  BRA `(.L_x_1377) ;  /* 0x0000000c00687947 */ /* 0x000fec0003800000 */
.L_x_1373:
        /* <DEDUP_REMOVED lines=9> */
.L_x_1381:
[----:B------:R1:W5:Y:S01]  /*36a0*/  LDG.E.U16 R17, desc[UR36][R2.64] ;  /* 0x0000002402117981 */ /* 0x000362000c1e1500 */
[----:B------:R-:W-:Y:S05]  /*36b0*/  BRA `(.L_x_1377) ;  /* 0x0000000c003c7947 */ /* 0x000fea0003800000 */
.L_x_1380:
        /* <DEDUP_REMOVED lines=9> */
.L_x_1383:
[----:B------:R0:W5:Y:S01]  /*3750*/  LDG.E.U16 R17, desc[UR36][R2.64] ;  /* 0x0000002402117981 */ /* 0x000162000c1e1500 */
[----:B------:R-:W-:Y:S05]  /*3760*/  BRA `(.L_x_1377) ;  /* 0x0000000c00107947 */ /* 0x000fea0003800000 */
.L_x_1382:
        /* <DEDUP_REMOVED lines=9> */
.L_x_1372:
        /* <DEDUP_REMOVED lines=14> */
.L_x_1386:
        /* <DEDUP_REMOVED lines=9> */
.L_x_1385:
        /* <DEDUP_REMOVED lines=28> */
.L_x_1388:
        /* <DEDUP_REMOVED lines=15> */
.L_x_1387:
[----:B------:R-:W2:Y:S02]  /*3c20*/  LDG.E.U16 R0, desc[UR36][R2.64] ;  /* 0x0000002402007981 */ /* 0x000ea4000c1e1500 */
[----:B--2---:R-:W-:-:S05]  /*3c30*/  IMAD.U32 R0, R0, 0x10000, RZ ;  /* 0x0001000000007824 */ /* 0x004fca00078e00ff */
[----:B------:R-:W-:-:S04]  /*3c40*/  F2FP.F16.F32.PACK_AB R0, RZ, R0 ;  /* 0x00000000ff00723e */ /* 0x000fc800000000ff */
[----:B------:R-:W-:Y:S01]  /*3c50*/  PRMT R17, R0, 0x7610, R17 ;  /* 0x0000761000117816 */ /* 0x000fe20000000011 */
[----:B------:R-:W-:Y:S06]  /*3c60*/  BRA `(.L_x_1377) ;  /* 0x0000000400d07947 */ /* 0x000fec0003800000 */
.L_x_1384:
        /* <DEDUP_REMOVED lines=13> */
.L_x_1391:
        /* <DEDUP_REMOVED lines=21> */
.L_x_1395:
[----:B------:R-:W-:Y:S05]  /*3e90*/  BSYNC B1 ;  /* 0x0000000000017941 */ /* 0x000fea0003800000 */
.L_x_1394:
[----:B------:R-:W-:Y:S01]  /*3ea0*/  LEA R3, R0, 0x3b800000, 0x17 ;  /* 0x3b80000000037811 */ /* 0x000fe200078eb8ff */
[----:B------:R-:W-:-:S05]  /*3eb0*/  IMAD.SHL.U32 R0, R2, 0x100000, RZ ;  /* 0x0010000002007824 */ /* 0x000fca00078e00ff */
[----:B------:R-:W-:-:S07]  /*3ec0*/  LOP3.LUT R0, R3, R0, R4, 0xfe, !PT ;  /* 0x0000000003007212 */ /* 0x000fce00078efe04 */
.L_x_1393:
[----:B------:R-:W-:Y:S05]  /*3ed0*/  BSYNC B0 ;  /* 0x0000000000007941 */ /* 0x000fea0003800000 */
.L_x_1392:
[----:B------:R-:W-:-:S04]  /*3ee0*/  F2FP.F16.F32.PACK_AB R0, RZ, R0 ;  /* 0x00000000ff00723e */ /* 0x000fc800000000ff */
[----:B------:R-:W-:Y:S01]  /*3ef0*/  PRMT R17, R0, 0x7610, R17 ;  /* 0x0000761000117816 */ /* 0x000fe20000000011 */
[----:B------:R-:W-:Y:S06]  /*3f00*/  BRA `(.L_x_1377) ;  /* 0x0000000400287947 */ /* 0x000fec0003800000 */
.L_x_1390:
        /* <DEDUP_REMOVED lines=21> */
.L_x_1399:
[----:B------:R-:W-:Y:S05]  /*4060*/  BSYNC B1 ;  /* 0x0000000000017941 */ /* 0x000fea0003800000 */
.L_x_1398:
[----:B------:R-:W-:Y:S01]  /*4070*/  LEA R3, R0, 0x37800000, 0x17 ;  /* 0x3780000000037811 */ /* 0x000fe200078eb8ff */
[----:B------:R-:W-:-:S05]  /*4080*/  IMAD.SHL.U32 R0, R2, 0x200000, RZ ;  /* 0x0020000002007824 */ /* 0x000fca00078e00ff */
[----:B------:R-:W-:-:S07]  /*4090*/  LOP3.LUT R0, R3, R0, R4, 0xfe, !PT ;  /* 0x0000000003007212 */ /* 0x000fce00078efe04 */
.L_x_1397:
[----:B------:R-:W-:Y:S05]  /*40a0*/  BSYNC B0 ;  /* 0x0000000000007941 */ /* 0x000fea0003800000 */
.L_x_1396:
[----:B------:R-:W-:-:S04]  /*40b0*/  F2FP.F16.F32.PACK_AB R0, RZ, R0 ;  /* 0x00000000ff00723e */ /* 0x000fc800000000ff */
[----:B------:R-:W-:Y:S01]  /*40c0*/  PRMT R17, R0, 0x7610, R17 ;  /* 0x0000761000117816 */ /* 0x000fe20000000011 */
[----:B------:R-:W-:Y:S06]  /*40d0*/  BRA `(.L_x_1377) ;  /* 0x0000000000b47947 */ /* 0x000fec0003800000 */
.L_x_1389:
        /* <DEDUP_REMOVED lines=14> */
.L_x_1403:
[----:B------:R-:W-:Y:S05]  /*41c0*/  BSYNC B0 ;  /* 0x0000000000007941 */ /* 0x000fea0003800000 */
.L_x_1402:
[----:B------:R-:W-:-:S04]  /*41d0*/  F2FP.F16.F32.PACK_AB R0, RZ, R0 ;  /* 0x00000000ff00723e */ /* 0x000fc800000000ff */
[----:B------:R-:W-:Y:S01]  /*41e0*/  PRMT R17, R0, 0x7610, R17 ;  /* 0x0000761000117816 */ /* 0x000fe20000000011 */
[----:B------:R-:W-:Y:S06]  /*41f0*/  BRA `(.L_x_1377) ;  /* 0x00000000006c7947 */ /* 0x000fec0003800000 */
.L_x_1376:
        /* <DEDUP_REMOVED lines=16> */
.L_x_1404:
[----:B------:R-:W-:Y:S01]  /*4300*/  PRMT R17, RZ, 0x7610, R17 ;  /* 0x00007610ff117816 */ /* 0x000fe20000000011 */
[----:B------:R-:W-:Y:S06]  /*4310*/  BRA `(.L_x_1377) ;  /* 0x0000000000247947 */ /* 0x000fec0003800000 */
.L_x_1401:
[----:B------:R-:W2:Y:S02]  /*4320*/  LDG.E.64 R2, desc[UR36][R2.64] ;  /* 0x0000002402027981 */ /* 0x000ea4000c1e1b00 */
[----:B--2---:R-:W0:Y:S02]  /*4330*/  I2F.U64 R0, R2 ;  /* 0x0000000200007312 */ /* 0x004e240000301000 */
[----:B0-----:R-:W-:-:S04]  /*4340*/  F2FP.F16.F32.PACK_AB R0, RZ, R0 ;  /* 0x00000000ff00723e */ /* 0x001fc800000000ff */
[----:B------:R-:W-:Y:S01]  /*4350*/  PRMT R17, R0, 0x7610, R17 ;  /* 0x0000761000117816 */ /* 0x000fe20000000011 */
[----:B------:R-:W-:Y:S06]  /*4360*/  BRA `(.L_x_1377) ;  /* 0x0000000000107947 */ /* 0x000fec0003800000 */
.L_x_1400:
[----:B------:R-:W2:Y:S02]  /*4370*/  LDG.E R2, desc[UR36][R2.64] ;  /* 0x0000002402027981 */ /* 0x000ea4000c1e1900 */
[----:B--2---:R-:W-:-:S04]  /*4380*/  I2FP.F32.U32 R0, R2 ;  /* 0x0000000200007245 */ /* 0x004fc80000201000 */
[----:B------:R-:W-:-:S04]  /*4390*/  F2FP.F16.F32.PACK_AB R0, RZ, R0 ;  /* 0x00000000ff00723e */ /* 0x000fc800000000ff */
[----:B------:R-:W-:-:S07]  /*43a0*/  PRMT R17, R0, 0x7610, R17 ;  /* 0x0000761000117816 */ /* 0x000fce0000000011 */
.L_x_1377:
[----:B------:R-:W-:-:S07]  /*43b0*/  VIADD R26, R26, 0x80 ;  /* 0x000000801a1a7836 */ /* 0x000fce0000000000 */
.L_x_1338:
[----:B------:R-:W-:Y:S05]  /*43c0*/  BSYNC B6 ;  /* 0x0000000000067941 */ /* 0x000fea0003800000 */
.L_x_1337:
[----:B------:R-:W-:Y:S01]  /*43d0*/  ISETP.GE.AND P0, PT, R26, R23, PT ;  /* 0x000000171a00720c */ /* 0x000fe20003f06270 */
[----:B------:R-:W-:Y:S01]  /*43e0*/  BSSY B6, `(.L_x_1405) ;  /* 0x0000219000067945 */ /* 0x000fe20003800000 */
[----:B------:R-:W-:Y:S02]  /*43f0*/  PRMT R16, RZ, 0x7610, R16 ;  /* 0x00007610ff107816 */ /* 0x000fe40000000010 */
[----:B01----:R-:W-:Y:S02]  /*4400*/  PRMT R2, RZ, 0x7610, R2 ;  /* 0x00007610ff027816 */ /* 0x003fe40000000002 */
[----:B------:R-:W-:-:S07]  /*4410*/  PRMT R27, RZ, 0x7610, R27 ;  /* 0x00007610ff1b7816 */ /* 0x000fce000000001b */
[----:B------:R-:W-:Y:S05]  /*4420*/  @P0 BRA `(.L_x_1406) ;  /* 0x0000002000500947 */ /* 0x000fea0003800000 */
        /* <DEDUP_REMOVED lines=22> */
.L_x_1410:
[----:B------:R-:W2:Y:S02]  /*4590*/  LDG.E.U8 R4, desc[UR36][R4.64] ;  /* 0x0000002404047981 */ /* 0x000ea4000c1e1100 */
[----:B--2---:R-:W-:-:S04]  /*45a0*/  I2FP.F32.U32 R0, R4 ;  /* 0x0000000400007245 */ /* 0x004fc80000201000 */
[----:B------:R-:W-:-:S04]  /*45b0*/  F2FP.F16.F32.PACK_AB R0, RZ, R0 ;  /* 0x00000000ff00723e */ /* 0x000fc800000000ff */
[----:B------:R-:W-:Y:S01]  /*45c0*/  PRMT R2, R0, 0x7610, R2 ;  /* 0x0000761000027816 */ /* 0x000fe20000000002 */
[----:B------:R-:W-:Y:S06]  /*45d0*/  BRA `(.L_x_1412) ;  /* 0x0000000c00b87947 */ /* 0x000fec0003800000 */
.L_x_1409:
        /* <DEDUP_REMOVED lines=11> */
.L_x_1414:
[----:B------:R-:W2:Y:S02]  /*4690*/  LDG.E R4, desc[UR36][R4.64] ;  /* 0x0000002404047981 */ /* 0x000ea4000c1e1900 */
[----:B--2---:R-:W-:-:S04]  /*46a0*/  I2FP.F32.S32 R0, R4 ;  /* 0x0000000400007245 */ /* 0x004fc80000201400 */
[----:B------:R-:W-:-:S04]  /*46b0*/  F2FP.F16.F32.PACK_AB R0, RZ, R0 ;  /* 0x00000000ff00723e */ /* 0x000fc800000000ff */
[----:B------:R-:W-:Y:S01]  /*46c0*/  PRMT R2, R0, 0x7610, R2 ;  /* 0x0000761000027816 */ /* 0x000fe20000000002 */
[----:B------:R-:W-:Y:S06]  /*46d0*/  BRA `(.L_x_1412) ;  /* 0x0000000c00787947 */ /* 0x000fec0003800000 */
.L_x_1413:
[----:B------:R-:W2:Y:S02]  /*46e0*/  LDG.E.U16 R4, desc[UR36][R4.64] ;  /* 0x0000002404047981 */ /* 0x000ea4000c1e1500 */
[----:B--2---:R-:W0:Y:S02]  /*46f0*/  I2F.S16 R0, R4 ;  /* 0x0000000400007306 */ /* 0x004e240000101400 */
[----:B0-----:R-:W-:-:S04]  /*4700*/  F2FP.F16.F32.PACK_AB R0, RZ, R0 ;  /* 0x00000000ff00723e */ /* 0x001fc800000000ff */
[----:B------:R-:W-:Y:S01]  /*4710*/  PRMT R2, R0, 0x7610, R2 ;  /* 0x0000761000027816 */ /* 0x000fe20000000002 */
[----:B------:R-:W-:Y:S06]  /*4720*/  BRA `(.L_x_1412) ;  /* 0x0000000c00647947 */ /* 0x000fec0003800000 */
.L_x_1408:
        /* <DEDUP_REMOVED lines=9> */
.L_x_1416:
[----:B------:R1:W5:Y:S01]  /*47c0*/  LDG.E.U16 R2, desc[UR36][R4.64] ;  /* 0x0000002404027981 */ /* 0x000362000c1e1500 */
[----:B------:R-:W-:Y:S05]  /*47d0*/  BRA `(.L_x_1412) ;  /* 0x0000000c00387947 */ /* 0x000fea0003800000 */
.L_x_1415:
        /* <DEDUP_REMOVED lines=9> */
.L_x_1418:
[----:B------:R0:W5:Y:S01]  /*4870*/  LDG.E.U16 R2, desc[UR36][R4.64] ;  /* 0x0000002404027981 */ /* 0x000162000c1e1500 */
[----:B------:R-:W-:Y:S05]  /*4880*/  BRA `(.L_x_1412) ;  /* 0x0000000c000c7947 */ /* 0x000fea0003800000 */
.L_x_1417:
        /* <DEDUP_REMOVED lines=9> */
.L_x_1407:
        /* <DEDUP_REMOVED lines=14> */
.L_x_1421:
        /* <DEDUP_REMOVED lines=9> */
.L_x_1420:
        /* <DEDUP_REMOVED lines=11> */
[----:B------:R-:W-:-:S05]  /*4b40*/  VIADD R6, R2, 0x1000000 ;  /* 0x0100000002067836 */ /* 0x000fca0000000000 */
[----:B------:R-:W-:Y:S02]  /*4b50*/  SHF.R.S32.HI R6, RZ, 0x8, R6 ;  /* 0x00000008ff067819 */ /* 0x000fe40000011406 */
[----:B0-----:R-:W-:-:S04]  /*4b60*/  IADD3 R3, -R3, 0x1f, RZ ;  /* 0x0000001f03037810 */ /* 0x001fc80007ffe1ff */
[C---:B------:R-:W-:Y:S01]  /*4b70*/  ISETP.GT.U32.AND P0, PT, R3.reuse, 0x4, PT ;  /* 0x000000040300780c */ /* 0x040fe20003f04070 */
[----:B------:R-:W-:-:S05]  /*4b80*/  VIADD R3, R3, 0xfffffffc ;  /* 0xfffffffc03037836 */ /* 0x000fca0000000000 */
[----:B------:R-:W-:-:S04]  /*4b90*/  SEL R3, R3, RZ, P0 ;  /* 0x000000ff03037207 */ /* 0x000fc80000000000 */
[C---:B------:R-:W-:Y:S01]  /*4ba0*/  SHF.L.U32 R4, R2.reuse, R3, RZ ;  /* 0x0000000302047219 */ /* 0x040fe200000006ff */
[----:B------:R-:W-:Y:S02]  /*4bb0*/  IMAD R7, R3, R8, 0x3c000000 ;  /* 0x3c00000003077424 */ /* 0x000fe400078e0208 */
[----:B------:R-:W-:-:S03]  /*4bc0*/  VIADD R3, R2, 0xffffffff ;  /* 0xffffffff02037836 */ /* 0x000fc60000000000 */
[----:B------:R-:W-:Y:S02]  /*4bd0*/  LEA.HI R7, R4, R7, RZ, 0x1c ;  /* 0x0000000704077211 */ /* 0x000fe400078fe0ff */
[----:B------:R-:W-:Y:S02]  /*4be0*/  SHF.R.S32.HI R3, RZ, 0x1f, R3 ;  /* 0x0000001fff037819 */ /* 0x000fe40000011403 */
[----:B------:R-:W-:-:S04]  /*4bf0*/  LOP3.LUT R6, R7, 0x7f800000, R6, 0xf8, !PT ;  /* 0x7f80000007067812 */ /* 0x000fc800078ef806 */
[----:B------:R-:W-:-:S04]  /*4c00*/  LOP3.LUT R3, R6, R3, RZ, 0x30, !PT ;  /* 0x0000000306037212 */ /* 0x000fc800078e30ff */
[----:B------:R-:W-:-:S04]  /*4c10*/  LOP3.LUT R3, R3, 0x80000000, R0, 0xf8, !PT ;  /* 0x8000000003037812 */ /* 0x000fc800078ef800 */
[----:B------:R-:W-:-:S04]  /*4c20*/  F2FP.F16.F32.PACK_AB R3, RZ, R3 ;  /* 0x00000003ff03723e */ /* 0x000fc800000000ff */
[----:B------:R-:W-:Y:S01]  /*4c30*/  PRMT R2, R3, 0x7610, R2 ;  /* 0x0000761003027816 */ /* 0x000fe20000000002 */
[----:B------:R-:W-:Y:S06]  /*4c40*/  BRA `(.L_x_1412) ;  /* 0x00000008001c7947 */ /* 0x000fec0003800000 */
.L_x_1423:
[----:B------:R-:W2:Y:S02]  /*4c50*/  LDG.E.U8 R3, desc[UR36][R4.64] ;  /* 0x0000002404037981 */ /* 0x000ea4000c1e1100 */
[----:B--2---:R-:W-:-:S05]  /*4c60*/  IMAD.SHL.U32 R0, R3, 0x2000000, RZ ;  /* 0x0200000003007824 */ /* 0x004fca00078e00ff */
[----:B------:R-:W-:-:S13]  /*4c70*/  ISETP.GE.U32.AND P0, PT, R0, 0x8000000, PT ;  /* 0x080000000000780c */ /* 0x000fda0003f06070 */
[C---:B------:R-:W-:Y:S02]  /*4c80*/  @!P0 IMAD.SHL.U32 R0, R3.reuse, 0x100, RZ ;  /* 0x0000010003008824 */ /* 0x040fe400078e00ff */
[C---:B------:R-:W-:Y:S02]  /*4c90*/  @P0 IMAD.SHL.U32 R2, R3.reuse, 0x200000, RZ ;  /* 0x0020000003020824 */ /* 0x040fe400078e00ff */
[----:B------:R-:W-:Y:S01]  /*4ca0*/  IMAD.SHL.U32 R3, R3, 0x1000000, RZ ;  /* 0x0100000003037824 */ /* 0x000fe200078e00ff */
[----:B------:R-:W-:Y:S02]  /*4cb0*/  @!P0 LOP3.LUT R0, R0, 0x7f00, RZ, 0xc0, !PT ;  /* 0x00007f0000008812 */ /* 0x000fe400078ec0ff */
[----:B------:R-:W-:Y:S02]  /*4cc0*/  @P0 LOP3.LUT R2, R2, 0x70000000, RZ, 0xfc, !PT ;  /* 0x7000000002020812 */ /* 0x000fe400078efcff */
[----:B------:R-:W-:-:S03]  /*4cd0*/  @!P0 LOP3.LUT R0, R0, 0x3f000000, RZ, 0xfc, !PT ;  /* 0x3f00000000008812 */ /* 0x000fc600078efcff */
[----:B------:R-:W-:Y:S02]  /*4ce0*/  @P0 FMUL.FTZ R2, R2, 1.9259299443872358531e-34 ;  /* 0x0780000002020820 */ /* 0x000fe40000410000 */
[----:B------:R-:W-:-:S05]  /*4cf0*/  @!P0 FADD.FTZ R2, R0, -0.5 ;  /* 0xbf00000000028421 */ /* 0x000fca0000010000 */
[----:B------:R-:W-:-:S04]  /*4d00*/  LOP3.LUT R2, R2, 0x80000000, R3, 0xf8, !PT ;  /* 0x8000000002027812 */ /* 0x000fc800078ef803 */
[----:B------:R-:W-:Y:S01]  /*4d10*/  F2FP.F16.F32.PACK_AB R2, RZ, R2 ;  /* 0x00000002ff02723e */ /* 0x000fe200000000ff */
[----:B------:R-:W-:Y:S06]  /*4d20*/  BRA `(.L_x_1412) ;  /* 0x0000000400e47947 */ /* 0x000fec0003800000 */
.L_x_1422:
[----:B------:R-:W2:Y:S02]  /*4d30*/  LDG.E.U16 R0, desc[UR36][R4.64] ;  /* 0x0000002404007981 */ /* 0x000ea4000c1e1500 */
[----:B--2---:R-:W-:-:S05]  /*4d40*/  IMAD.U32 R0, R0, 0x10000, RZ ;  /* 0x0001000000007824 */ /* 0x004fca00078e00ff */
[----:B------:R-:W-:-:S04]  /*4d50*/  F2FP.F16.F32.PACK_AB R0, RZ, R0 ;  /* 0x00000000ff00723e */ /* 0x000fc800000000ff */
[----:B------:R-:W-:Y:S01]  /*4d60*/  PRMT R2, R0, 0x7610, R2 ;  /* 0x0000761000027816 */ /* 0x000fe20000000002 */
[----:B------:R-:W-:Y:S06]  /*4d70*/  BRA `(.L_x_1412) ;  /* 0x0000000400d07947 */ /* 0x000fec0003800000 */
.L_x_1419:
        /* <DEDUP_REMOVED lines=13> */
.L_x_1426:
        /* <DEDUP_REMOVED lines=21> */
.L_x_1430:
[----:B------:R-:W-:Y:S05]  /*4fa0*/  BSYNC B1 ;  /* 0x0000000000017941 */ /* 0x000fea0003800000 */
.L_x_1429:
[----:B------:R-:W-:Y:S01]  /*4fb0*/  LEA R3, R0, 0x3b800000, 0x17 ;  /* 0x3b80000000037811 */ /* 0x000fe200078eb8ff */
[----:B------:R-:W-:-:S05]  /*4fc0*/  IMAD.SHL.U32 R0, R2, 0x100000, RZ ;  /* 0x0010000002007824 */ /* 0x000fca00078e00ff */
[----:B------:R-:W-:-:S07]  /*4fd0*/  LOP3.LUT R0, R3, R0, R4, 0xfe, !PT ;  /* 0x0000000003007212 */ /* 0x000fce00078efe04 */
.L_x_1428:
[----:B------:R-:W-:Y:S05]  /*4fe0*/  BSYNC B0 ;  /* 0x0000000000007941 */ /* 0x000fea0003800000 */
.L_x_1427:
[----:B------:R-:W-:-:S04]  /*4ff0*/  F2FP.F16.F32.PACK_AB R0, RZ, R0 ;  /* 0x00000000ff00723e */ /* 0x000fc800000000ff */
[----:B------:R-:W-:Y:S01]  /*5000*/  PRMT R2, R0, 0x7610, R2 ;  /* 0x0000761000027816 */ /* 0x000fe20000000002 */
[----:B------:R-:W-:Y:S06]  /*5010*/  BRA `(.L_x_1412) ;  /* 0x0000000400287947 */ /* 0x000fec0003800000 */
.L_x_1425:
        /* <DEDUP_REMOVED lines=21> */
.L_x_1434:
[----:B------:R-:W-:Y:S05]  /*5170*/  BSYNC B1 ;  /* 0x0000000000017941 */ /* 0x000fea0003800000 */
.L_x_1433:
[----:B------:R-:W-:Y:S01]  /*5180*/  LEA R3, R0, 0x37800000, 0x17 ;  /* 0x3780000000037811 */ /* 0x000fe200078eb8ff */
[----:B------:R-:W-:-:S05]  /*5190*/  IMAD.SHL.U32 R0, R2, 0x200000, RZ ;  /* 0x0020000002007824 */ /* 0x000fca00078e00ff */
[----:B------:R-:W-:-:S07]  /*51a0*/  LOP3.LUT R0, R3, R0, R4, 0xfe, !PT ;  /* 0x0000000003007212 */ /* 0x000fce00078efe04 */
.L_x_1432:
[----:B------:R-:W-:Y:S05]  /*51b0*/  BSYNC B0 ;  /* 0x0000000000007941 */ /* 0x000fea0003800000 */
.L_x_1431:
[----:B------:R-:W-:-:S04]  /*51c0*/  F2FP.F16.F32.PACK_AB R0, RZ, R0 ;  /* 0x00000000ff00723e */ /* 0x000fc800000000ff */
[----:B------:R-:W-:Y:S01]  /*51d0*/  PRMT R2, R0, 0x7610, R2 ;  /* 0x0000761000027816 */ /* 0x000fe20000000002 */
[----:B------:R-:W-:Y:S06]  /*51e0*/  BRA `(.L_x_1412) ;  /* 0x0000000000b47947 */ /* 0x000fec0003800000 */
.L_x_1424:
        /* <DEDUP_REMOVED lines=14> */
.L_x_1438:
[----:B------:R-:W-:Y:S05]  /*52d0*/  BSYNC B0 ;  /* 0x0000000000007941 */ /* 0x000fea0003800000 */
.L_x_1437:
[----:B------:R-:W-:-:S04]  /*52e0*/  F2FP.F16.F32.PACK_AB R0, RZ, R0 ;  /* 0x00000000ff00723e */ /* 0x000fc800000000ff */
[----:B------:R-:W-:Y:S01]  /*52f0*/  PRMT R2, R0, 0x7610, R2 ;  /* 0x0000761000027816 */ /* 0x000fe20000000002 */
[----:B------:R-:W-:Y:S06]  /*5300*/  BRA `(.L_x_1412) ;  /* 0x00000000006c7947 */ /* 0x000fec0003800000 */
.L_x_1411:
        /* <DEDUP_REMOVED lines=16> */
.L_x_1439:
[----:B------:R-:W-:Y:S01]  /*5410*/  PRMT R2, RZ, 0x7610, R2 ;  /* 0x00007610ff027816 */ /* 0x000fe20000000002 */
[----:B------:R-:W-:Y:S06]  /*5420*/  BRA `(.L_x_1412) ;  /* 0x0000000000247947 */ /* 0x000fec0003800000 */
.L_x_1436:
[----:B------:R-:W2:Y:S02]  /*5430*/  LDG.E.64 R4, desc[UR36][R4.64] ;  /* 0x0000002404047981 */ /* 0x000ea4000c1e1b00 */
[----:B--2---:R-:W0:Y:S02]  /*5440*/  I2F.U64 R0, R4 ;  /* 0x0000000400007312 */ /* 0x004e240000301000 */
[----:B0-----:R-:W-:-:S04]  /*5450*/  F2FP.F16.F32.PACK_AB R0, RZ, R0 ;  /* 0x00000000ff00723e */ /* 0x001fc800000000ff */
[----:B------:R-:W-:Y:S01]  /*5460*/  PRMT R2, R0, 0x7610, R2 ;  /* 0x0000761000027816 */ /* 0x000fe20000000002 */
[----:B------:R-:W-:Y:S06]  /*5470*/  BRA `(.L_x_1412) ;  /* 0x0000000000107947 */ /* 0x000fec0003800000 */
.L_x_1435:
[----:B------:R-:W2:Y:S02]  /*5480*/  LDG.E R4, desc[UR36][R4.64] ;  /* 0x0000002404047981 */ /* 0x000ea4000c1e1900 */
[----:B--2---:R-:W-:-:S04]  /*5490*/  I2FP.F32.U32 R0, R4 ;  /* 0x0000000400007245 */ /* 0x004fc80000201000 */
[----:B------:R-:W-:-:S04]  /*54a0*/  F2FP.F16.F32.PACK_AB R0, RZ, R0 ;  /* 0x00000000ff00723e */ /* 0x000fc800000000ff */
[----:B------:R-:W-:-:S07]  /*54b0*/  PRMT R2, R0, 0x7610, R2 ;  /* 0x0000761000027816 */ /* 0x000fce0000000002 */
.L_x_1412:
[----:B------:R-:W2:Y:S01]  /*54c0*/  LDC.U8 R3, c[0x0][0x24d] ;  /* 0x00009340ff037b82 */ /* 0x000ea20000000000 */
[----:B------:R-:W-:Y:S02]  /*54d0*/  ULDC UR4, c[0x0][0x254] ;  /* 0x0000950000047ab9 */ /* 0x000fe40000000800 */
[----:B------:R-:W-:-:S05]  /*54e0*/  IMAD R27, R27, UR4, RZ ;  /* 0x000000041b1b7c24 */ /* 0x000fca000f8e02ff */
[----:B01----:R-:W0:Y:S01]  /*54f0*/  LDC.64 R4, c[0x0][0x240] ;  /* 0x00009000ff047b82 */ /* 0x003e220000000a00 */
[----:B--2---:R-:W-:-:S04]  /*5500*/  PRMT R0, R3, 0x9910, RZ ;  /* 0x0000991003007816 */ /* 0x004fc800000000ff */
        /* <DEDUP_REMOVED lines=17> */
.L_x_1443:
[----:B------:R-:W2:Y:S02]  /*5620*/  LDG.E.U8 R4, desc[UR36][R4.64] ;  /* 0x0000002404047981 */ /* 0x000ea4000c1e1100 */
[----:B--2---:R-:W-:-:S04]  /*5630*/  I2FP.F32.U32 R0, R4 ;  /* 0x0000000400007245 */ /* 0x004fc80000201000 */
[----:B------:R-:W-:-:S04]  /*5640*/  F2FP.F16.F32.PACK_AB R0, RZ, R0 ;  /* 0x00000000ff00723e */ /* 0x000fc800000000ff */
[----:B------:R-:W-:Y:S01]  /*5650*/  PRMT R27, R0, 0x7610, R27 ;  /* 0x00007610001b7816 */ /* 0x000fe2000000001b */
[----:B------:R-:W-:Y:S06]  /*5660*/  BRA `(.L_x_1445) ;  /* 0x0000000c00bc7947 */ /* 0x000fec0003800000 */
.L_x_1442:
        /* <DEDUP_REMOVED lines=11> */
.L_x_1447:
[----:B------:R-:W2:Y:S02]  /*5720*/  LDG.E R4, desc[UR36][R4.64] ;  /* 0x0000002404047981 */ /* 0x000ea4000c1e1900 */
[----:B--2---:R-:W-:-:S04]  /*5730*/  I2FP.F32.S32 R0, R4 ;  /* 0x0000000400007245 */ /* 0x004fc80000201400 */
[----:B------:R-:W-:-:S04]  /*5740*/  F2FP.F16.F32.PACK_AB R0, RZ, R0 ;  /* 0x00000000ff00723e */ /* 0x000fc800000000ff */
[----:B------:R-:W-:Y:S01]  /*5750*/  PRMT R27, R0, 0x7610, R27 ;  /* 0x00007610001b7816 */ /* 0x000fe2000000001b */
[----:B------:R-:W-:Y:S06]  /*5760*/  BRA `(.L_x_1445) ;  /* 0x0000000c007c7947 */ /* 0x000fec0003800000 */
.L_x_1446:
[----:B------:R-:W2:Y:S02]  /*5770*/  LDG.E.U16 R4, desc[UR36][R4.64] ;  /* 0x0000002404047981 */ /* 0x000ea4000c1e1500 */
[----:B--2---:R-:W0:Y:S02]  /*5780*/  I2F.S16 R0, R4 ;  /* 0x0000000400007306 */ /* 0x004e240000101400 */
[----:B0-----:R-:W-:-:S04]  /*5790*/  F2FP.F16.F32.PACK_AB R0, RZ, R0 ;  /* 0x00000000ff00723e */ /* 0x001fc800000000ff */
[----:B------:R-:W-:Y:S01]  /*57a0*/  PRMT R27, R0, 0x7610, R27 ;  /* 0x00007610001b7816 */ /* 0x000fe2000000001b */
[----:B------:R-:W-:Y:S06]  /*57b0*/  BRA `(.L_x_1445) ;  /* 0x0000000c00687947 */ /* 0x000fec0003800000 */
.L_x_1441:
        /* <DEDUP_REMOVED lines=9> */
.L_x_1449:
[----:B------:R1:W5:Y:S01]  /*5850*/  LDG.E.U16 R27, desc[UR36][R4.64] ;  /* 0x00000024041b7981 */ /* 0x000362000c1e1500 */
[----:B------:R-:W-:Y:S05]  /*5860*/  BRA `(.L_x_1445) ;  /* 0x0000000c003c7947 */ /* 0x000fea0003800000 */
.L_x_1448:
        /* <DEDUP_REMOVED lines=9> */
.L_x_1451:
[----:B------:R0:W5:Y:S01]  /*5900*/  LDG.E.U16 R27, desc[UR36][R4.64] ;  /* 0x00000024041b7981 */ /* 0x000162000c1e1500 */
[----:B------:R-:W-:Y:S05]  /*5910*/  BRA `(.L_x_1445) ;  /* 0x0000000c00107947 */ /* 0x000fea0003800000 */
.L_x_1450:
        /* <DEDUP_REMOVED lines=9> */
.L_x_1440:
        /* <DEDUP_REMOVED lines=14> */
.L_x_1454:
        /* <DEDUP_REMOVED lines=9> */
.L_x_1453:
        /* <DEDUP_REMOVED lines=28> */
.L_x_1456:
        /* <DEDUP_REMOVED lines=12> */
[----:B------:R-:W-:-:S04]  /*5da0*/  F2FP.F16.F32.PACK_AB R0, RZ, R0 ;  /* 0x00000000ff00723e */ /* 0x000fc800000000ff */
[----:B------:R-:W-:Y:S01]  /*5db0*/  PRMT R27, R0, 0x7610, R27 ;  /* 0x00007610001b7816 */ /* 0x000fe2000000001b */
[----:B------:R-:W-:Y:S06]  /*5dc0*/  BRA `(.L_x_1445) ;  /* 0x0000000400e47947 */ /* 0x000fec0003800000 */
.L_x_1455:
[----:B------:R-:W2:Y:S02]  /*5dd0*/  LDG.E.U16 R0, desc[UR36][R4.64] ;  /* 0x0000002404007981 */ /* 0x000ea4000c1e1500 */
[----:B--2---:R-:W-:-:S05]  /*5de0*/  IMAD.U32 R0, R0, 0x10000, RZ ;  /* 0x0001000000007824 */ /* 0x004fca00078e00ff */
[----:B------:R-:W-:-:S04]  /*5df0*/  F2FP.F16.F32.PACK_AB R0, RZ, R0 ;  /* 0x00000000ff00723e */ /* 0x000fc800000000ff */
[----:B------:R-:W-:Y:S01]  /*5e00*/  PRMT R27, R0, 0x7610, R27 ;  /* 0x00007610001b7816 */ /* 0x000fe2000000001b */
[----:B------:R-:W-:Y:S06]  /*5e10*/  BRA `(.L_x_1445) ;  /* 0x0000000400d07947 */ /* 0x000fec0003800000 */
.L_x_1452:
        /* <DEDUP_REMOVED lines=13> */
.L_x_1459:
        /* <DEDUP_REMOVED lines=21> */
.L_x_1463:
[----:B------:R-:W-:Y:S05]  /*6040*/  BSYNC B1 ;  /* 0x0000000000017941 */ /* 0x000fea0003800000 */
.L_x_1462:
[----:B------:R-:W-:Y:S01]  /*6050*/  LEA R5, R0, 0x3b800000, 0x17 ;  /* 0x3b80000000057811 */ /* 0x000fe200078eb8ff */
[----:B------:R-:W-:-:S05]  /*6060*/  IMAD.SHL.U32 R0, R3, 0x100000, RZ ;  /* 0x0010000003007824 */ /* 0x000fca00078e00ff */
[----:B------:R-:W-:-:S07]  /*6070*/  LOP3.LUT R0, R5, R0, R6, 0xfe, !PT ;  /* 0x0000000005007212 */ /* 0x000fce00078efe06 */
.L_x_1461:
[----:B------:R-:W-:Y:S05]  /*6080*/  BSYNC B0 ;  /* 0x0000000000007941 */ /* 0x000fea0003800000 */
.L_x_1460:
[----:B------:R-:W-:-:S04]  /*6090*/  F2FP.F16.F32.PACK_AB R0, RZ, R0 ;  /* 0x00000000ff00723e */ /* 0x000fc800000000ff */
[----:B------:R-:W-:Y:S01]  /*60a0*/  PRMT R27, R0, 0x7610, R27 ;  /* 0x00007610001b7816 */ /* 0x000fe2000000001b */
[----:B------:R-:W-:Y:S06]  /*60b0*/  BRA `(.L_x_1445) ;  /* 0x0000000400287947 */ /* 0x000fec0003800000 */
.L_x_1458:
        /* <DEDUP_REMOVED lines=21> */
.L_x_1467:
[----:B------:R-:W-:Y:S05]  /*6210*/  BSYNC B1 ;  /* 0x0000000000017941 */ /* 0x000fea0003800000 */
.L_x_1466:
[----:B------:R-:W-:Y:S01]  /*6220*/  LEA R5, R0, 0x37800000, 0x17 ;  /* 0x3780000000057811 */ /* 0x000fe200078eb8ff */
[----:B------:R-:W-:-:S05]  /*6230*/  IMAD.SHL.U32 R0, R3, 0x200000, RZ ;  /* 0x0020000003007824 */ /* 0x000fca00078e00ff */
[----:B------:R-:W-:-:S07]  /*6240*/  LOP3.LUT R0, R5, R0, R6, 0xfe, !PT ;  /* 0x0000000005007212 */ /* 0x000fce00078efe06 */
.L_x_1465:
[----:B------:R-:W-:Y:S05]  /*6250*/  BSYNC B0 ;  /* 0x0000000000007941 */ /* 0x000fea0003800000 */
.L_x_1464:
[----:B------:R-:W-:-:S04]  /*6260*/  F2FP.F16.F32.PACK_AB R0, RZ, R0 ;  /* 0x00000000ff00723e */ /* 0x000fc800000000ff */
[----:B------:R-:W-:Y:S01]  /*6270*/  PRMT R27, R0, 0x7610, R27 ;  /* 0x00007610001b7816 */ /* 0x000fe2000000001b */
[----:B------:R-:W-:Y:S06]  /*6280*/  BRA `(.L_x_1445) ;  /* 0x0000000000b47947 */ /* 0x000fec0003800000 */
.L_x_1457:
        /* <DEDUP_REMOVED lines=14> */
.L_x_1471:
[----:B------:R-:W-:Y:S05]  /*6370*/  BSYNC B0 ;  /* 0x0000000000007941 */ /* 0x000fea0003800000 */
.L_x_1470:
[----:B------:R-:W-:-:S04]  /*6380*/  F2FP.F16.F32.PACK_AB R0, RZ, R0 ;  /* 0x00000000ff00723e */ /* 0x000fc800000000ff */
[----:B------:R-:W-:Y:S01]  /*6390*/  PRMT R27, R0, 0x7610, R27 ;  /* 0x00007610001b7816 */ /* 0x000fe2000000001b */
[----:B------:R-:W-:Y:S06]  /*63a0*/  BRA `(.L_x_1445) ;  /* 0x00000000006c7947 */ /* 0x000fec0003800000 */
.L_x_1444:
        /* <DEDUP_REMOVED lines=16> */
.L_x_1472:
[----:B------:R-:W-:Y:S01]  /*64b0*/  PRMT R27, RZ, 0x7610, R27 ;  /* 0x00007610ff1b7816 */ /* 0x000fe2000000001b */
[----:B------:R-:W-:Y:S06]  /*64c0*/  BRA `(.L_x_1445) ;  /* 0x0000000000247947 */ /* 0x000fec0003800000 */
.L_x_1469:
[----:B------:R-:W2:Y:S02]  /*64d0*/  LDG.E.64 R4, desc[UR36][R4.64] ;  /* 0x0000002404047981 */ /* 0x000ea4000c1e1b00 */
[----:B--2---:R-:W0:Y:S02]  /*64e0*/  I2F.U64 R0, R4 ;  /* 0x0000000400007312 */ /* 0x004e240000301000 */
[----:B0-----:R-:W-:-:S04]  /*64f0*/  F2FP.F16.F32.PACK_AB R0, RZ, R0 ;  /* 0x00000000ff00723e */ /* 0x001fc800000000ff */
[----:B------:R-:W-:Y:S01]  /*6500*/  PRMT R27, R0, 0x7610, R27 ;  /* 0x00007610001b7816 */ /* 0x000fe2000000001b */
[----:B------:R-:W-:Y:S06]  /*6510*/  BRA `(.L_x_1445) ;  /* 0x0000000000107947 */ /* 0x000fec0003800000 */
.L_x_1468:
[----:B------:R-:W2:Y:S02]  /*6520*/  LDG.E R4, desc[UR36][R4.64] ;  /* 0x0000002404047981 */ /* 0x000ea4000c1e1900 */
[----:B--2---:R-:W-:-:S04]  /*6530*/  I2FP.F32.U32 R0, R4 ;  /* 0x0000000400007245 */ /* 0x004fc80000201000 */
[----:B------:R-:W-:-:S04]  /*6540*/  F2FP.F16.F32.PACK_AB R0, RZ, R0 ;  /* 0x00000000ff00723e */ /* 0x000fc800000000ff */
[----:B------:R-:W-:-:S07]  /*6550*/  PRMT R27, R0, 0x7610, R27 ;  /* 0x00007610001b7816 */ /* 0x000fce000000001b */
.L_x_1445:
[----:B------:R-:W-:-:S07]  /*6560*/  VIADD R26, R26, 0x80 ;  /* 0x000000801a1a7836 */ /* 0x000fce0000000000 */
.L_x_1406:
[----:B------:R-:W-:Y:S05]  /*6570*/  BSYNC B6 ;  /* 0x0000000000067941 */ /* 0x000fea0003800000 */
.L_x_1405:
        /* <DEDUP_REMOVED lines=26> */
.L_x_1478:
[----:B------:R-:W2:Y:S02]  /*6720*/  LDG.E.U8 R4, desc[UR36][R4.64] ;  /* 0x0000002404047981 */ /* 0x000ea4000c1e1100 */
[----:B--2---:R-:W-:-:S04]  /*6730*/  I2FP.F32.U32 R0, R4 ;  /* 0x0000000400007245 */ /* 0x004fc80000201000 */
[----:B------:R-:W-:-:S04]  /*6740*/  F2FP.F16.F32.PACK_AB R0, RZ, R0 ;  /* 0x00000000ff00723e */ /* 0x000fc800000000ff */
[----:B------:R-:W-:Y:S01]  /*6750*/  PRMT R16, R0, 0x7610, R16 ;  /* 0x0000761000107816 */ /* 0x000fe20000000010 */
[----:B------:R-:W-:Y:S06]  /*6760*/  BRA `(.L_x_1480) ;  /* 0x0000000c00bc7947 */ /* 0x000fec0003800000 */
.L_x_1477:
        /* <DEDUP_REMOVED lines=11> */
.L_x_1482:
[----:B------:R-:W2:Y:S02]  /*6820*/  LDG.E R4, desc[UR36][R4.64] ;  /* 0x0000002404047981 */ /* 0x000ea4000c1e1900 */
[----:B--2---:R-:W-:-:S04]  /*6830*/  I2FP.F32.S32 R0, R4 ;  /* 0x0000000400007245 */ /* 0x004fc80000201400 */
[----:B------:R-:W-:-:S04]  /*6840*/  F2FP.F16.F32.PACK_AB R0, RZ, R0 ;  /* 0x00000000ff00723e */ /* 0x000fc800000000ff */
[----:B------:R-:W-:Y:S01]  /*6850*/  PRMT R16, R0, 0x7610, R16 ;  /* 0x0000761000107816 */ /* 0x000fe20000000010 */
[----:B------:R-:W-:Y:S06]  /*6860*/  BRA `(.L_x_1480) ;  /* 0x0000000c007c7947 */ /* 0x000fec0003800000 */
.L_x_1481:
[----:B------:R-:W2:Y:S02]  /*6870*/  LDG.E.U16 R4, desc[UR36][R4.64] ;  /* 0x0000002404047981 */ /* 0x000ea4000c1e1500 */
[----:B--2---:R-:W0:Y:S02]  /*6880*/  I2F.S16 R0, R4 ;  /* 0x0000000400007306 */ /* 0x004e240000101400 */
[----:B0-----:R-:W-:-:S04]  /*6890*/  F2FP.F16.F32.PACK_AB R0, RZ, R0 ;  /* 0x00000000ff00723e */ /* 0x001fc800000000ff */
[----:B------:R-:W-:Y:S01]  /*68a0*/  PRMT R16, R0, 0x7610, R16 ;  /* 0x0000761000107816 */ /* 0x000fe20000000010 */
[----:B------:R-:W-:Y:S06]  /*68b0*/  BRA `(.L_x_1480) ;  /* 0x0000000c00687947 */ /* 0x000fec0003800000 */
.L_x_1476:
        /* <DEDUP_REMOVED lines=9> */
.L_x_1484:
[----:B------:R0:W5:Y:S01]  /*6950*/  LDG.E.U16 R16, desc[UR36][R4.64] ;  /* 0x0000002404107981 */ /* 0x000162000c1e1500 */
[----:B------:R-:W-:Y:S05]  /*6960*/  BRA `(.L_x_1480) ;  /* 0x0000000c003c7947 */ /* 0x000fea0003800000 */
.L_x_1483:
        /* <DEDUP_REMOVED lines=9> */
.L_x_1486:
[----:B------:R1:W5:Y:S01]  /*6a00*/  LDG.E.U16 R16, desc[UR36][R4.64] ;  /* 0x0000002404107981 */ /* 0x000362000c1e1500 */
[----:B------:R-:W-:Y:S05]  /*6a10*/  BRA `(.L_x_1480) ;  /* 0x0000000c00107947 */ /* 0x000fea0003800000 */
.L_x_1485:
        /* <DEDUP_REMOVED lines=9> */
.L_x_1475:
        /* <DEDUP_REMOVED lines=14> */
.L_x_1489:
        /* <DEDUP_REMOVED lines=9> */
.L_x_1488:
        /* <DEDUP_REMOVED lines=28> */
.L_x_1491:
        /* <DEDUP_REMOVED lines=15> */
.L_x_1490:
[----:B------:R-:W2:Y:S02]  /*6ed0*/  LDG.E.U16 R0, desc[UR36][R4.64] ;  /* 0x0000002404007981 */ /* 0x000ea4000c1e1500 */
[----:B--2---:R-:W-:-:S05]  /*6ee0*/  IMAD.U32 R0, R0, 0x10000, RZ ;  /* 0x0001000000007824 */ /* 0x004fca00078e00ff */
[----:B------:R-:W-:-:S04]  /*6ef0*/  F2FP.F16.F32.PACK_AB R0, RZ, R0 ;  /* 0x00000000ff00723e */ /* 0x000fc800000000ff */
[----:B------:R-:W-:Y:S01]  /*6f00*/  PRMT R16, R0, 0x7610, R16 ;  /* 0x0000761000107816 */ /* 0x000fe20000000010 */
[----:B------:R-:W-:Y:S06]  /*6f10*/  BRA `(.L_x_1480) ;  /* 0x0000000400d07947 */ /* 0x000fec0003800000 */
.L_x_1487:
        /* <DEDUP_REMOVED lines=13> */
.L_x_1494:
        /* <DEDUP_REMOVED lines=21> */
.L_x_1498:
[----:B------:R-:W-:Y:S05]  /*7140*/  BSYNC B1 ;  /* 0x0000000000017941 */ /* 0x000fea0003800000 */
.L_x_1497:
[----:B------:R-:W-:Y:S01]  /*7150*/  LEA R5, R0, 0x3b800000, 0x17 ;  /* 0x3b80000000057811 */ /* 0x000fe200078eb8ff */
[----:B------:R-:W-:-:S05]  /*7160*/  IMAD.SHL.U32 R0, R3, 0x100000, RZ ;  /* 0x0010000003007824 */ /* 0x000fca00078e00ff */
[----:B------:R-:W-:-:S07]  /*7170*/  LOP3.LUT R0, R5, R0, R6, 0xfe, !PT ;  /* 0x0000000005007212 */ /* 0x000fce00078efe06 */
.L_x_1496:
[----:B------:R-:W-:Y:S05]  /*7180*/  BSYNC B0 ;  /* 0x0000000000007941 */ /* 0x000fea0003800000 */
.L_x_1495:
[----:B------:R-:W-:-:S04]  /*7190*/  F2FP.F16.F32.PACK_AB R0, RZ, R0 ;  /* 0x00000000ff00723e */ /* 0x000fc800000000ff */
[----:B------:R-:W-:Y:S01]  /*71a0*/  PRMT R16, R0, 0x7610, R16 ;  /* 0x0000761000107816 */ /* 0x000fe20000000010 */
[----:B------:R-:W-:Y:S06]  /*71b0*/  BRA `(.L_x_1480) ;  /* 0x0000000400287947 */ /* 0x000fec0003800000 */
.L_x_1493:
        /* <DEDUP_REMOVED lines=21> */
.L_x_1502:
[----:B------:R-:W-:Y:S05]  /*7310*/  BSYNC B1 ;  /* 0x0000000000017941 */ /* 0x000fea0003800000 */
.L_x_1501:
[----:B------:R-:W-:Y:S01]  /*7320*/  LEA R5, R0, 0x37800000, 0x17 ;  /* 0x3780000000057811 */ /* 0x000fe200078eb8ff */
[----:B------:R-:W-:-:S05]  /*7330*/  IMAD.SHL.U32 R0, R3, 0x200000, RZ ;  /* 0x0020000003007824 */ /* 0x000fca00078e00ff */
[----:B------:R-:W-:-:S07]  /*7340*/  LOP3.LUT R0, R5, R0, R6, 0xfe, !PT ;  /* 0x0000000005007212 */ /* 0x000fce00078efe06 */
.L_x_1500:
[----:B------:R-:W-:Y:S05]  /*7350*/  BSYNC B0 ;  /* 0x0000000000007941 */ /* 0x000fea0003800000 */
.L_x_1499:
[----:B------:R-:W-:-:S04]  /*7360*/  F2FP.F16.F32.PACK_AB R0, RZ, R0 ;  /* 0x00000000ff00723e */ /* 0x000fc800000000ff */
[----:B------:R-:W-:Y:S01]  /*7370*/  PRMT R16, R0, 0x7610, R16 ;  /* 0x0000761000107816 */ /* 0x000fe20000000010 */
[----:B------:R-:W-:Y:S06]  /*7380*/  BRA `(.L_x_1480) ;  /* 0x0000000000b47947 */ /* 0x000fec0003800000 */
.L_x_1492:
        /* <DEDUP_REMOVED lines=14> */
.L_x_1506:
[----:B------:R-:W-:Y:S05]  /*7470*/  BSYNC B0 ;  /* 0x0000000000007941 */ /* 0x000fea0003800000 */
.L_x_1505:
[----:B------:R-:W-:-:S04]  /*7480*/  F2FP.F16.F32.PACK_AB R0, RZ, R0 ;  /* 0x00000000ff00723e */ /* 0x000fc800000000ff */
[----:B------:R-:W-:Y:S01]  /*7490*/  PRMT R16, R0, 0x7610, R16 ;  /* 0x0000761000107816 */ /* 0x000fe20000000010 */
[----:B------:R-:W-:Y:S06]  /*74a0*/  BRA `(.L_x_1480) ;  /* 0x00000000006c7947 */ /* 0x000fec0003800000 */
.L_x_1479:
        /* <DEDUP_REMOVED lines=16> */
.L_x_1507:
[----:B------:R-:W-:Y:S01]  /*75b0*/  PRMT R16, RZ, 0x7610, R16 ;  /* 0x00007610ff107816 */ /* 0x000fe20000000010 */
[----:B------:R-:W-:Y:S06]  /*75c0*/  BRA `(.L_x_1480) ;  /* 0x0000000000247947 */ /* 0x000fec0003800000 */
.L_x_1504:
[----:B------:R-:W2:Y:S02]  /*75d0*/  LDG.E.64 R4, desc[UR36][R4.64] ;  /* 0x0000002404047981 */ /* 0x000ea4000c1e1b00 */
[----:B--2---:R-:W0:Y:S02]  /*75e0*/  I2F.U64 R0, R4 ;  /* 0x0000000400007312 */ /* 0x004e240000301000 */
[----:B0-----:R-:W-:-:S04]  /*75f0*/  F2FP.F16.F32.PACK_AB R0, RZ, R0 ;  /* 0x00000000ff00723e */ /* 0x001fc800000000ff */
[----:B------:R-:W-:Y:S01]  /*7600*/  PRMT R16, R0, 0x7610, R16 ;  /* 0x0000761000107816 */ /* 0x000fe20000000010 */
[----:B------:R-:W-:Y:S06]  /*7610*/  BRA `(.L_x_1480) ;  /* 0x0000000000107947 */ /* 0x000fec0003800000 */
.L_x_1503:
[----:B------:R-:W2:Y:S02]  /*7620*/  LDG.E R4, desc[UR36][R4.64] ;  /* 0x0000002404047981 */ /* 0x000ea4000c1e1900 */
[----:B--2---:R-:W-:-:S04]  /*7630*/  I2FP.F32.U32 R0, R4 ;  /* 0x0000000400007245 */ /* 0x004fc80000201000 */
[----:B------:R-:W-:-:S04]  /*7640*/  F2FP.F16.F32.PACK_AB R0, RZ, R0 ;  /* 0x00000000ff00723e */ /* 0x000fc800000000ff */
[----:B------:R-:W-:-:S07]  /*7650*/  PRMT R16, R0, 0x7610, R16 ;  /* 0x0000761000107816 */ /* 0x000fce0000000010 */
.L_x_1480:
        /* <DEDUP_REMOVED lines=21> */
.L_x_1511:
[----:B------:R-:W2:Y:S02]  /*77b0*/  LDG.E.U8 R4, desc[UR36][R4.64] ;  /* 0x0000002404047981 */ /* 0x000ea4000c1e1100 */
[----:B--2---:R-:W-:-:S04]  /*77c0*/  I2FP.F32.U32 R0, R4 ;  /* 0x0000000400007245 */ /* 0x004fc80000201000 */
[----:B------:R-:W-:Y:S01]  /*77d0*/  F2FP.F16.F32.PACK_AB R0, RZ, R0 ;  /* 0x00000000ff00723e */ /* 0x000fe200000000ff */
[----:B------:R-:W-:Y:S06]  /*77e0*/  BRA `(.L_x_1474) ;  /* 0x0000000c00847947 */ /* 0x000fec0003800000 */
.L_x_1510:
        /* <DEDUP_REMOVED lines=10> */
.L_x_1514:
[----:B------:R-:W2:Y:S02]  /*7890*/  LDG.E R4, desc[UR36][R4.64] ;  /* 0x0000002404047981 */ /* 0x000ea4000c1e1900 */
[----:B--2---:R-:W-:-:S04]  /*78a0*/  I2FP.F32.S32 R0, R4 ;  /* 0x0000000400007245 */ /* 0x004fc80000201400 */
[----:B------:R-:W-:Y:S01]  /*78b0*/  F2FP.F16.F32.PACK_AB R0, RZ, R0 ;  /* 0x00000000ff00723e */ /* 0x000fe200000000ff */
[----:B------:R-:W-:Y:S06]  /*78c0*/  BRA `(.L_x_1474) ;  /* 0x0000000c004c7947 */ /* 0x000fec0003800000 */
.L_x_1513:
[----:B------:R-:W2:Y:S02]  /*78d0*/  LDG.E.U16 R4, desc[UR36][R4.64] ;  /* 0x0000002404047981 */ /* 0x000ea4000c1e1500 */
[----:B--2---:R-:W0:Y:S02]  /*78e0*/  I2F.S16 R0, R4 ;  /* 0x0000000400007306 */ /* 0x004e240000101400 */
[----:B0-----:R-:W-:Y:S01]  /*78f0*/  F2FP.F16.F32.PACK_AB R0, RZ, R0 ;  /* 0x00000000ff00723e */ /* 0x001fe200000000ff */
[----:B------:R-:W-:Y:S06]  /*7900*/  BRA `(.L_x_1474) ;  /* 0x0000000c003c7947 */ /* 0x000fec0003800000 */
.L_x_1509:
        /* <DEDUP_REMOVED lines=9> */
.L_x_1516:
[----:B------:R2:W5:Y:S01]  /*79a0*/  LDG.E.U16 R0, desc[UR36][R4.64] ;  /* 0x0000002404007981 */ /* 0x000562000c1e1500 */
[----:B------:R-:W-:Y:S05]  /*79b0*/  BRA `(.L_x_1474) ;  /* 0x0000000c00107947 */ /* 0x000fea0003800000 */
.L_x_1515:
        /* <DEDUP_REMOVED lines=9> */
.L_x_1518:
[----:B------:R3:W5:Y:S01]  /*7a50*/  LDG.E.U16 R0, desc[UR36][R4.64] ;  /* 0x0000002404007981 */ /* 0x000762000c1e1500 */
[----:B------:R-:W-:Y:S05]  /*7a60*/  BRA `(.L_x_1474) ;  /* 0x0000000800e47947 */ /* 0x000fea0003800000 */
.L_x_1517:
        /* <DEDUP_REMOVED lines=8> */
.L_x_1508:
        /* <DEDUP_REMOVED lines=13> */
.L_x_1521:
        /* <DEDUP_REMOVED lines=8> */
.L_x_1520:
        /* <DEDUP_REMOVED lines=28> */
.L_x_1523:
        /* <DEDUP_REMOVED lines=12> */
[----:B------:R-:W-:Y:S01]  /*7ec0*/  F2FP.F16.F32.PACK_AB R0, RZ, R0 ;  /* 0x00000000ff00723e */ /* 0x000fe200000000ff */
[----:B------:R-:W-:Y:S06]  /*7ed0*/  BRA `(.L_x_1474) ;  /* 0x0000000400c87947 */ /* 0x000fec0003800000 */
.L_x_1522:
[----:B------:R-:W2:Y:S02]  /*7ee0*/  LDG.E.U16 R0, desc[UR36][R4.64] ;  /* 0x0000002404007981 */ /* 0x000ea4000c1e1500 */
[----:B--2---:R-:W-:-:S05]  /*7ef0*/  IMAD.U32 R0, R0, 0x10000, RZ ;  /* 0x0001000000007824 */ /* 0x004fca00078e00ff */
[----:B------:R-:W-:Y:S01]  /*7f00*/  F2FP.F16.F32.PACK_AB R0, RZ, R0 ;  /* 0x00000000ff00723e */ /* 0x000fe200000000ff */
[----:B------:R-:W-:Y:S06]  /*7f10*/  BRA `(.L_x_1474) ;  /* 0x0000000400b87947 */ /* 0x000fec0003800000 */
.L_x_1519:
        /* <DEDUP_REMOVED lines=12> */
.L_x_1526:
        /* <DEDUP_REMOVED lines=21> */
.L_x_1530:
[----:B------:R-:W-:Y:S05]  /*8130*/  BSYNC B1 ;  /* 0x0000000000017941 */ /* 0x000fea0003800000 */
.L_x_1529:
[----:B------:R-:W-:Y:S01]  /*8140*/  LEA R5, R0, 0x3b800000, 0x17 ;  /* 0x3b80000000057811 */ /* 0x000fe200078eb8ff */
[----:B------:R-:W-:-:S05]  /*8150*/  IMAD.SHL.U32 R0, R3, 0x100000, RZ ;  /* 0x0010000003007824 */ /* 0x000fca00078e00ff */
[----:B------:R-:W-:-:S07]  /*8160*/  LOP3.LUT R0, R5, R0, R6, 0xfe, !PT ;  /* 0x0000000005007212 */ /* 0x000fce00078efe06 */
.L_x_1528:
[----:B------:R-:W-:Y:S05]  /*8170*/  BSYNC B0 ;  /* 0x0000000000007941 */ /* 0x000fea0003800000 */
.L_x_1527:
[----:B------:R-:W-:Y:S01]  /*8180*/  F2FP.F16.F32.PACK_AB R0, RZ, R0 ;  /* 0x00000000ff00723e */ /* 0x000fe200000000ff */
[----:B------:R-:W-:Y:S06]  /*8190*/  BRA `(.L_x_1474) ;  /* 0x0000000400187947 */ /* 0x000fec0003800000 */
.L_x_1525:
        /* <DEDUP_REMOVED lines=21> */
.L_x_1534:
[----:B------:R-:W-:Y:S05]  /*82f0*/  BSYNC B1 ;  /* 0x0000000000017941 */ /* 0x000fea0003800000 */
.L_x_1533:
[----:B------:R-:W-:Y:S01]  /*8300*/  LEA R5, R0, 0x37800000, 0x17 ;  /* 0x3780000000057811 */ /* 0x000fe200078eb8ff */
[----:B------:R-:W-:-:S05]  /*8310*/  IMAD.SHL.U32 R0, R3, 0x200000, RZ ;  /* 0x0020000003007824 */ /* 0x000fca00078e00ff */
[----:B------:R-:W-:-:S07]  /*8320*/  LOP3.LUT R0, R5, R0, R6, 0xfe, !PT ;  /* 0x0000000005007212 */ /* 0x000fce00078efe06 */
.L_x_1532:
[----:B------:R-:W-:Y:S05]  /*8330*/  BSYNC B0 ;  /* 0x0000000000007941 */ /* 0x000fea0003800000 */
.L_x_1531:
[----:B------:R-:W-:Y:S01]  /*8340*/  F2FP.F16.F32.PACK_AB R0, RZ, R0 ;  /* 0x00000000ff00723e */ /* 0x000fe200000000ff */
[----:B------:R-:W-:Y:S06]  /*8350*/  BRA `(.L_x_1474) ;  /* 0x0000000000a87947 */ /* 0x000fec0003800000 */
.L_x_1524:
        /* <DEDUP_REMOVED lines=14> */
.L_x_1538:
[----:B------:R-:W-:Y:S05]  /*8440*/  BSYNC B0 ;  /* 0x0000000000007941 */ /* 0x000fea0003800000 */
.L_x_1537:
[----:B------:R-:W-:Y:S01]  /*8450*/  F2FP.F16.F32.PACK_AB R0, RZ, R0 ;  /* 0x00000000ff00723e */ /* 0x000fe200000000ff */
[----:B------:R-:W-:Y:S06]  /*8460*/  BRA `(.L_x_1474) ;  /* 0x0000000000647947 */ /* 0x000fec0003800000 */
.L_x_1512:
        /* <DEDUP_REMOVED lines=16> */
.L_x_1539:
[----:B------:R-:W-:Y:S01]  /*8570*/  PRMT R0, RZ, 0x7610, R0 ;  /* 0x00007610ff007816 */ /* 0x000fe20000000000 */
[----:B------:R-:W-:Y:S06]  /*8580*/  BRA `(.L_x_1474) ;  /* 0x00000000001c7947 */ /* 0x000fec0003800000 */
.L_x_1536:
[----:B------:R-:W2:Y:S02]  /*8590*/  LDG.E.64 R4, desc[UR36][R4.64] ;  /* 0x0000002404047981 */ /* 0x000ea4000c1e1b00 */
[----:B--2---:R-:W0:Y:S02]  /*85a0*/  I2F.U64 R0, R4 ;  /* 0x0000000400007312 */ /* 0x004e240000301000 */
[----:B0-----:R-:W-:Y:S01]  /*85b0*/  F2FP.F16.F32.PACK_AB R0, RZ, R0 ;  /* 0x00000000ff00723e */ /* 0x001fe200000000ff */
[----:B------:R-:W-:Y:S06]  /*85c0*/  BRA `(.L_x_1474) ;  /* 0x00000000000c7947 */ /* 0x000fec0003800000 */
.L_x_1535:
[----:B------:R-:W2:Y:S02]  /*85d0*/  LDG.E R4, desc[UR36][R4.64] ;  /* 0x0000002404047981 */ /* 0x000ea4000c1e1900 */
[----:B--2---:R-:W-:-:S04]  /*85e0*/  I2FP.F32.U32 R0, R4 ;  /* 0x0000000400007245 */ /* 0x004fc80000201000 */
[----:B------:R-:W-:-:S07]  /*85f0*/  F2FP.F16.F32.PACK_AB R0, RZ, R0 ;  /* 0x00000000ff00723e */ /* 0x000fce00000000ff */
.L_x_1474:
[----:B------:R-:W-:Y:S05]  /*8600*/  BSYNC B6 ;  /* 0x0000000000067941 */ /* 0x000fea0003800000 */
.L_x_1473:
[----:B------:R-:W4:Y:S01]  /*8610*/  S2R R24, SR_TID.X ;  /* 0x0000000000187919 */ /* 0x000f220000002100 */
[----:B------:R-:W-:Y:S01]  /*8620*/  BSSY B6, `(.L_x_1540) ;  /* 0x000013a000067945 */ /* 0x000fe20003800000 */
[C---:B----4-:R-:W-:Y:S01]  /*8630*/  ISETP.GE.AND P2, PT, R24.reuse, R23, PT ;  /* 0x000000171800720c */ /* 0x050fe20003f46270 */
[C---:B0123--:R-:W-:Y:S02]  /*8640*/  VIADD R4, R24.reuse, 0x100 ;  /* 0x0000010018047836 */ /* 0x04ffe40000000000 */
[----:B------:R-:W-:-:S03]  /*8650*/  VIADD R6, R24, 0x180 ;  /* 0x0000018018067836 */ /* 0x000fc60000000000 */
[-C--:B------:R-:W-:Y:S02]  /*8660*/  ISETP.GE.AND P5, PT, R4, R23.reuse, PT ;  /* 0x000000170400720c */ /* 0x080fe40003fa6270 */
[----:B------:R-:W-:-:S05]  /*8670*/  ISETP.GE.AND P4, PT, R6, R23, PT ;  /* 0x000000170600720c */ /* 0x000fca0003f86270 */
[----:B-----5:R-:W-:Y:S02]  /*8680*/  @!P2 HADD2.F32 R4, -RZ, R18.H0_H0 ;  /* 0x20000012ff04a230 */ /* 0x020fe40000004100 */
[----:B------:R-:W-:Y:S02]  /*8690*/  VIADD R18, R24, 0x80 ;  /* 0x0000008018127836 */ /* 0x000fe40000000000 */
[----:B------:R-:W-:Y:S01]  /*86a0*/  @!P2 HADD2.F32 R3, -RZ, R19.H0_H0 ;  /* 0x20000013ff03a230 */ /* 0x000fe20000004100 */
[----:B------:R-:W-:Y:S01]  /*86b0*/  @!P2 FSETP.GT.FTZ.AND P0, PT, R4, -3, PT ;  /* 0xc04000000400a80b */ /* 0x000fe20003f14000 */
[----:B------:R-:W-:Y:S01]  /*86c0*/  @!P5 HADD2.F32 R27, -RZ, R27.H0_H0 ;  /* 0x2000001bff1bd230 */ /* 0x000fe20000004100 */
[----:B------:R-:W-:Y:S01]  /*86d0*/  ISETP.GE.AND P3, PT, R18, R23, PT ;  /* 0x000000171200720c */ /* 0x000fe20003f66270 */
[----:B------:R-:W-:Y:S01]  /*86e0*/  @!P5 HADD2.F32 R2, -RZ, R2.H0_H0 ;  /* 0x20000002ff02d230 */ /* 0x000fe20000004100 */
[----:B------:R-:W-:Y:S01]  /*86f0*/  @!P2 FSETP.GEU.FTZ.AND P1, PT, R4, 3, PT ;  /* 0x404000000400a80b */ /* 0x000fe20003f3e000 */
[----:B------:R-:W-:Y:S01]  /*8700*/  @!P2 FMUL.FTZ R3, R3, 0.16666667163372039795 ;  /* 0x3e2aaaab0303a820 */ /* 0x000fe20000410000 */
[----:B------:R-:W-:Y:S01]  /*8710*/  @!P4 HADD2.F32 R4, -RZ, R0.H0_H0 ;  /* 0x20000000ff04c230 */ /* 0x000fe20000004100 */
[C---:B------:R-:W-:Y:S01]  /*8720*/  @!P5 FSETP.GEU.FTZ.AND P6, PT, R27.reuse, 3, PT ;  /* 0x404000001b00d80b */ /* 0x040fe20003fde000 */
[----:B------:R-:W-:Y:S01]  /*8730*/  @!P5 FMUL.FTZ R5, R2, 0.16666667163372039795 ;  /* 0x3e2aaaab0205d820 */ /* 0x000fe20000410000 */
[----:B------:R-:W-:Y:S01]  /*8740*/  @!P2 PLOP3.LUT P0, PT, P0, P1, PT, 0x20, 0x0 ;  /* 0x000000000000a81c */ /* 0x000fe20000702470 */
[----:B------:R-:W-:Y:S01]  /*8750*/  @!P4 HADD2.F32 R6, -RZ, R16.H0_H0 ;  /* 0x20000010ff06c230 */ /* 0x000fe20000004100 */
[----:B------:R-:W-:-:S02]  /*8760*/  @!P5 FSETP.GT.FTZ.AND P1, PT, R27, -3, PT ;  /* 0xc04000001b00d80b */ /* 0x000fc40003f34000 */
[----:B------:R-:W-:Y:S02]  /*8770*/  @!P2 FSEL R3, R3, RZ, P0 ;  /* 0x000000ff0303a208 */ /* 0x000fe40000000000 */
[----:B------:R-:W-:Y:S01]  /*8780*/  @!P5 PLOP3.LUT P1, PT, P1, P6, PT, 0x20, 0x0 ;  /* 0x000000000000d81c */ /* 0x000fe20000f2c470 */
[----:B------:R-:W-:Y:S01]  /*8790*/  @!P3 HADD2.F32 R2, -RZ, R22.H0_H0 ;  /* 0x20000016ff02b230 */ /* 0x000fe20000004100 */
[----:B------:R-:W-:Y:S01]  /*87a0*/  @!P4 FSETP.GT.FTZ.AND P0, PT, R4, -3, PT ;  /* 0xc04000000400c80b */ /* 0x000fe20003f14000 */
[----:B------:R-:W-:Y:S01]  /*87b0*/  @!P4 FMUL.FTZ R6, R6, 0.16666667163372039795 ;  /* 0x3e2aaaab0606c820 */ /* 0x000fe20000410000 */
[----:B------:R-:W-:Y:S01]  /*87c0*/  @!P4 FSETP.GEU.FTZ.AND P6, PT, R4, 3, PT ;  /* 0x404000000400c80b */ /* 0x000fe20003fde000 */
[----:B------:R-:W-:Y:S01]  /*87d0*/  @!P3 HADD2.F32 R4, -RZ, R17.H0_H0 ;  /* 0x20000011ff04b230 */ /* 0x000fe20000004100 */
[----:B------:R-:W-:Y:S01]  /*87e0*/  @!P5 FSEL R5, R5, RZ, P1 ;  /* 0x000000ff0505d208 */ /* 0x000fe20000800000 */
[----:B------:R-:W0:Y:S01]  /*87f0*/  LDC.U8 R17, c[0x0][0x258] ;  /* 0x00009600ff117b82 */ /* 0x000e220000000000 */
[----:B------:R-:W-:Y:S01]  /*8800*/  @!P4 PLOP3.LUT P0, PT, P0, P6, PT, 0x20, 0x0 ;  /* 0x000000000000c81c */ /* 0x000fe2000070c470 */
[----:B------:R-:W-:Y:S01]  /*8810*/  @!P3 FMUL.FTZ R2, R2, 0.16666667163372039795 ;  /* 0x3e2aaaab0202b820 */ /* 0x000fe20000410000 */
[----:B------:R-:W-:-:S02]  /*8820*/  @!P3 FSETP.GT.FTZ.AND P1, PT, R4, -3, PT ;  /* 0xc04000000400b80b */ /* 0x000fc40003f34000 */
[----:B------:R-:W-:Y:S02]  /*8830*/  @!P3 FSETP.GEU.FTZ.AND P6, PT, R4, 3, PT ;  /* 0x404000000400b80b */ /* 0x000fe40003fde000 */
[----:B------:R-:W-:Y:S02]  /*8840*/  @!P4 FSEL R6, R6, RZ, P0 ;  /* 0x000000ff0606c208 */ /* 0x000fe40000000000 */
[----:B------:R-:W-:Y:S02]  /*8850*/  @!P3 PLOP3.LUT P1, PT, P1, P6, PT, 0x20, 0x0 ;  /* 0x000000000000b81c */ /* 0x000fe40000f2c470 */
[----:B------:R-:W-:Y:S02]  /*8860*/  @!P2 F2FP.F16.F32.PACK_AB R0, RZ, R3 ;  /* 0x00000003ff00a23e */ /* 0x000fe400000000ff */
[----:B------:R-:W-:Y:S02]  /*8870*/  @!P3 FSEL R2, R2, RZ, P1 ;  /* 0x000000ff0202b208 */ /* 0x000fe40000800000 */
[----:B------:R-:W-:-:S02]  /*8880*/  @!P5 F2FP.F16.F32.PACK_AB R19, RZ, R5 ;  /* 0x00000005ff13d23e */ /* 0x000fc400000000ff */
[----:B------:R-:W-:Y:S02]  /*8890*/  @!P4 F2FP.F16.F32.PACK_AB R16, RZ, R6 ;  /* 0x00000006ff10c23e */ /* 0x000fe400000000ff */
[----:B------:R-:W-:Y:S01]  /*88a0*/  @!P3 F2FP.F16.F32.PACK_AB R22, RZ, R2 ;  /* 0x00000002ff16b23e */ /* 0x000fe200000000ff */
[----:B------:R-:W-:Y:S06]  /*88b0*/  @P2 BRA `(.L_x_1541) ;  /* 0x0000001000402947 */ /* 0x000fec0003800000 */
[----:B------:R-:W1:Y:S01]  /*88c0*/  LDC.64 R2, c[0x0][0x230] ;  /* 0x00008c00ff027b82 */ /* 0x000e620000000a00 */
[----:B0-----:R-:W-:Y:S01]  /*88d0*/  PRMT R4, R17, 0x9910, RZ ;  /* 0x0000991011047816 */ /* 0x001fe200000000ff */
        /* <DEDUP_REMOVED lines=15> */
[----:B------:R-:W-:Y:S02]  /*89d0*/  HADD2.F32 R0, -RZ, R0.H0_H0 ;  /* 0x20000000ff007230 */ /* 0x000fe40000004100 */
[----:B------:R-:W-:Y:S02]  /*89e0*/  IMAD.MOV.U32 R24, RZ, RZ, R18 ;  /* 0x000000ffff187224 */ /* 0x000fe400078e0012 */
[----:B------:R-:W0:Y:S02]  /*89f0*/  F2I.FTZ.TRUNC.NTZ R5, R0 ;  /* 0x0000000000057305 */ /* 0x000e24000021f100 */
[----:B0-----:R0:W-:Y:S01]  /*8a00*/  STG.E.U8 desc[UR36][R2.64], R5 ;  /* 0x0000000502007986 */ /* 0x0011e2000c101124 */
[----:B------:R-:W-:Y:S05]  /*8a10*/  BRA `(.L_x_1541) ;  /* 0x0000000c00e87947 */ /* 0x000fea0003800000 */
.L_x_1545:
[----:B------:R-:W-:Y:S02]  /*8a20*/  HADD2.F32 R5, -RZ, R0.H0_H0 ;  /* 0x20000000ff057230 */ /* 0x000fe40000004100 */
[----:B------:R-:W-:-:S04]  /*8a30*/  IMAD.MOV.U32 R24, RZ, RZ, R18 ;  /* 0x000000ffff187224 */ /* 0x000fc800078e0012 */
[----:B------:R-:W0:Y:S02]  /*8a40*/  F2I.S64.TRUNC R4, R5 ;  /* 0x0000000500047311 */ /* 0x000e24000020d900 */
[----:B0-----:R0:W-:Y:S01]  /*8a50*/  STG.E.U8 desc[UR36][R2.64], R4 ;  /* 0x0000000402007986 */ /* 0x0011e2000c101124 */
[----:B------:R-:W-:Y:S05]  /*8a60*/  BRA `(.L_x_1541) ;  /* 0x0000000c00d47947 */ /* 0x000fea0003800000 */
.L_x_1544:
[----:B------:R-:W-:-:S13]  /*8a70*/  ISETP.NE.AND P0, PT, R4, 0x2, PT ;  /* 0x000000020400780c */ /* 0x000fda0003f05270 */
[----:B------:R-:W-:Y:S05]  /*8a80*/  @!P0 BRA `(.L_x_1547) ;  /* 0x0000000000388947 */ /* 0x000fea0003800000 */
[----:B------:R-:W-:-:S13]  /*8a90*/  ISETP.NE.AND P0, PT, R4, 0x3, PT ;  /* 0x000000030400780c */ /* 0x000fda0003f05270 */
[----:B------:R-:W-:Y:S05]  /*8aa0*/  @!P0 BRA `(.L_x_1548) ;  /* 0x00000000001c8947 */ /* 0x000fea0003800000 */
[----:B------:R-:W-:-:S13]  /*8ab0*/  ISETP.NE.AND P0, PT, R4, 0x4, PT ;  /* 0x000000040400780c */ /* 0x000fda0003f05270 */
[----:B------:R-:W-:Y:S05]  /*8ac0*/  @P0 BRA `(.L_x_1546) ;  /* 0x0000000c00500947 */ /* 0x000fea0003800000 */
[----:B------:R-:W-:Y:S02]  /*8ad0*/  HADD2.F32 R4, -RZ, R0.H0_H0 ;  /* 0x20000000ff047230 */ /* 0x000fe40000004100 */
[----:B------:R-:W-:-:S04]  /*8ae0*/  IMAD.MOV.U32 R24, RZ, RZ, R18 ;  /* 0x000000ffff187224 */ /* 0x000fc800078e0012 */
[----:B------:R-:W0:Y:S02]  /*8af0*/  F2I.S64.TRUNC R4, R4 ;  /* 0x0000000400047311 */ /* 0x000e24000020d900 */
[----:B0-----:R0:W-:Y:S01]  /*8b00*/  STG.E.64 desc[UR36][R2.64], R4 ;  /* 0x0000000402007986 */ /* 0x0011e2000c101b24 */
[----:B------:R-:W-:Y:S05]  /*8b10*/  BRA `(.L_x_1541) ;  /* 0x0000000c00a87947 */ /* 0x000fea0003800000 */
.L_x_1548:
[----:B------:R-:W-:Y:S02]  /*8b20*/  HADD2.F32 R0, -RZ, R0.H0_H0 ;  /* 0x20000000ff007230 */ /* 0x000fe40000004100 */
[----:B------:R-:W-:Y:S02]  /*8b30*/  IMAD.MOV.U32 R24, RZ, RZ, R18 ;  /* 0x000000ffff187224 */ /* 0x000fe400078e0012 */
[----:B------:R-:W0:Y:S02]  /*8b40*/  F2I.FTZ.TRUNC.NTZ R5, R0 ;  /* 0x0000000000057305 */ /* 0x000e24000021f100 */
[----:B0-----:R0:W-:Y:S01]  /*8b50*/  STG.E desc[UR36][R2.64], R5 ;  /* 0x0000000502007986 */ /* 0x0011e2000c101924 */
[----:B------:R-:W-:Y:S05]  /*8b60*/  BRA `(.L_x_1541) ;  /* 0x0000000c00947947 */ /* 0x000fea0003800000 */
.L_x_1547:
[----:B------:R-:W-:Y:S02]  /*8b70*/  HADD2.F32 R0, -RZ, R0.H0_H0 ;  /* 0x20000000ff007230 */ /* 0x000fe40000004100 */
[----:B------:R-:W-:Y:S02]  /*8b80*/  IMAD.MOV.U32 R24, RZ, RZ, R18 ;  /* 0x000000ffff187224 */ /* 0x000fe400078e0012 */
[----:B------:R-:W0:Y:S02]  /*8b90*/  F2I.FTZ.TRUNC.NTZ R5, R0 ;  /* 0x0000000000057305 */ /* 0x000e24000021f100 */
[----:B0-----:R0:W-:Y:S01]  /*8ba0*/  STG.E.U16 desc[UR36][R2.64], R5 ;  /* 0x0000000502007986 */ /* 0x0011e2000c101524 */
[----:B------:R-:W-:Y:S05]  /*8bb0*/  BRA `(.L_x_1541) ;  /* 0x0000000c00807947 */ /* 0x000fea0003800000 */
.L_x_1543:
[----:B------:R-:W-:-:S13]  /*8bc0*/  ISETP.GT.AND P0, PT, R4, 0x6, PT ;  /* 0x000000060400780c */ /* 0x000fda0003f04270 */
[----:B------:R-:W-:Y:S05]  /*8bd0*/  @P0 BRA `(.L_x_1549) ;  /* 0x00000000002c0947 */ /* 0x000fea0003800000 */
[----:B------:R-:W-:-:S13]  /*8be0*/  ISETP.NE.AND P0, PT, R4, 0x5, PT ;  /* 0x000000050400780c */ /* 0x000fda0003f05270 */
[----:B------:R-:W-:Y:S05]  /*8bf0*/  @!P0 BRA `(.L_x_1550) ;  /* 0x0000000000188947 */ /* 0x000fea0003800000 */
[----:B------:R-:W-:-:S13]  /*8c00*/  ISETP.NE.AND P0, PT, R4, 0x6, PT ;  /* 0x000000060400780c */ /* 0x000fda0003f05270 */
[----:B------:R-:W-:Y:S05]  /*8c10*/  @P0 BRA `(.L_x_1546) ;  /* 0x0000000800fc0947 */ /* 0x000fea0003800000 */
[----:B------:R-:W-:Y:S02]  /*8c20*/  HADD2.F32 R5, -RZ, R0.H0_H0 ;  /* 0x20000000ff057230 */ /* 0x000fe40000004100 */
[----:B------:R-:W-:-:S03]  /*8c30*/  IMAD.MOV.U32 R24, RZ, RZ, R18 ;  /* 0x000000ffff187224 */ /* 0x000fc600078e0012 */
[----:B------:R2:W-:Y:S01]  /*8c40*/  STG.E desc[UR36][R2.64], R5 ;  /* 0x0000000502007986 */ /* 0x0005e2000c101924 */
[----:B------:R-:W-:Y:S05]  /*8c50*/  BRA `(.L_x_1541) ;  /* 0x0000000c00587947 */ /* 0x000fea0003800000 */
.L_x_1550:
[----:B------:R1:W-:Y:S01]  /*8c60*/  STG.E.U16 desc[UR36][R2.64], R0 ;  /* 0x0000000002007986 */ /* 0x0003e2000c101524 */
[----:B------:R-:W-:Y:S01]  /*8c70*/  IMAD.MOV.U32 R24, RZ, RZ, R18 ;  /* 0x000000ffff187224 */ /* 0x000fe200078e0012 */
[----:B------:R-:W-:Y:S06]  /*8c80*/  BRA `(.L_x_1541) ;  /* 0x0000000c004c7947 */ /* 0x000fec0003800000 */
.L_x_1549:
[----:B------:R-:W-:-:S13]  /*8c90*/  ISETP.NE.AND P0, PT, R4, 0x7, PT ;  /* 0x000000070400780c */ /* 0x000fda0003f05270 */
[----:B------:R-:W-:Y:S05]  /*8ca0*/  @!P0 BRA `(.L_x_1551) ;  /* 0x00000000003c8947 */ /* 0x000fea0003800000 */
[----:B------:R-:W-:-:S13]  /*8cb0*/  ISETP.NE.AND P0, PT, R4, 0x8, PT ;  /* 0x000000080400780c */ /* 0x000fda0003f05270 */
[----:B------:R-:W-:Y:S05]  /*8cc0*/  @!P0 BRA `(.L_x_1552) ;  /* 0x00000000001c8947 */ /* 0x000fea0003800000 */
[----:B------:R-:W-:-:S13]  /*8cd0*/  ISETP.NE.AND P0, PT, R4, 0x9, PT ;  /* 0x000000090400780c */ /* 0x000fda0003f05270 */
[----:B------:R-:W-:Y:S05]  /*8ce0*/  @P0 BRA `(.L_x_1546) ;  /* 0x0000000800c80947 */ /* 0x000fea0003800000 */
[----:B------:R-:W-:Y:S02]  /*8cf0*/  HADD2.F32 R4, -RZ, R0.H0_H0 ;  /* 0x20000000ff047230 */ /* 0x000fe40000004100 */
[----:B------:R-:W-:Y:S02]  /*8d00*/  IMAD.MOV.U32 R5, RZ, RZ, RZ ;  /* 0x000000ffff057224 */ /* 0x000fe400078e00ff */
[----:B------:R-:W-:-:S03]  /*8d10*/  IMAD.MOV.U32 R24, RZ, RZ, R18 ;  /* 0x000000ffff187224 */ /* 0x000fc600078e0012 */
[----:B------:R3:W-:Y:S01]  /*8d20*/  STG.E.64 desc[UR36][R2.64], R4 ;  /* 0x0000000402007986 */ /* 0x0007e2000c101b24 */
[----:B------:R-:W-:Y:S05]  /*8d30*/  BRA `(.L_x_1541) ;  /* 0x0000000c00207947 */ /* 0x000fea0003800000 */
.L_x_1552:
[----:B------:R-:W-:Y:S02]  /*8d40*/  HADD2.F32 R0, -RZ, R0.H0_H0 ;  /* 0x20000000ff007230 */ /* 0x000fe40000004100 */
[----:B------:R-:W-:-:S03]  /*8d50*/  IMAD.MOV.U32 R24, RZ, RZ, R18 ;  /* 0x000000ffff187224 */ /* 0x000fc600078e0012 */
[----:B------:R-:W-:-:S04]  /*8d60*/  F2FP.F16.F32.PACK_AB R0, RZ, R0 ;  /* 0x00000000ff00723e */ /* 0x000fc800000000ff */
[----:B------:R-:W-:-:S05]  /*8d70*/  PRMT R0, R0, 0x5410, RZ ;  /* 0x0000541000007816 */ /* 0x000fca00000000ff */
[----:B------:R4:W-:Y:S01]  /*8d80*/  STG.E desc[UR36][R2.64], R0 ;  /* 0x0000000002007986 */ /* 0x0009e2000c101924 */
[----:B------:R-:W-:Y:S05]  /*8d90*/  BRA `(.L_x_1541) ;  /* 0x0000000c00087947 */ /* 0x000fea0003800000 */
.L_x_1551:
[----:B------:R-:W-:Y:S02]  /*8da0*/  HADD2.F32 R4, -RZ, R0.H0_H0 ;  /* 0x20000000ff047230 */ /* 0x000fe40000004100 */
[----:B------:R-:W-:-:S03]  /*8db0*/  IMAD.MOV.U32 R24, RZ, RZ, R18 ;  /* 0x000000ffff187224 */ /* 0x000fc600078e0012 */
[----:B------:R-:W-:-:S06]  /*8dc0*/  FMUL.FTZ R4, R4, 1 ;  /* 0x3f80000004047820 */ /* 0x000fcc0000410000 */
[----:B------:R-:W0:Y:S02]  /*8dd0*/  F2F.F64.F32 R4, R4 ;  /* 0x0000000400047310 */ /* 0x000e240000201800 */
[----:B0-----:R0:W-:Y:S01]  /*8de0*/  STG.E.64 desc[UR36][R2.64], R4 ;  /* 0x0000000402007986 */ /* 0x0011e2000c101b24 */
[----:B------:R-:W-:Y:S05]  /*8df0*/  BRA `(.L_x_1541) ;  /* 0x0000000800f07947 */ /* 0x000fea0003800000 */
.L_x_1542:
        /* <DEDUP_REMOVED lines=10> */
[----:B------:R-:W-:-:S04]  /*8ea0*/  FSETP.NEU.FTZ.AND P0, PT, R0, RZ, PT ;  /* 0x000000ff0000720b */ /* 0x000fc80003f1d000 */
[----:B------:R-:W-:-:S05]  /*8eb0*/  SEL R5, RZ, 0x1, !P0 ;  /* 0x00000001ff057807 */ /* 0x000fca0004000000 */
[----:B------:R0:W-:Y:S01]  /*8ec0*/  STG.E.U8 desc[UR36][R2.64], R5 ;  /* 0x0000000502007986 */ /* 0x0001e2000c101124 */
[----:B------:R-:W-:Y:S05]  /*8ed0*/  BRA `(.L_x_1541) ;  /* 0x0000000800b87947 */ /* 0x000fea0003800000 */
.L_x_1555:
[----:B------:R-:W-:Y:S01]  /*8ee0*/  HADD2.F32 R0, -RZ, R0.H0_H0 ;  /* 0x20000000ff007230 */ /* 0x000fe20000004100 */
[----:B------:R-:W-:Y:S01]  /*8ef0*/  CS2R R6, SRZ ;  /* 0x0000000000067805 */ /* 0x000fe2000001ff00 */
[----:B------:R-:W-:-:S03]  /*8f00*/  IMAD.MOV.U32 R24, RZ, RZ, R18 ;  /* 0x000000ffff187224 */ /* 0x000fc600078e0012 */
[----:B------:R-:W-:-:S04]  /*8f10*/  FMUL.FTZ R0, R0, 1 ;  /* 0x3f80000000007820 */ /* 0x000fc80000410000 */
[----:B------:R-:W0:Y:S02]  /*8f20*/  F2F.F64.F32 R4, R0 ;  /* 0x0000000000047310 */ /* 0x000e240000201800 */
[----:B0-----:R0:W-:Y:S01]  /*8f30*/  STG.E.128 desc[UR36][R2.64], R4 ;  /* 0x0000000402007986 */ /* 0x0011e2000c101d24 */
[----:B------:R-:W-:Y:S05]  /*8f40*/  BRA `(.L_x_1541) ;  /* 0x00000008009c7947 */ /* 0x000fea0003800000 */
.L_x_1554:
        /* <DEDUP_REMOVED lines=21> */
.L_x_1559:
[----:B------:R-:W-:Y:S05]  /*90a0*/  BSYNC B0 ;  /* 0x0000000000007941 */ /* 0x000fea0003800000 */
.L_x_1558:
[----:B------:R-:W-:Y:S01]  /*90b0*/  LOP3.LUT R5, R0, R5, RZ, 0xfc, !PT ;  /* 0x0000000500057212 */ /* 0x000fe200078efcff */
[----:B------:R-:W-:-:S04]  /*90c0*/  IMAD.MOV.U32 R24, RZ, RZ, R18 ;  /* 0x000000ffff187224 */ /* 0x000fc800078e0012 */
[----:B------:R0:W-:Y:S01]  /*90d0*/  STG.E.U8 desc[UR36][R2.64], R5 ;  /* 0x0000000502007986 */ /* 0x0001e2000c101124 */
[----:B------:R-:W-:Y:S05]  /*90e0*/  BRA `(.L_x_1541) ;  /* 0x0000000800347947 */ /* 0x000fea0003800000 */
.L_x_1557:
        /* <DEDUP_REMOVED lines=13> */
.L_x_1561:
[----:B------:R-:W-:Y:S01]  /*91c0*/  IMAD.MOV.U32 R0, RZ, RZ, 0x7f ;  /* 0x0000007fff007424 */ /* 0x000fe200078e00ff */
[----:B------:R-:W-:-:S04]  /*91d0*/  ISETP.GT.U32.AND P0, PT, R4, 0x7f800000, PT ;  /* 0x7f8000000400780c */ /* 0x000fc80003f04070 */
[----:B------:R-:W-:-:S09]  /*91e0*/  SEL R0, R0, 0x7c, P0 ;  /* 0x0000007c00007807 */ /* 0x000fd20000000000 */
.L_x_1562:
[----:B------:R-:W-:Y:S05]  /*91f0*/  BSYNC B0 ;  /* 0x0000000000007941 */ /* 0x000fea0003800000 */
.L_x_1560:
[----:B------:R-:W-:Y:S01]  /*9200*/  LOP3.LUT R4, R5, 0x80000000, RZ, 0xc0, !PT ;  /* 0x8000000005047812 */ /* 0x000fe200078ec0ff */
[----:B------:R-:W-:-:S03]  /*9210*/  IMAD.MOV.U32 R24, RZ, RZ, R18 ;  /* 0x000000ffff187224 */ /* 0x000fc600078e0012 */
[----:B------:R-:W-:-:S04]  /*9220*/  SHF.R.U32.HI R5, RZ, 0x18, R4 ;  /* 0x00000018ff057819 */ /* 0x000fc80000011604 */
[----:B------:R-:W-:-:S05]  /*9230*/  LOP3.LUT R5, R0, R5, RZ, 0xfc, !PT ;  /* 0x0000000500057212 */ /* 0x000fca00078efcff */
[----:B------:R0:W-:Y:S01]  /*9240*/  STG.E.U8 desc[UR36][R2.64], R5 ;  /* 0x0000000502007986 */ /* 0x0001e2000c101124 */
[----:B------:R-:W-:Y:S05]  /*9250*/  BRA `(.L_x_1541) ;  /* 0x0000000400d87947 */ /* 0x000fea0003800000 */
.L_x_1556:
[----:B------:R-:W-:Y:S02]  /*9260*/  HADD2.F32 R0, -RZ, R0.H0_H0 ;  /* 0x20000000ff007230 */ /* 0x000fe40000004100 */
[----:B------:R-:W-:-:S03]  /*9270*/  IMAD.MOV.U32 R24, RZ, RZ, R18 ;  /* 0x000000ffff187224 */ /* 0x000fc600078e0012 */
[----:B------:R-:W-:-:S05]  /*9280*/  F2FP.BF16.F32.PACK_AB R0, RZ, R0 ;  /* 0x00000000ff00723e */ /* 0x000fca00000010ff */
[----:B------:R0:W-:Y:S01]  /*9290*/  STG.E.U16 desc[UR36][R2.64], R0 ;  /* 0x0000000002007986 */ /* 0x0001e2000c101524 */
[----:B------:R-:W-:Y:S05]  /*92a0*/  BRA `(.L_x_1541) ;  /* 0x0000000400c47947 */ /* 0x000fea0003800000 */
.L_x_1553:
        /* <DEDUP_REMOVED lines=10> */
[----:B------:R-:W0:Y:S02]  /*9350*/  F2I.FTZ.U32.TRUNC.NTZ R5, R5 ;  /* 0x0000000500057305 */ /* 0x000e24000021f000 */
[----:B0-----:R0:W-:Y:S01]  /*9360*/  STG.E.U16 desc[UR36][R2.64], R5 ;  /* 0x0000000502007986 */ /* 0x0011e2000c101524 */
[----:B------:R-:W-:Y:S05]  /*9370*/  BRA `(.L_x_1541) ;  /* 0x0000000400907947 */ /* 0x000fea0003800000 */
.L_x_1565:
        /* <DEDUP_REMOVED lines=17> */
.L_x_1568:
[----:B------:R-:W-:-:S04]  /*9490*/  LOP3.LUT R0, R7, 0x80000000, RZ, 0xc0, !PT ;  /* 0x8000000007007812 */ /* 0x000fc800078ec0ff */
[----:B------:R-:W-:-:S04]  /*94a0*/  SHF.R.U32.HI R5, RZ, 0x18, R0 ;  /* 0x00000018ff057819 */ /* 0x000fc80000011600 */
[----:B------:R-:W-:-:S04]  /*94b0*/  LOP3.LUT R4, R4, R5, RZ, 0xfc, !PT ;  /* 0x0000000504047212 */ /* 0x000fc800078efcff */
[----:B------:R-:W-:-:S07]  /*94c0*/  PRMT R0, R4, 0x7610, R0 ;  /* 0x0000761004007816 */ /* 0x000fce0000000000 */
.L_x_1567:
[----:B------:R-:W-:Y:S05]  /*94d0*/  BSYNC B0 ;  /* 0x0000000000007941 */ /* 0x000fea0003800000 */
.L_x_1566:
[----:B------:R0:W-:Y:S01]  /*94e0*/  STG.E.U8 desc[UR36][R2.64], R0 ;  /* 0x0000000002007986 */ /* 0x0001e2000c101124 */
[----:B------:R-:W-:Y:S01]  /*94f0*/  IMAD.MOV.U32 R24, RZ, RZ, R18 ;  /* 0x000000ffff187224 */ /* 0x000fe200078e0012 */
[----:B------:R-:W-:Y:S06]  /*9500*/  BRA `(.L_x_1541) ;  /* 0x00000004002c7947 */ /* 0x000fec0003800000 */
.L_x_1564:
        /* <DEDUP_REMOVED lines=17> */
.L_x_1571:
[----:B------:R-:W-:-:S04]  /*9620*/  LOP3.LUT R0, R7, 0x80000000, RZ, 0xc0, !PT ;  /* 0x8000000007007812 */ /* 0x000fc800078ec0ff */
[----:B------:R-:W-:-:S04]  /*9630*/  SHF.R.U32.HI R5, RZ, 0x18, R0 ;  /* 0x00000018ff057819 */ /* 0x000fc80000011600 */
[----:B------:R-:W-:-:S04]  /*9640*/  LOP3.LUT R4, R4, R5, RZ, 0xfc, !PT ;  /* 0x0000000504047212 */ /* 0x000fc800078efcff */
[----:B------:R-:W-:-:S07]  /*9650*/  PRMT R0, R4, 0x7610, R0 ;  /* 0x0000761004007816 */ /* 0x000fce0000000000 */
.L_x_1570:
[----:B------:R-:W-:Y:S05]  /*9660*/  BSYNC B0 ;  /* 0x0000000000007941 */ /* 0x000fea0003800000 */
.L_x_1569:
[----:B------:R0:W-:Y:S01]  /*9670*/  STG.E.U8 desc[UR36][R2.64], R0 ;  /* 0x0000000002007986 */ /* 0x0001e2000c101124 */
[----:B------:R-:W-:Y:S01]  /*9680*/  IMAD.MOV.U32 R24, RZ, RZ, R18 ;  /* 0x000000ffff187224 */ /* 0x000fe200078e0012 */
[----:B------:R-:W-:Y:S06]  /*9690*/  BRA `(.L_x_1541) ;  /* 0x0000000000c87947 */ /* 0x000fec0003800000 */
.L_x_1563:
[----:B------:R-:W-:-:S13]  /*96a0*/  ISETP.NE.AND P0, PT, R4, 0x1c, PT ;  /* 0x0000001c0400780c */ /* 0x000fda0003f05270 */
[----:B------:R-:W-:Y:S05]  /*96b0*/  @!P0 BRA `(.L_x_1572) ;  /* 0x0000000000b08947 */ /* 0x000fea0003800000 */
[----:B------:R-:W-:-:S13]  /*96c0*/  ISETP.NE.AND P0, PT, R4, 0x1d, PT ;  /* 0x0000001d0400780c */ /* 0x000fda0003f05270 */
[----:B------:R-:W-:Y:S05]  /*96d0*/  @!P0 BRA `(.L_x_1573) ;  /* 0x0000000000948947 */ /* 0x000fea0003800000 */
[----:B------:R-:W-:-:S13]  /*96e0*/  ISETP.NE.AND P0, PT, R4, 0x2c, PT ;  /* 0x0000002c0400780c */ /* 0x000fda0003f05270 */
[----:B------:R-:W-:Y:S05]  /*96f0*/  @P0 BRA `(.L_x_1546) ;  /* 0x0000000000440947 */ /* 0x000fea0003800000 */
[----:B------:R-:W-:Y:S02]  /*9700*/  HADD2.F32 R5, -RZ, R0.H0_H0 ;  /* 0x20000000ff057230 */ /* 0x000fe40000004100 */
        /* <DEDUP_REMOVED lines=16> */
.L_x_1546:
        /* <DEDUP_REMOVED lines=16> */
.L_x_1574:
[----:B------:R-:W-:Y:S01]  /*9910*/  IMAD.MOV.U32 R24, RZ, RZ, R18 ;  /* 0x000000ffff187224 */ /* 0x000fe200078e0012 */
[----:B------:R-:W-:Y:S06]  /*9920*/  BRA `(.L_x_1541) ;  /* 0x0000000000247947 */ /* 0x000fec0003800000 */
.L_x_1573:
[----:B------:R-:W-:Y:S02]  /*9930*/  HADD2.F32 R4, -RZ, R0.H0_H0 ;  /* 0x20000000ff047230 */ /* 0x000fe40000004100 */
[----:B------:R-:W-:-:S04]  /*9940*/  IMAD.MOV.U32 R24, RZ, RZ, R18 ;  /* 0x000000ffff187224 */ /* 0x000fc800078e0012 */
[----:B------:R-:W0:Y:S02]  /*9950*/  F2I.U64.TRUNC R4, R4 ;  /* 0x0000000400047311 */ /* 0x000e24000020d800 */
[----:B0-----:R0:W-:Y:S01]  /*9960*/  STG.E.64 desc[UR36][R2.64], R4 ;  /* 0x0000000402007986 */ /* 0x0011e2000c101b24 */
[----:B------:R-:W-:Y:S05]  /*9970*/  BRA `(.L_x_1541) ;  /* 0x0000000000107947 */ /* 0x000fea0003800000 */
.L_x_1572:
[----:B------:R-:W-:Y:S02]  /*9980*/  HADD2.F32 R0, -RZ, R0.H0_H0 ;  /* 0x20000000ff007230 */ /* 0x000fe40000004100 */
[----:B------:R-:W-:Y:S02]  /*9990*/  IMAD.MOV.U32 R24, RZ, RZ, R18 ;  /* 0x000000ffff187224 */ /* 0x000fe400078e0012 */
[----:B------:R-:W0:Y:S02]  /*99a0*/  F2I.FTZ.U32.TRUNC.NTZ R5, R0 ;  /* 0x0000000000057305 */ /* 0x000e24000021f000 */
[----:B0-----:R0:W-:Y:S03]  /*99b0*/  STG.E desc[UR36][R2.64], R5 ;  /* 0x0000000502007986 */ /* 0x0011e6000c101924 */
.L_x_1541:
[----:B------:R-:W-:Y:S05]  /*99c0*/  BSYNC B6 ;  /* 0x0000000000067941 */ /* 0x000fea0003800000 */
.L_x_1540:
[----:B------:R-:W-:Y:S01]  /*99d0*/  ISETP.GE.AND P0, PT, R24, R23, PT ;  /* 0x000000171800720c */ /* 0x000fe20003f06270 */
[----:B------:R-:W-:-:S12]  /*99e0*/  BSSY B6, `(.L_x_1575) ;  /* 0x00001fc000067945 */ /* 0x000fd80003800000 */
[----:B------:R-:W-:Y:S05]  /*99f0*/  @P0 BRA `(.L_x_1576) ;  /* 0x0000001c00e80947 */ /* 0x000fea0003800000 */
[----:B01234-:R-:W0:Y:S01]  /*9a00*/  LDC.64 R2, c[0x0][0x230] ;  /* 0x00008c00ff027b82 */ /* 0x01fe220000000a00 */
        /* <DEDUP_REMOVED lines=21> */
.L_x_1580:
[----:B------:R-:W-:-:S06]  /*9b60*/  HADD2.F32 R5, -RZ, R22.H0_H0 ;  /* 0x20000016ff057230 */ /* 0x000fcc0000004100 */
[----:B------:R-:W0:Y:S02]  /*9b70*/  F2I.S64.TRUNC R4, R5 ;  /* 0x0000000500047311 */ /* 0x000e24000020d900 */
[----:B0-----:R0:W-:Y:S01]  /*9b80*/  STG.E.U8 desc[UR36][R2.64], R4 ;  /* 0x0000000402007986 */ /* 0x0011e2000c101124 */
[----:B------:R-:W-:Y:S05]  /*9b90*/  BRA `(.L_x_1582) ;  /* 0x0000000c00847947 */ /* 0x000fea0003800000 */
.L_x_1579:
        /* <DEDUP_REMOVED lines=10> */
.L_x_1584:
[----:B------:R-:W-:-:S04]  /*9c40*/  HADD2.F32 R22, -RZ, R22.H0_H0 ;  /* 0x20000016ff167230 */ /* 0x000fc80000004100 */
[----:B------:R-:W0:Y:S02]  /*9c50*/  F2I.FTZ.TRUNC.NTZ R5, R22 ;  /* 0x0000001600057305 */ /* 0x000e24000021f100 */
[----:B0-----:R0:W-:Y:S01]  /*9c60*/  STG.E desc[UR36][R2.64], R5 ;  /* 0x0000000502007986 */ /* 0x0011e2000c101924 */
[----:B------:R-:W-:Y:S05]  /*9c70*/  BRA `(.L_x_1582) ;  /* 0x0000000c004c7947 */ /* 0x000fea0003800000 */
.L_x_1583:
[----:B------:R-:W-:-:S04]  /*9c80*/  HADD2.F32 R22, -RZ, R22.H0_H0 ;  /* 0x20000016ff167230 */ /* 0x000fc80000004100 */
[----:B------:R-:W0:Y:S02]  /*9c90*/  F2I.FTZ.TRUNC.NTZ R5, R22 ;  /* 0x0000001600057305 */ /* 0x000e24000021f100 */
[----:B0-----:R0:W-:Y:S01]  /*9ca0*/  STG.E.U16 desc[UR36][R2.64], R5 ;  /* 0x0000000502007986 */ /* 0x0011e2000c101524 */
[----:B------:R-:W-:Y:S05]  /*9cb0*/  BRA `(.L_x_1582) ;  /* 0x0000000c003c7947 */ /* 0x000fea0003800000 */
.L_x_1578:
        /* <DEDUP_REMOVED lines=9> */
.L_x_1586:
[----:B------:R0:W-:Y:S01]  /*9d50*/  STG.E.U16 desc[UR36][R2.64], R22 ;  /* 0x0000001602007986 */ /* 0x0001e2000c101524 */
[----:B------:R-:W-:Y:S05]  /*9d60*/  BRA `(.L_x_1582) ;  /* 0x0000000c00107947 */ /* 0x000fea0003800000 */
.L_x_1585:
        /* <DEDUP_REMOVED lines=10> */
.L_x_1588:
[----:B------:R-:W-:-:S05]  /*9e10*/  HADD2.F32 R0, -RZ, R22.H0_H0 ;  /* 0x20000016ff007230 */ /* 0x000fca0000004100 */
[----:B------:R-:W-:-:S04]  /*9e20*/  F2FP.F16.F32.PACK_AB R0, RZ, R0 ;  /* 0x00000000ff00723e */ /* 0x000fc800000000ff */
[----:B------:R-:W-:-:S05]  /*9e30*/  PRMT R0, R0, 0x5410, RZ ;  /* 0x0000541000007816 */ /* 0x000fca00000000ff */
[----:B------:R3:W-:Y:S01]  /*9e40*/  STG.E desc[UR36][R2.64], R0 ;  /* 0x0000000002007986 */ /* 0x0007e2000c101924 */
[----:B------:R-:W-:Y:S05]  /*9e50*/  BRA `(.L_x_1582) ;  /* 0x0000000800d47947 */ /* 0x000fea0003800000 */
.L_x_1587:
[----:B------:R-:W-:-:S05]  /*9e60*/  HADD2.F32 R4, -RZ, R22.H0_H0 ;  /* 0x20000016ff047230 */ /* 0x000fca0000004100 */
[----:B------:R-:W-:-:S06]  /*9e70*/  FMUL.FTZ R4, R4, 1 ;  /* 0x3f80000004047820 */ /* 0x000fcc0000410000 */
[----:B------:R-:W0:Y:S02]  /*9e80*/  F2F.F64.F32 R4, R4 ;  /* 0x0000000400047310 */ /* 0x000e240000201800 */
[----:B0-----:R4:W-:Y:S01]  /*9e90*/  STG.E.64 desc[UR36][R2.64], R4 ;  /* 0x0000000402007986 */ /* 0x0019e2000c101b24 */
[----:B------:R-:W-:Y:S05]  /*9ea0*/  BRA `(.L_x_1582) ;  /* 0x0000000800c07947 */ /* 0x000fea0003800000 */
.L_x_1577:
        /* <DEDUP_REMOVED lines=13> */
.L_x_1591:
[----:B------:R-:W-:Y:S01]  /*9f80*/  HADD2.F32 R22, -RZ, R22.H0_H0 ;  /* 0x20000016ff167230 */ /* 0x000fe20000004100 */
[----:B------:R-:W-:-:S04]  /*9f90*/  CS2R R6, SRZ ;  /* 0x0000000000067805 */ /* 0x000fc8000001ff00 */
[----:B------:R-:W-:-:S06]  /*9fa0*/  FMUL.FTZ R4, R22, 1 ;  /* 0x3f80000016047820 */ /* 0x000fcc0000410000 */
[----:B------:R-:W0:Y:S02]  /*9fb0*/  F2F.F64.F32 R4, R4 ;  /* 0x0000000400047310 */ /* 0x000e240000201800 */
[----:B0-----:R0:W-:Y:S01]  /*9fc0*/  STG.E.128 desc[UR36][R2.64], R4 ;  /* 0x0000000402007986 */ /* 0x0011e2000c101d24 */
[----:B------:R-:W-:Y:S05]  /*9fd0*/  BRA `(.L_x_1582) ;  /* 0x0000000800747947 */ /* 0x000fea0003800000 */
.L_x_1590:
        /* <DEDUP_REMOVED lines=21> */
.L_x_1595:
[----:B------:R-:W-:Y:S05]  /*a130*/  BSYNC B0 ;  /* 0x0000000000007941 */ /* 0x000fea0003800000 */
.L_x_1594:
[----:B------:R-:W-:-:S05]  /*a140*/  LOP3.LUT R5, R0, R5, RZ, 0xfc, !PT ;  /* 0x0000000500057212 */ /* 0x000fca00078efcff */
[----:B------:R0:W-:Y:S01]  /*a150*/  STG.E.U8 desc[UR36][R2.64], R5 ;  /* 0x0000000502007986 */ /* 0x0001e2000c101124 */
[----:B------:R-:W-:Y:S05]  /*a160*/  BRA `(.L_x_1582) ;  /* 0x0000000800107947 */ /* 0x000fea0003800000 */
.L_x_1593:
        /* <DEDUP_REMOVED lines=13> */
.L_x_1597:
[----:B------:R-:W-:Y:S01]  /*a240*/  IMAD.MOV.U32 R0, RZ, RZ, 0x7f ;  /* 0x0000007fff007424 */ /* 0x000fe200078e00ff */
[----:B------:R-:W-:-:S04]  /*a250*/  ISETP.GT.U32.AND P0, PT, R4, 0x7f800000, PT ;  /* 0x7f8000000400780c */ /* 0x000fc80003f04070 */
[----:B------:R-:W-:-:S09]  /*a260*/  SEL R0, R0, 0x7c, P0 ;  /* 0x0000007c00007807 */ /* 0x000fd20000000000 */
.L_x_1598:
[----:B------:R-:W-:Y:S05]  /*a270*/  BSYNC B0 ;  /* 0x0000000000007941 */ /* 0x000fea0003800000 */
.L_x_1596:
[----:B------:R-:W-:-:S04]  /*a280*/  LOP3.LUT R4, R5, 0x80000000, RZ, 0xc0, !PT ;  /* 0x8000000005047812 */ /* 0x000fc800078ec0ff */
[----:B------:R-:W-:-:S04]  /*a290*/  SHF.R.U32.HI R5, RZ, 0x18, R4 ;  /* 0x00000018ff057819 */ /* 0x000fc80000011604 */
[----:B------:R-:W-:-:S05]  /*a2a0*/  LOP3.LUT R5, R0, R5, RZ, 0xfc, !PT ;  /* 0x0000000500057212 */ /* 0x000fca00078efcff */
[----:B------:R0:W-:Y:S01]  /*a2b0*/  STG.E.U8 desc[UR36][R2.64], R5 ;  /* 0x0000000502007986 */ /* 0x0001e2000c101124 */
[----:B------:R-:W-:Y:S05]  /*a2c0*/  BRA `(.L_x_1582) ;  /* 0x0000000400b87947 */ /* 0x000fea0003800000 */
.L_x_1592:
[----:B------:R-:W-:-:S05]  /*a2d0*/  HADD2.F32 R0, -RZ, R22.H0_H0 ;  /* 0x20000016ff007230 */ /* 0x000fca0000004100 */
[----:B------:R-:W-:-:S05]  /*a2e0*/  F2FP.BF16.F32.PACK_AB R0, RZ, R0 ;  /* 0x00000000ff00723e */ /* 0x000fca00000010ff */
[----:B------:R0:W-:Y:S01]  /*a2f0*/  STG.E.U16 desc[UR36][R2.64], R0 ;  /* 0x0000000002007986 */ /* 0x0001e2000c101524 */
[----:B------:R-:W-:Y:S05]  /*a300*/  BRA `(.L_x_1582) ;  /* 0x0000000400a87947 */ /* 0x000fea0003800000 */
.L_x_1589:
        /* <DEDUP_REMOVED lines=12> */
.L_x_1601:
        /* <DEDUP_REMOVED lines=17> */
.L_x_1604:
[----:B------:R-:W-:-:S04]  /*a4e0*/  LOP3.LUT R0, R7, 0x80000000, RZ, 0xc0, !PT ;  /* 0x8000000007007812 */ /* 0x000fc800078ec0ff */
[----:B------:R-:W-:-:S04]  /*a4f0*/  SHF.R.U32.HI R5, RZ, 0x18, R0 ;  /* 0x00000018ff057819 */ /* 0x000fc80000011600 */
[----:B------:R-:W-:-:S04]  /*a500*/  LOP3.LUT R4, R4, R5, RZ, 0xfc, !PT ;  /* 0x0000000504047212 */ /* 0x000fc800078efcff */
[----:B------:R-:W-:-:S07]  /*a510*/  PRMT R0, R4, 0x7610, R0 ;  /* 0x0000761004007816 */ /* 0x000fce0000000000 */
.L_x_1603:
[----:B------:R-:W-:Y:S05]  /*a520*/  BSYNC B0 ;  /* 0x0000000000007941 */ /* 0x000fea0003800000 */
.L_x_1602:
[----:B------:R0:W-:Y:S01]  /*a530*/  STG.E.U8 desc[UR36][R2.64], R0 ;  /* 0x0000000002007986 */ /* 0x0001e2000c101124 */
[----:B------:R-:W-:Y:S05]  /*a540*/  BRA `(.L_x_1582) ;  /* 0x0000000400187947 */ /* 0x000fea0003800000 */
.L_x_1600:
        /* <DEDUP_REMOVED lines=17> */
.L_x_1607:
[----:B------:R-:W-:-:S04]  /*a660*/  LOP3.LUT R0, R7, 0x80000000, RZ, 0xc0, !PT ;  /* 0x8000000007007812 */ /* 0x000fc800078ec0ff */
[----:B------:R-:W-:-:S04]  /*a670*/  SHF.R.U32.HI R5, RZ, 0x18, R0 ;  /* 0x00000018ff057819 */ /* 0x000fc80000011600 */
[----:B------:R-:W-:-:S04]  /*a680*/  LOP3.LUT R4, R4, R5, RZ, 0xfc, !PT ;  /* 0x0000000504047212 */ /* 0x000fc800078efcff */
[----:B------:R-:W-:-:S07]  /*a690*/  PRMT R0, R4, 0x7610, R0 ;  /* 0x0000761004007816 */ /* 0x000fce0000000000 */
.L_x_1606:
[----:B------:R-:W-:Y:S05]  /*a6a0*/  BSYNC B0 ;  /* 0x0000000000007941 */ /* 0x000fea0003800000 */
.L_x_1605:
[----:B------:R0:W-:Y:S01]  /*a6b0*/  STG.E.U8 desc[UR36][R2.64], R0 ;  /* 0x0000000002007986 */ /* 0x0001e2000c101124 */
[----:B------:R-:W-:Y:S05]  /*a6c0*/  BRA `(.L_x_1582) ;  /* 0x0000000000b87947 */ /* 0x000fea0003800000 */
.L_x_1599:
        /* <DEDUP_REMOVED lines=22> */
.L_x_1581:
        /* <DEDUP_REMOVED lines=16> */
.L_x_1610:
[----:B------:R-:W-:Y:S05]  /*a930*/  BRA `(.L_x_1582) ;  /* 0x00000000001c7947 */ /* 0x000fea0003800000 */
.L_x_1609:
[----:B------:R-:W-:-:S06]  /*a940*/  HADD2.F32 R4, -RZ, R22.H0_H0 ;  /* 0x20000016ff047230 */ /* 0x000fcc0000004100 */
[----:B------:R-:W0:Y:S02]  /*a950*/  F2I.U64.TRUNC R4, R4 ;  /* 0x0000000400047311 */ /* 0x000e24000020d800 */
[----:B0-----:R0:W-:Y:S01]  /*a960*/  STG.E.64 desc[UR36][R2.64], R4 ;  /* 0x0000000402007986 */ /* 0x0011e2000c101b24 */
[----:B------:R-:W-:Y:S05]  /*a970*/  BRA `(.L_x_1582) ;  /* 0x00000000000c7947 */ /* 0x000fea0003800000 */
.L_x_1608:
[----:B------:R-:W-:-:S04]  /*a980*/  HADD2.F32 R22, -RZ, R22.H0_H0 ;  /* 0x20000016ff167230 */ /* 0x000fc80000004100 */
[----:B------:R-:W0:Y:S02]  /*a990*/  F2I.FTZ.U32.TRUNC.NTZ R5, R22 ;  /* 0x0000001600057305 */ /* 0x000e24000021f000 */
[----:B0-----:R0:W-:Y:S02]  /*a9a0*/  STG.E desc[UR36][R2.64], R5 ;  /* 0x0000000502007986 */ /* 0x0011e4000c101924 */
.L_x_1582:
[----:B------:R-:W-:-:S05]  /*a9b0*/  VIADD R24, R24, 0x80 ;  /* 0x0000008018187836 */ /* 0x000fca0000000000 */
[----:B------:R-:W-:-:S13]  /*a9c0*/  ISETP.GE.AND P0, PT, R24, R23, PT ;  /* 0x000000171800720c */ /* 0x000fda0003f06270 */
        /* <DEDUP_REMOVED lines=19> */
[----:B------:R-:W-:-:S06]  /*ab00*/  HADD2.F32 R19, -RZ, R19.H0_H0 ;  /* 0x20000013ff137230 */ /* 0x000fcc0000004100 */
[----:B------:R-:W0:Y:S02]  /*ab10*/  F2I.FTZ.TRUNC.NTZ R19, R19 ;  /* 0x0000001300137305 */ /* 0x000e24000021f100 */
[----:B0-----:R0:W-:Y:S01]  /*ab20*/  STG.E.U8 desc[UR36][R2.64], R19 ;  /* 0x0000001302007986 */ /* 0x0011e2000c101124 */
[----:B------:R-:W-:Y:S05]  /*ab30*/  BRA `(.L_x_1616) ;  /* 0x0000000c00947947 */ /* 0x000fea0003800000 */
.L_x_1614:
[----:B------:R-:W-:-:S06]  /*ab40*/  HADD2.F32 R5, -RZ, R19.H0_H0 ;  /* 0x20000013ff057230 */ /* 0x000fcc0000004100 */
[----:B------:R-:W0:Y:S02]  /*ab50*/  F2I.S64.TRUNC R4, R5 ;  /* 0x0000000500047311 */ /* 0x000e24000020d900 */
[----:B0-----:R0:W-:Y:S01]  /*ab60*/  STG.E.U8 desc[UR36][R2.64], R4 ;  /* 0x0000000402007986 */ /* 0x0011e2000c101124 */
[----:B------:R-:W-:Y:S05]  /*ab70*/  BRA `(.L_x_1616) ;  /* 0x0000000c00847947 */ /* 0x000fea0003800000 */
.L_x_1613:
        /* <DEDUP_REMOVED lines=10> */
.L_x_1618:
[----:B------:R-:W-:-:S06]  /*ac20*/  HADD2.F32 R19, -RZ, R19.H0_H0 ;  /* 0x20000013ff137230 */ /* 0x000fcc0000004100 */
[----:B------:R-:W0:Y:S02]  /*ac30*/  F2I.FTZ.TRUNC.NTZ R19, R19 ;  /* 0x0000001300137305 */ /* 0x000e24000021f100 */
[----:B0-----:R0:W-:Y:S01]  /*ac40*/  STG.E desc[UR36][R2.64], R19 ;  /* 0x0000001302007986 */ /* 0x0011e2000c101924 */
[----:B------:R-:W-:Y:S05]  /*ac50*/  BRA `(.L_x_1616) ;  /* 0x0000000c004c7947 */ /* 0x000fea0003800000 */
.L_x_1617:
[----:B------:R-:W-:-:S06]  /*ac60*/  HADD2.F32 R19, -RZ, R19.H0_H0 ;  /* 0x20000013ff137230 */ /* 0x000fcc0000004100 */
[----:B------:R-:W0:Y:S02]  /*ac70*/  F2I.FTZ.TRUNC.NTZ R19, R19 ;  /* 0x0000001300137305 */ /* 0x000e24000021f100 */
[----:B0-----:R0:W-:Y:S01]  /*ac80*/  STG.E.U16 desc[UR36][R2.64], R19 ;  /* 0x0000001302007986 */ /* 0x0011e2000c101524 */
[----:B------:R-:W-:Y:S05]  /*ac90*/  BRA `(.L_x_1616) ;  /* 0x0000000c003c7947 */ /* 0x000fea0003800000 */
.L_x_1612:
        /* <DEDUP_REMOVED lines=9> */
.L_x_1620:
[----:B------:R4:W-:Y:S01]  /*ad30*/  STG.E.U16 desc[UR36][R2.64], R19 ;  /* 0x0000001302007986 */ /* 0x0009e2000c101524 */
[----:B------:R-:W-:Y:S05]  /*ad40*/  BRA `(.L_x_1616) ;  /* 0x0000000c00107947 */ /* 0x000fea0003800000 */
.L_x_1619:
        /* <DEDUP_REMOVED lines=10> */
.L_x_1622:
[----:B------:R-:W-:-:S05]  /*adf0*/  HADD2.F32 R0, -RZ, R19.H0_H0 ;  /* 0x20000013ff007230 */ /* 0x000fca0000004100 */
[----:B------:R-:W-:-:S04]  /*ae00*/  F2FP.F16.F32.PACK_AB R0, RZ, R0 ;  /* 0x00000000ff00723e */ /* 0x000fc800000000ff */
[----:B------:R-:W-:-:S05]  /*ae10*/  PRMT R0, R0, 0x5410, RZ ;  /* 0x0000541000007816 */ /* 0x000fca00000000ff */
[----:B------:R2:W-:Y:S01]  /*ae20*/  STG.E desc[UR36][R2.64], R0 ;  /* 0x0000000002007986 */ /* 0x0005e2000c101924 */
[----:B------:R-:W-:Y:S05]  /*ae30*/  BRA `(.L_x_1616) ;  /* 0x0000000800d47947 */ /* 0x000fea0003800000 */
.L_x_1621:
[----:B------:R-:W-:-:S05]  /*ae40*/  HADD2.F32 R4, -RZ, R19.H0_H0 ;  /* 0x20000013ff047230 */ /* 0x000fca0000004100 */
[----:B------:R-:W-:-:S06]  /*ae50*/  FMUL.FTZ R4, R4, 1 ;  /* 0x3f80000004047820 */ /* 0x000fcc0000410000 */
[----:B------:R-:W0:Y:S02]  /*ae60*/  F2F.F64.F32 R4, R4 ;  /* 0x0000000400047310 */ /* 0x000e240000201800 */
[----:B0-----:R0:W-:Y:S01]  /*ae70*/  STG.E.64 desc[UR36][R2.64], R4 ;  /* 0x0000000402007986 */ /* 0x0011e2000c101b24 */
[----:B------:R-:W-:Y:S05]  /*ae80*/  BRA `(.L_x_1616) ;  /* 0x0000000800c07947 */ /* 0x000fea0003800000 */
.L_x_1611:
        /* <DEDUP_REMOVED lines=13> */
.L_x_1625:
[----:B------:R-:W-:Y:S01]  /*af60*/  HADD2.F32 R19, -RZ, R19.H0_H0 ;  /* 0x20000013ff137230 */ /* 0x000fe20000004100 */
[----:B------:R-:W-:-:S04]  /*af70*/  CS2R R6, SRZ ;  /* 0x0000000000067805 */ /* 0x000fc8000001ff00 */
[----:B------:R-:W-:-:S06]  /*af80*/  FMUL.FTZ R4, R19, 1 ;  /* 0x3f80000013047820 */ /* 0x000fcc0000410000 */
[----:B------:R-:W0:Y:S02]  /*af90*/  F2F.F64.F32 R4, R4 ;  /* 0x0000000400047310 */ /* 0x000e240000201800 */
[----:B0-----:R0:W-:Y:S01]  /*afa0*/  STG.E.128 desc[UR36][R2.64], R4 ;  /* 0x0000000402007986 */ /* 0x0011e2000c101d24 */
[----:B------:R-:W-:Y:S05]  /*afb0*/  BRA `(.L_x_1616) ;  /* 0x0000000800747947 */ /* 0x000fea0003800000 */
.L_x_1624:
        /* <DEDUP_REMOVED lines=21> */
.L_x_1629:
[----:B------:R-:W-:Y:S05]  /*b110*/  BSYNC B0 ;  /* 0x0000000000007941 */ /* 0x000fea0003800000 */
.L_x_1628:
[----:B------:R-:W-:-:S05]  /*b120*/  LOP3.LUT R5, R0, R5, RZ, 0xfc, !PT ;  /* 0x0000000500057212 */ /* 0x000fca00078efcff */
[----:B------:R0:W-:Y:S01]  /*b130*/  STG.E.U8 desc[UR36][R2.64], R5 ;  /* 0x0000000502007986 */ /* 0x0001e2000c101124 */
[----:B------:R-:W-:Y:S05]  /*b140*/  BRA `(.L_x_1616) ;  /* 0x0000000800107947 */ /* 0x000fea0003800000 */
.L_x_1627:
        /* <DEDUP_REMOVED lines=13> */
.L_x_1631:
[----:B------:R-:W-:Y:S01]  /*b220*/  IMAD.MOV.U32 R0, RZ, RZ, 0x7f ;  /* 0x0000007fff007424 */ /* 0x000fe200078e00ff */
[----:B------:R-:W-:-:S04]  /*b230*/  ISETP.GT.U32.AND P0, PT, R4, 0x7f800000, PT ;  /* 0x7f8000000400780c */ /* 0x000fc80003f04070 */
[----:B------:R-:W-:-:S09]  /*b240*/  SEL R0, R0, 0x7c, P0 ;  /* 0x0000007c00007807 */ /* 0x000fd20000000000 */
.L_x_1632:
[----:B------:R-:W-:Y:S05]  /*b250*/  BSYNC B0 ;  /* 0x0000000000007941 */ /* 0x000fea0003800000 */
.L_x_1630:
[----:B------:R-:W-:-:S04]  /*b260*/  LOP3.LUT R4, R19, 0x80000000, RZ, 0xc0, !PT ;  /* 0x8000000013047812 */ /* 0x000fc800078ec0ff */
[----:B------:R-:W-:-:S04]  /*b270*/  SHF.R.U32.HI R5, RZ, 0x18, R4 ;  /* 0x00000018ff057819 */ /* 0x000fc80000011604 */
[----:B------:R-:W-:-:S05]  /*b280*/  LOP3.LUT R5, R0, R5, RZ, 0xfc, !PT ;  /* 0x0000000500057212 */ /* 0x000fca00078efcff */
[----:B------:R0:W-:Y:S01]  /*b290*/  STG.E.U8 desc[UR36][R2.64], R5 ;  /* 0x0000000502007986 */ /* 0x0001e2000c101124 */
[----:B------:R-:W-:Y:S05]  /*b2a0*/  BRA `(.L_x_1616) ;  /* 0x0000000400b87947 */ /* 0x000fea0003800000 */
.L_x_1626:
[----:B------:R-:W-:-:S05]  /*b2b0*/  HADD2.F32 R0, -RZ, R19.H0_H0 ;  /* 0x20000013ff007230 */ /* 0x000fca0000004100 */
[----:B------:R-:W-:-:S05]  /*b2c0*/  F2FP.BF16.F32.PACK_AB R0, RZ, R0 ;  /* 0x00000000ff00723e */ /* 0x000fca00000010ff */
[----:B------:R0:W-:Y:S01]  /*b2d0*/  STG.E.U16 desc[UR36][R2.64], R0 ;  /* 0x0000000002007986 */ /* 0x0001e2000c101524 */
[----:B------:R-:W-:Y:S05]  /*b2e0*/  BRA `(.L_x_1616) ;  /* 0x0000000400a87947 */ /* 0x000fea0003800000 */
.L_x_1623:
        /* <DEDUP_REMOVED lines=12> */
.L_x_1635:
        /* <DEDUP_REMOVED lines=17> */
.L_x_1638:
[----:B------:R-:W-:-:S04]  /*b4c0*/  LOP3.LUT R0, R19, 0x80000000, RZ, 0xc0, !PT ;  /* 0x8000000013007812 */ /* 0x000fc800078ec0ff */
[----:B------:R-:W-:-:S04]  /*b4d0*/  SHF.R.U32.HI R5, RZ, 0x18, R0 ;  /* 0x00000018ff057819 */ /* 0x000fc80000011600 */
[----:B------:R-:W-:-:S04]  /*b4e0*/  LOP3.LUT R4, R4, R5, RZ, 0xfc, !PT ;  /* 0x0000000504047212 */ /* 0x000fc800078efcff */
[----:B------:R-:W-:-:S07]  /*b4f0*/  PRMT R0, R4, 0x7610, R0 ;  /* 0x0000761004007816 */ /* 0x000fce0000000000 */
.L_x_1637:
[----:B------:R-:W-:Y:S05]  /*b500*/  BSYNC B0 ;  /* 0x0000000000007941 */ /* 0x000fea0003800000 */
.L_x_1636:
[----:B------:R0:W-:Y:S01]  /*b510*/  STG.E.U8 desc[UR36][R2.64], R0 ;  /* 0x0000000002007986 */ /* 0x0001e2000c101124 */
[----:B------:R-:W-:Y:S05]  /*b520*/  BRA `(.L_x_1616) ;  /* 0x0000000400187947 */ /* 0x000fea0003800000 */
.L_x_1634:
        /* <DEDUP_REMOVED lines=17> */
.L_x_1641:
[----:B------:R-:W-:-:S04]  /*b640*/  LOP3.LUT R0, R19, 0x80000000, RZ, 0xc0, !PT ;  /* 0x8000000013007812 */ /* 0x000fc800078ec0ff */
[----:B------:R-:W-:-:S04]  /*b650*/  SHF.R.U32.HI R5, RZ, 0x18, R0 ;  /* 0x00000018ff057819 */ /* 0x000fc80000011600 */
[----:B------:R-:W-:-:S04]  /*b660*/  LOP3.LUT R4, R4, R5, RZ, 0xfc, !PT ;  /* 0x0000000504047212 */ /* 0x000fc800078efcff */
[----:B------:R-:W-:-:S07]  /*b670*/  PRMT R0, R4, 0x7610, R0 ;  /* 0x0000761004007816 */ /* 0x000fce0000000000 */
.L_x_1640:
[----:B------:R-:W-:Y:S05]  /*b680*/  BSYNC B0 ;  /* 0x0000000000007941 */ /* 0x000fea0003800000 */
.L_x_1639:
[----:B------:R0:W-:Y:S01]  /*b690*/  STG.E.U8 desc[UR36][R2.64], R0 ;  /* 0x0000000002007986 */ /* 0x0001e2000c101124 */
[----:B------:R-:W-:Y:S05]  /*b6a0*/  BRA `(.L_x_1616) ;  /* 0x0000000000b87947 */ /* 0x000fea0003800000 */
.L_x_1633:
        /* <DEDUP_REMOVED lines=22> */
.L_x_1615:
        /* <DEDUP_REMOVED lines=16> */
.L_x_1644:
[----:B------:R-:W-:Y:S05]  /*b910*/  BRA `(.L_x_1616) ;  /* 0x00000000001c7947 */ /* 0x000fea0003800000 */
.L_x_1643:
[----:B------:R-:W-:-:S06]  /*b920*/  HADD2.F32 R4, -RZ, R19.H0_H0 ;  /* 0x20000013ff047230 */ /* 0x000fcc0000004100 */
[----:B------:R-:W0:Y:S02]  /*b930*/  F2I.U64.TRUNC R4, R4 ;  /* 0x0000000400047311 */ /* 0x000e24000020d800 */
[----:B0-----:R0:W-:Y:S01]  /*b940*/  STG.E.64 desc[UR36][R2.64], R4 ;  /* 0x0000000402007986 */ /* 0x0011e2000c101b24 */
[----:B------:R-:W-:Y:S05]  /*b950*/  BRA `(.L_x_1616) ;  /* 0x00000000000c7947 */ /* 0x000fea0003800000 */
.L_x_1642:
[----:B------:R-:W-:-:S06]  /*b960*/  HADD2.F32 R19, -RZ, R19.H0_H0 ;  /* 0x20000013ff137230 */ /* 0x000fcc0000004100 */
[----:B------:R-:W0:Y:S02]  /*b970*/  F2I.FTZ.U32.TRUNC.NTZ R19, R19 ;  /* 0x0000001300137305 */ /* 0x000e24000021f000 */
[----:B0-----:R0:W-:Y:S02]  /*b980*/  STG.E desc[UR36][R2.64], R19 ;  /* 0x0000001302007986 */ /* 0x0011e4000c101924 */
.L_x_1616:
[----:B------:R-:W-:-:S07]  /*b990*/  VIADD R24, R24, 0x80 ;  /* 0x0000008018187836 */ /* 0x000fce0000000000 */
.L_x_1576:
[----:B------:R-:W-:Y:S05]  /*b9a0*/  BSYNC B6 ;  /* 0x0000000000067941 */ /* 0x000fea0003800000 */
.L_x_1575:
[----:B------:R-:W-:-:S13]  /*b9b0*/  ISETP.GE.AND P0, PT, R24, R23, PT ;  /* 0x000000171800720c */ /* 0x000fda0003f06270 */
[----:B------:R-:W-:Y:S05]  /*b9c0*/  @P0 EXIT ;  /* 0x000000000000094d */ /* 0x000fea0003800000 */
[----:B01234-:R-:W0:Y:S01]  /*b9d0*/  LDC.64 R2, c[0x0][0x230] ;  /* 0x00008c00ff027b82 */ /* 0x01fe220000000a00 */
        /* <DEDUP_REMOVED lines=20> */
.L_x_1648:
[----:B------:R-:W-:-:S06]  /*bb20*/  HADD2.F32 R5, -RZ, R16.H0_H0 ;  /* 0x20000010ff057230 */ /* 0x000fcc0000004100 */
[----:B------:R-:W0:Y:S02]  /*bb30*/  F2I.S64.TRUNC R4, R5 ;  /* 0x0000000500047311 */ /* 0x000e24000020d900 */
[----:B0-----:R-:W-:Y:S01]  /*bb40*/  STG.E.U8 desc[UR36][R2.64], R4 ;  /* 0x0000000402007986 */ /* 0x001fe2000c101124 */
[----:B------:R-:W-:Y:S05]  /*bb50*/  EXIT ;  /* 0x000000000000794d */ /* 0x000fea0003800000 */
.L_x_1647:
        /* <DEDUP_REMOVED lines=10> */
.L_x_1651:
[----:B------:R-:W-:-:S04]  /*bc00*/  HADD2.F32 R16, -RZ, R16.H0_H0 ;  /* 0x20000010ff107230 */ /* 0x000fc80000004100 */
[----:B------:R-:W0:Y:S02]  /*bc10*/  F2I.FTZ.TRUNC.NTZ R5, R16 ;  /* 0x0000001000057305 */ /* 0x000e24000021f100 */
[----:B0-----:R-:W-:Y:S01]  /*bc20*/  STG.E desc[UR36][R2.64], R5 ;  /* 0x0000000502007986 */ /* 0x001fe2000c101924 */
[----:B------:R-:W-:Y:S05]  /*bc30*/  EXIT ;  /* 0x000000000000794d */ /* 0x000fea0003800000 */
.L_x_1650:
[----:B------:R-:W-:-:S04]  /*bc40*/  HADD2.F32 R16, -RZ, R16.H0_H0 ;  /* 0x20000010ff107230 */ /* 0x000fc80000004100 */
[----:B------:R-:W0:Y:S02]  /*bc50*/  F2I.FTZ.TRUNC.NTZ R5, R16 ;  /* 0x0000001000057305 */ /* 0x000e24000021f100 */
[----:B0-----:R-:W-:Y:S01]  /*bc60*/  STG.E.U16 desc[UR36][R2.64], R5 ;  /* 0x0000000502007986 */ /* 0x001fe2000c101524 */
[----:B------:R-:W-:Y:S05]  /*bc70*/  EXIT ;  /* 0x000000000000794d */ /* 0x000fea0003800000 */
.L_x_1646:
        /* <DEDUP_REMOVED lines=9> */
.L_x_1653:
[----:B------:R-:W-:Y:S01]  /*bd10*/  STG.E.U16 desc[UR36][R2.64], R16 ;  /* 0x0000001002007986 */ /* 0x000fe2000c101524 */
[----:B------:R-:W-:Y:S05]  /*bd20*/  EXIT ;  /* 0x000000000000794d */ /* 0x000fea0003800000 */
.L_x_1652:
        /* <DEDUP_REMOVED lines=10> */
.L_x_1655:
[----:B------:R-:W-:-:S05]  /*bdd0*/  HADD2.F32 R0, -RZ, R16.H0_H0 ;  /* 0x20000010ff007230 */ /* 0x000fca0000004100 */
[----:B------:R-:W-:-:S04]  /*bde0*/  F2FP.F16.F32.PACK_AB R0, RZ, R0 ;  /* 0x00000000ff00723e */ /* 0x000fc800000000ff */
[----:B------:R-:W-:-:S05]  /*bdf0*/  PRMT R0, R0, 0x5410, RZ ;  /* 0x0000541000007816 */ /* 0x000fca00000000ff */
[----:B------:R-:W-:Y:S01]  /*be00*/  STG.E desc[UR36][R2.64], R0 ;  /* 0x0000000002007986 */ /* 0x000fe2000c101924 */
[----:B------:R-:W-:Y:S05]  /*be10*/  EXIT ;  /* 0x000000000000794d */ /* 0x000fea0003800000 */
.L_x_1654:
[----:B------:R-:W-:-:S05]  /*be20*/  HADD2.F32 R4, -RZ, R16.H0_H0 ;  /* 0x20000010ff047230 */ /* 0x000fca0000004100 */
[----:B------:R-:W-:-:S06]  /*be30*/  FMUL.FTZ R4, R4, 1 ;  /* 0x3f80000004047820 */ /* 0x000fcc0000410000 */
[----:B------:R-:W0:Y:S02]  /*be40*/  F2F.F64.F32 R4, R4 ;  /* 0x0000000400047310 */ /* 0x000e240000201800 */
[----:B0-----:R-:W-:Y:S01]  /*be50*/  STG.E.64 desc[UR36][R2.64], R4 ;  /* 0x0000000402007986 */ /* 0x001fe2000c101b24 */
[----:B------:R-:W-:Y:S05]  /*be60*/  EXIT ;  /* 0x000000000000794d */ /* 0x000fea0003800000 */
.L_x_1645:
        /* <DEDUP_REMOVED lines=13> */
.L_x_1658:
[----:B------:R-:W-:Y:S01]  /*bf40*/  HADD2.F32 R16, -RZ, R16.H0_H0 ;  /* 0x20000010ff107230 */ /* 0x000fe20000004100 */
[----:B------:R-:W-:-:S04]  /*bf50*/  CS2R R6, SRZ ;  /* 0x0000000000067805 */ /* 0x000fc8000001ff00 */
[----:B------:R-:W-:-:S06]  /*bf60*/  FMUL.FTZ R4, R16, 1 ;  /* 0x3f80000010047820 */ /* 0x000fcc0000410000 */
[----:B------:R-:W0:Y:S02]  /*bf70*/  F2F.F64.F32 R4, R4 ;  /* 0x0000000400047310 */ /* 0x000e240000201800 */
[----:B0-----:R-:W-:Y:S01]  /*bf80*/  STG.E.128 desc[UR36][R2.64], R4 ;  /* 0x0000000402007986 */ /* 0x001fe2000c101d24 */
[----:B------:R-:W-:Y:S05]  /*bf90*/  EXIT ;  /* 0x000000000000794d */ /* 0x000fea0003800000 */
.L_x_1657:
        /* <DEDUP_REMOVED lines=21> */
.L_x_1662:
[----:B------:R-:W-:Y:S05]  /*c0f0*/  BSYNC B0 ;  /* 0x0000000000007941 */ /* 0x000fea0003800000 */
.L_x_1661:
[----:B------:R-:W-:-:S05]  /*c100*/  LOP3.LUT R5, R0, R5, RZ, 0xfc, !PT ;  /* 0x0000000500057212 */ /* 0x000fca00078efcff */
[----:B------:R-:W-:Y:S01]  /*c110*/  STG.E.U8 desc[UR36][R2.64], R5 ;  /* 0x0000000502007986 */ /* 0x000fe2000c101124 */
[----:B------:R-:W-:Y:S05]  /*c120*/  EXIT ;  /* 0x000000000000794d */ /* 0x000fea0003800000 */
.L_x_1660:
        /* <DEDUP_REMOVED lines=13> */
.L_x_1664:
[----:B------:R-:W-:Y:S01]  /*c200*/  IMAD.MOV.U32 R0, RZ, RZ, 0x7f ;  /* 0x0000007fff007424 */ /* 0x000fe200078e00ff */
[----:B------:R-:W-:-:S04]  /*c210*/  ISETP.GT.U32.AND P0, PT, R4, 0x7f800000, PT ;  /* 0x7f8000000400780c */ /* 0x000fc80003f04070 */
[----:B------:R-:W-:-:S09]  /*c220*/  SEL R0, R0, 0x7c, P0 ;  /* 0x0000007c00007807 */ /* 0x000fd20000000000 */
.L_x_1665:
[----:B------:R-:W-:Y:S05]  /*c230*/  BSYNC B0 ;  /* 0x0000000000007941 */ /* 0x000fea0003800000 */
.L_x_1663:
[----:B------:R-:W-:-:S04]  /*c240*/  LOP3.LUT R4, R5, 0x80000000, RZ, 0xc0, !PT ;  /* 0x8000000005047812 */ /* 0x000fc800078ec0ff */
[----:B------:R-:W-:-:S04]  /*c250*/  SHF.R.U32.HI R5, RZ, 0x18, R4 ;  /* 0x00000018ff057819 */ /* 0x000fc80000011604 */
[----:B------:R-:W-:-:S05]  /*c260*/  LOP3.LUT R5, R0, R5, RZ, 0xfc, !PT ;  /* 0x0000000500057212 */ /* 0x000fca00078efcff */
[----:B------:R-:W-:Y:S01]  /*c270*/  STG.E.U8 desc[UR36][R2.64], R5 ;  /* 0x0000000502007986 */ /* 0x000fe2000c101124 */
[----:B------:R-:W-:Y:S05]  /*c280*/  EXIT ;  /* 0x000000000000794d */ /* 0x000fea0003800000 */
.L_x_1659:
[----:B------:R-:W-:-:S05]  /*c290*/  HADD2.F32 R0, -RZ, R16.H0_H0 ;  /* 0x20000010ff007230 */ /* 0x000fca0000004100 */
[----:B------:R-:W-:-:S05]  /*c2a0*/  F2FP.BF16.F32.PACK_AB R0, RZ, R0 ;  /* 0x00000000ff00723e */ /* 0x000fca00000010ff */
[----:B------:R-:W-:Y:S01]  /*c2b0*/  STG.E.U16 desc[UR36][R2.64], R0 ;  /* 0x0000000002007986 */ /* 0x000fe2000c101524 */
[----:B------:R-:W-:Y:S05]  /*c2c0*/  EXIT ;  /* 0x000000000000794d */ /* 0x000fea0003800000 */
.L_x_1656:
        /* <DEDUP_REMOVED lines=12> */
.L_x_1668:
        /* <DEDUP_REMOVED lines=17> */
.L_x_1671:
[----:B------:R-:W-:-:S04]  /*c4a0*/  LOP3.LUT R0, R7, 0x80000000, RZ, 0xc0, !PT ;  /* 0x8000000007007812 */ /* 0x000fc800078ec0ff */
[----:B------:R-:W-:-:S04]  /*c4b0*/  SHF.R.U32.HI R5, RZ, 0x18, R0 ;  /* 0x00000018ff057819 */ /* 0x000fc80000011600 */
[----:B------:R-:W-:-:S04]  /*c4c0*/  LOP3.LUT R4, R4, R5, RZ, 0xfc, !PT ;  /* 0x0000000504047212 */ /* 0x000fc800078efcff */
[----:B------:R-:W-:-:S07]  /*c4d0*/  PRMT R0, R4, 0x7610, R0 ;  /* 0x0000761004007816 */ /* 0x000fce0000000000 */
.L_x_1670:
[----:B------:R-:W-:Y:S05]  /*c4e0*/  BSYNC B0 ;  /* 0x0000000000007941 */ /* 0x000fea0003800000 */
.L_x_1669:
[----:B------:R-:W-:Y:S01]  /*c4f0*/  STG.E.U8 desc[UR36][R2.64], R0 ;  /* 0x0000000002007986 */ /* 0x000fe2000c101124 */
[----:B------:R-:W-:Y:S05]  /*c500*/  EXIT ;  /* 0x000000000000794d */ /* 0x000fea0003800000 */
.L_x_1667:
        /* <DEDUP_REMOVED lines=17> */
.L_x_1674:
[----:B------:R-:W-:-:S04]  /*c620*/  LOP3.LUT R0, R7, 0x80000000, RZ, 0xc0, !PT ;  /* 0x8000000007007812 */ /* 0x000fc800078ec0ff */
[----:B------:R-:W-:-:S04]  /*c630*/  SHF.R.U32.HI R5, RZ, 0x18, R0 ;  /* 0x00000018ff057819 */ /* 0x000fc80000011600 */
[----:B------:R-:W-:-:S04]  /*c640*/  LOP3.LUT R4, R4, R5, RZ, 0xfc, !PT ;  /* 0x0000000504047212 */ /* 0x000fc800078efcff */
[----:B------:R-:W-:-:S07]  /*c650*/  PRMT R0, R4, 0x7610, R0 ;  /* 0x0000761004007816 */ /* 0x000fce0000000000 */
.L_x_1673:
[----:B------:R-:W-:Y:S05]  /*c660*/  BSYNC B0 ;  /* 0x0000000000007941 */ /* 0x000fea0003800000 */
.L_x_1672:
[----:B------:R-:W-:Y:S01]  /*c670*/  STG.E.U8 desc[UR36][R2.64], R0 ;  /* 0x0000000002007986 */ /* 0x000fe2000c101124 */
[----:B------:R-:W-:Y:S05]  /*c680*/  EXIT ;  /* 0x000000000000794d */ /* 0x000fea0003800000 */
.L_x_1666:
        /* <DEDUP_REMOVED lines=22> */
.L_x_1649:
        /* <DEDUP_REMOVED lines=16> */
.L_x_1677:
[----:B------:R-:W-:Y:S05]  /*c8f0*/  EXIT ;  /* 0x000000000000794d */ /* 0x000fea0003800000 */
.L_x_1676:
[----:B------:R-:W-:-:S06]  /*c900*/  HADD2.F32 R4, -RZ, R16.H0_H0 ;  /* 0x20000010ff047230 */ /* 0x000fcc0000004100 */
[----:B------:R-:W0:Y:S02]  /*c910*/  F2I.U64.TRUNC R4, R4 ;  /* 0x0000000400047311 */ /* 0x000e24000020d800 */
[----:B0-----:R-:W-:Y:S01]  /*c920*/  STG.E.64 desc[UR36][R2.64], R4 ;  /* 0x0000000402007986 */ /* 0x001fe2000c101b24 */
[----:B------:R-:W-:Y:S05]  /*c930*/  EXIT ;  /* 0x000000000000794d */ /* 0x000fea0003800000 */
.L_x_1675:
[----:B------:R-:W-:-:S04]  /*c940*/  HADD2.F32 R16, -RZ, R16.H0_H0 ;  /* 0x20000010ff107230 */ /* 0x000fc80000004100 */
[----:B------:R-:W0:Y:S02]  /*c950*/  F2I.FTZ.U32.TRUNC.NTZ R5, R16 ;  /* 0x0000001000057305 */ /* 0x000e24000021f000 */
[----:B0-----:R-:W-:Y:S01]  /*c960*/  STG.E desc[UR36][R2.64], R5 ;  /* 0x0000000502007986 */ /* 0x001fe2000c101924 */
[----:B------:R-:W-:Y:S05]  /*c970*/  EXIT ;  /* 0x000000000000794d */ /* 0x000fea0003800000 */
.L_x_1678:
        /* <DEDUP_REMOVED lines=16> */
.L_x_5822:


//--------------------- .text._ZN2at6native18elementwise_kernelILi128ELi4EZNS0_22gpu_kernel_impl_nocastIZZZNS0_68_GLOBAL__N__08176361_30_ActivationHardsigmoidKernel_cu_1520ed90_302227hardsigmoid_backward_kernelERNS_18TensorIteratorBaseEENKUlvE_clEvENKUlvE1_clEvEUlN3c104HalfES9_E_EEvS5_RKT_EUliE_EEviT1_ --------------------------
	.section	.text._ZN2at6native18elementwise_kernelILi128ELi4EZNS0_22gpu_kernel_impl_nocastIZZZNS0_68_GLOBAL__N__08176361_30_ActivationHardsigmoidKernel_cu_1520ed90_302227hardsigmoid_backward_kernelERNS_18TensorIteratorBaseEENKUlvE_clEvENKUlvE1_clEvEUlN3c104HalfES9_E_EEvS5_RKT_EUliE_EEviT1_,"ax",@progbits
	.align	128
        .global         _ZN2at6native18elementwise_kernelILi128ELi4EZNS0_22gpu_kernel_impl_nocastIZZZNS0_68_GLOBAL__N__08176361_30_ActivationHardsigmoidKernel_cu_1520ed90_302227hardsigmoid_backward_kernelERNS_18TensorIteratorBaseEENKUlvE_clEvENKUlvE1_clEvEUlN3c104HalfES9_E_EEvS5_RKT_EUliE_EEviT1_
        .type           _ZN2at6native18elementwise_kernelILi128ELi4EZNS0_22gpu_kernel_impl_nocastIZZZNS0_68_GLOBAL__N__08176361_30_ActivationHardsigmoidKernel_cu_1520ed90_302227hardsigmoid_backward_kernelERNS_18TensorIteratorBaseEENKUlvE_clEvENKUlvE1_clEvEUlN3c104HalfES9_E_EEvS5_RKT_EUliE_EEviT1_,@function
        .size           _ZN2at6native18elementwise_kernelILi128ELi4EZNS0_22gpu_kernel_impl_nocastIZZZNS0_68_GLOBAL__N__08176361_30_ActivationHardsigmoidKernel_cu_1520ed90_302227hardsigmoid_backward_kernelERNS_18TensorIteratorBaseEENKUlvE_clEvENKUlvE1_clEvEUlN3c104HalfES9_E_EEvS5_RKT_EUliE_EEviT1_,(.L_x_5823 - _ZN2at6native18elementwise_kernelILi128ELi4EZNS0_22gpu_kernel_impl_nocastIZZZNS0_68_GLOBAL__N__08176361_30_ActivationHardsigmoidKernel_cu_1520ed90_302227hardsigmoid_backward_kernelERNS_18TensorIteratorBaseEENKUlvE_clEvENKUlvE1_clEvEUlN3c104HalfES9_E_EEvS5_RKT_EUliE_EEviT1_)
        .other          _ZN2at6native18elementwise_kernelILi128ELi4EZNS0_22gpu_kernel_impl_nocastIZZZNS0_68_GLOBAL__N__08176361_30_ActivationHardsigmoidKernel_cu_1520ed90_302227hardsigmoid_backward_kernelERNS_18TensorIteratorBaseEENKUlvE_clEvENKUlvE1_clEvEUlN3c104HalfES9_E_EEvS5_RKT_EUliE_EEviT1_,@"STO_CUDA_ENTRY STV_DEFAULT"
_ZN2at6native18elementwise_kernelILi128ELi4EZNS0_22gpu_kernel_impl_nocastIZZZNS0_68_GLOBAL__N__08176361_30_ActivationHardsigmoidKernel_cu_1520ed90_302227hardsigmoid_backward_kernelERNS_18TensorIteratorBaseEENKUlvE_clEvENKUlvE1_clEvEUlN3c104HalfES9_E_EEvS5_RKT_EUliE_EEviT1_:
.text._ZN2at6native18elementwise_kernelILi128ELi4EZNS0_22gpu_kernel_impl_nocastIZZZNS0_68_GLOBAL__N__08176361_30_ActivationHardsigmoidKernel_cu_1520ed90_302227hardsigmoid_backward_kernelERNS_18TensorIteratorBaseEENKUlvE_clEvENKUlvE1_clEvEUlN3c104HalfES9_E_EEvS5_RKT_EUliE_EEviT1_:
        /* <DEDUP_REMOVED lines=363> */
.L_x_1681:
        /* <DEDUP_REMOVED lines=9> */
[----:B------:R-:W-:Y:S01]  /*1740*/  IADD3 R3, R3, 0x80, RZ ;  /* 0x0000008003037810 */ /* 0x000fe20007ffe0ff */
[----:B--2---:R-:W-:-:S02]  /*1750*/  HADD2.F32 R2, -RZ, R8.H0_H0 ;  /* 0x20000008ff027230 */ /* 0x004fc40000004100 */
[----:B---3--:R-:W-:-:S03]  /*1760*/  HADD2.F32 R0, -RZ, R6.H0_H0 ;  /* 0x20000006ff007230 */ /* 0x008fc60000004100 */
[C---:B------:R-:W-:Y:S02]  /*1770*/  FSETP.GT.FTZ.AND P0, PT, R2.reuse, -3, PT ;  /* 0xc04000000200780b */ /* 0x040fe40003f14000 */
[----:B------:R-:W-:Y:S01]  /*1780*/  FSETP.GEU.FTZ.AND P1, PT, R2, 3, PT ;  /* 0x404000000200780b */ /* 0x000fe20003f3e000 */
[----:B------:R-:W-:-:S03]  /*1790*/  FMUL.FTZ R0, R0, 0.16666667163372039795 ;  /* 0x3e2aaaab00007820 */ /* 0x000fc60000410000 */
[----:B------:R-:W-:-:S04]  /*17a0*/  PLOP3.LUT P0, PT, P0, P1, PT, 0x20, 0x0 ;  /* 0x000000000000781c */ /* 0x000fc80000702470 */
[----:B------:R-:W-:Y:S02]  /*17b0*/  FSEL R0, R0, RZ, P0 ;  /* 0x000000ff00007208 */ /* 0x000fe40000000000 */
[----:B------:R-:W-:Y:S02]  /*17c0*/  IADD3 R4, P0, R5, UR8, RZ ;  /* 0x0000000805047c10 */ /* 0x000fe4000ff1e0ff */
[----:B------:R-:W-:Y:S02]  /*17d0*/  F2FP.F16.F32.PACK_AB R0, RZ, R0 ;  /* 0x00000000ff00723e */ /* 0x000fe400000000ff */
[----:B------:R-:W-:-:S05]  /*17e0*/  IADD3.X R5, RZ, UR9, RZ, P0, !PT ;  /* 0x00000009ff057c10 */ /* 0x000fca00087fe4ff */
[----:B------:R0:W-:Y:S04]  /*17f0*/  STG.E.U16 desc[UR4][R4.64], R0 ;  /* 0x0000000004007986 */ /* 0x0001e8000c101504 */
.L_x_1680:
[----:B------:R-:W-:Y:S05]  /*1800*/  BSYNC B0 ;  /* 0x0000000000007941 */ /* 0x000fea0003800000 */
.L_x_1679:
        /* <DEDUP_REMOVED lines=356> */
.L_x_1684:
        /* <DEDUP_REMOVED lines=376> */
.L_x_1685:
        /* <DEDUP_REMOVED lines=21> */
.L_x_1683:
[----:B------:R-:W-:Y:S05]  /*4720*/  BSYNC B0 ;  /* 0x0000000000007941 */ /* 0x000fea0003800000 */
.L_x_1682:
        /* <DEDUP_REMOVED lines=355> */
.L_x_1686:
        /* <DEDUP_REMOVED lines=19> */
[----:B------:R-:W-:Y:S01]  /*5e90*/  STG.E.U16 desc[UR4][R4.64], R0 ;  /* 0x0000000004007986 */ /* 0x000fe2000c101504 */
[----:B------:R-:W-:Y:S05]  /*5ea0*/  EXIT ;  /* 0x000000000000794d */ /* 0x000fea0003800000 */
.L_x_1687:
        /* <DEDUP_REMOVED lines=13> */
.L_x_5823:


//--------------------- .text._ZN2at6native27unrolled_elementwise_kernelIZZZNS0_68_GLOBAL__N__08176361_30_ActivationHardsigmoidKernel_cu_1520ed90_302227hardsigmoid_backward_kernelERNS_18TensorIteratorBaseEENKUlvE_clEvENKUlvE1_clEvEUlN3c104HalfES8_E_St5arrayIPcLm3EELi4E23TrivialOffsetCalculatorILi2EjESD_ILi1EjENS0_6memory15LoadWithoutCastENSG_16StoreWithoutCastEEEviT_T0_T2_T3_T4_T5_ --------------------------
	.section	.text._ZN2at6native27unrolled_elementwise_kernelIZZZNS0_68_GLOBAL__N__08176361_30_ActivationHardsigmoidKernel_cu_1520ed90_302227hardsigmoid_backward_kernelERNS_18TensorIteratorBaseEENKUlvE_clEvENKUlvE1_clEvEUlN3c104HalfES8_E_St5arrayIPcLm3EELi4E23TrivialOffsetCalculatorILi2EjESD_ILi1EjENS0_6memory15LoadWithoutCastENSG_16StoreWithoutCastEEEviT_T0_T2_T3_T4_T5_,"ax",@progbits
	.align	128
        .global         _ZN2at6native27unrolled_elementwise_kernelIZZZNS0_68_GLOBAL__N__08176361_30_ActivationHardsigmoidKernel_cu_1520ed90_302227hardsigmoid_backward_kernelERNS_18TensorIteratorBaseEENKUlvE_clEvENKUlvE1_clEvEUlN3c104HalfES8_E_St5arrayIPcLm3EELi4E23TrivialOffsetCalculatorILi2EjESD_ILi1EjENS0_6memory15LoadWithoutCastENSG_16StoreWithoutCastEEEviT_T0_T2_T3_T4_T5_
        .type           _ZN2at6native27unrolled_elementwise_kernelIZZZNS0_68_GLOBAL__N__08176361_30_ActivationHardsigmoidKernel_cu_1520ed90_302227hardsigmoid_backward_kernelERNS_18TensorIteratorBaseEENKUlvE_clEvENKUlvE1_clEvEUlN3c104HalfES8_E_St5arrayIPcLm3EELi4E23TrivialOffsetCalculatorILi2EjESD_ILi1EjENS0_6memory15LoadWithoutCastENSG_16StoreWithoutCastEEEviT_T0_T2_T3_T4_T5_,@function
        .size           _ZN2at6native27unrolled_elementwise_kernelIZZZNS0_68_GLOBAL__N__08176361_30_ActivationHardsigmoidKernel_cu_1520ed90_302227hardsigmoid_backward_kernelERNS_18TensorIteratorBaseEENKUlvE_clEvENKUlvE1_clEvEUlN3c104HalfES8_E_St5arrayIPcLm3EELi4E23TrivialOffsetCalculatorILi2EjESD_ILi1EjENS0_6memory15LoadWithoutCastENSG_16StoreWithoutCastEEEviT_T0_T2_T3_T4_T5_,(.L_x_5824 - _ZN2at6native27unrolled_elementwise_kernelIZZZNS0_68_GLOBAL__N__08176361_30_ActivationHardsigmoidKernel_cu_1520ed90_302227hardsigmoid_backward_kernelERNS_18TensorIteratorBaseEENKUlvE_clEvENKUlvE1_clEvEUlN3c104HalfES8_E_St5arrayIPcLm3EELi4E23TrivialOffsetCalculatorILi2EjESD_ILi1EjENS0_6memory15LoadWithoutCastENSG_16StoreWithoutCastEEEviT_T0_T2_T3_T4_T5_)
        .other          _ZN2at6native27unrolled_elementwise_kernelIZZZNS0_68_GLOBAL__N__08176361_30_ActivationHardsigmoidKernel_cu_1520ed90_302227hardsigmoid_backward_kernelERNS_18TensorIteratorBaseEENKUlvE_clEvENKUlvE1_clEvEUlN3c104HalfES8_E_St5arrayIPcLm3EELi4E23TrivialOffsetCalculatorILi2EjESD_ILi1EjENS0_6memory15LoadWithoutCastENSG_16StoreWithoutCastEEEviT_T0_T2_T3_T4_T5_,@"STO_CUDA_ENTRY STV_DEFAULT"
_ZN2at6native27unrolled_elementwise_kernelIZZZNS0_68_GLOBAL__N__08176361_30_ActivationHardsigmoidKernel_cu_1520ed90_302227hardsigmoid_backward_kernelERNS_18TensorIteratorBaseEENKUlvE_clEvENKUlvE1_clEvEUlN3c104HalfES8_E_St5arrayIPcLm3EELi4E23TrivialOffsetCalculatorILi2EjESD_ILi1EjENS0_6memory15LoadWithoutCastENSG_16StoreWithoutCastEEEviT_T0_T2_T3_T4_T5_:
.text._ZN2at6native27unrolled_elementwise_kernelIZZZNS0_68_GLOBAL__N__08176361_30_ActivationHardsigmoidKernel_cu_1520ed90_302227hardsigmoid_backward_kernelERNS_18TensorIteratorBaseEENKUlvE_clEvENKUlvE1_clEvEUlN3c104HalfES8_E_St5arrayIPcLm3EELi4E23TrivialOffsetCalculatorILi2EjESD_ILi1EjENS0_6memory15LoadWithoutCastENSG_16StoreWithoutCastEEEviT_T0_T2_T3_T4_T5_:
        /* <DEDUP_REMOVED lines=13> */
[CC--:B------:R-:W-:Y:S02]  /*00d0*/  ISETP.GE.AND P0, PT, R21.reuse, R14.reuse, PT ;  /* 0x0000000e1500720c */ /* 0x0c0fe40003f06270 */
[----:B------:R-:W1:Y:S11]  /*00e0*/  @!P2 LDC.64 R12, c[0x0][0x238] ;  /* 0x00008e00ff0cab82 */ /* 0x000e760000000a00 */
[----:B------:R-:W-:Y:S01]  /*00f0*/  @!P0 IMAD R23, R0, 0x200, R21 ;  /* 0x0000020000178824 */ /* 0x000fe200078e0215 */
[----:B------:R-:W-:Y:S01]  /*0100*/  @!P0 IADD3 R21, R21, 0x80, RZ ;  /* 0x0000008015158810 */ /* 0x000fe20007ffe0ff */
[----:B------:R-:W2:Y:S03]  /*0110*/  @!P0 LDC.64 R8, c[0x0][0x240] ;  /* 0x00009000ff088b82 */ /* 0x000ea60000000a00 */
[----:B------:R-:W-:Y:S01]  /*0120*/  ISETP.GE.AND P3, PT, R21, R14, PT ;  /* 0x0000000e1500720c */ /* 0x000fe20003f66270 */
[----:B0-----:R-:W-:-:S04]  /*0130*/  @!P2 IMAD.WIDE.U32 R10, R25, 0x2, R10 ;  /* 0x00000002190aa825 */ /* 0x001fc800078e000a */
[----:B------:R-:W0:Y:S01]  /*0140*/  @!P0 LDC.64 R6, c[0x0][0x238] ;  /* 0x00008e00ff068b82 */ /* 0x000e220000000a00 */
[----:B------:R-:W3:Y:S01]  /*0150*/  @!P2 LDG.E.U16 R18, desc[UR4][R10.64] ;  /* 0x000000040a12a981 */ /* 0x000ee2000c1e1500 */
[----:B-1----:R-:W-:-:S06]  /*0160*/  @!P2 IMAD.WIDE.U32 R12, R25, 0x2, R12 ;  /* 0x00000002190ca825 */ /* 0x002fcc00078e000c */
[----:B------:R-:W1:Y:S01]  /*0170*/  @!P3 LDC.64 R2, c[0x0][0x240] ;  /* 0x00009000ff02bb82 */ /* 0x000e620000000a00 */
[----:B------:R4:W3:Y:S07]  /*0180*/  @!P2 LDG.E.U16 R20, desc[UR4][R12.64] ;  /* 0x000000040c14a981 */ /* 0x0008ee000c1e1500 */
[----:B------:R-:W1:Y:S01]  /*0190*/  @!P3 LDC.64 R4, c[0x0][0x238] ;  /* 0x00008e00ff04bb82 */ /* 0x000e620000000a00 */
[----:B------:R-:W-:Y:S01]  /*01a0*/  PRMT R22, RZ, 0x7610, R22 ;  /* 0x00007610ff167816 */ /* 0x000fe20000000016 */
[----:B--2---:R-:W-:Y:S01]  /*01b0*/  @!P0 IMAD.WIDE.U32 R8, R23, 0x2, R8 ;  /* 0x0000000217088825 */ /* 0x004fe200078e0008 */
[----:B------:R-:W-:-:S04]  /*01c0*/  PRMT R24, RZ, 0x7610, R24 ;  /* 0x00007610ff187816 */ /* 0x000fc80000000018 */
[----:B------:R-:W2:Y:S01]  /*01d0*/  @!P0 LDG.E.U16 R22, desc[UR4][R8.64] ;  /* 0x0000000408168981 */ /* 0x000ea2000c1e1500 */
[----:B0-----:R-:W-:Y:S01]  /*01e0*/  @!P0 IMAD.WIDE.U32 R6, R23, 0x2, R6 ;  /* 0x0000000217068825 */ /* 0x001fe200078e0006 */
[----:B------:R-:W-:-:S03]  /*01f0*/  PRMT R23, RZ, 0x7610, R23 ;  /* 0x00007610ff177816 */ /* 0x000fc60000000017 */
[----:B------:R-:W-:Y:S01]  /*0200*/  @!P3 IMAD R25, R0, 0x200, R21 ;  /* 0x000002000019b824 */ /* 0x000fe200078e0215 */
[----:B------:R0:W2:Y:S01]  /*0210*/  @!P0 LDG.E.U16 R24, desc[UR4][R6.64] ;  /* 0x0000000406188981 */ /* 0x0000a2000c1e1500 */
[----:B----4-:R-:W-:Y:S02]  /*0220*/  PRMT R13, RZ, 0x7610, R13 ;  /* 0x00007610ff0d7816 */ /* 0x010fe4000000000d */
[----:B-1----:R-:W-:-:S05]  /*0230*/  @!P3 IMAD.WIDE.U32 R2, R25, 0x2, R2 ;  /* 0x000000021902b825 */ /* 0x002fca00078e0002 */
[----:B------:R1:W4:Y:S01]  /*0240*/  @!P3 LDG.E.U16 R23, desc[UR4][R2.64] ;  /* 0x000000040217b981 */ /* 0x000322000c1e1500 */
[----:B------:R-:W-:-:S05]  /*0250*/  @!P3 IMAD.WIDE.U32 R10, R25, 0x2, R4 ;  /* 0x00000002190ab825 */ /* 0x000fca00078e0004 */
[----:B------:R1:W4:Y:S01]  /*0260*/  @!P3 LDG.E.U16 R13, desc[UR4][R10.64] ;  /* 0x000000040a0db981 */ /* 0x000322000c1e1500 */
[----:B------:R-:W-:Y:S01]  /*0270*/  @!P3 VIADD R21, R21, 0x80 ;  /* 0x000000801515b836 */ /* 0x000fe20000000000 */
[----:B0-----:R-:W-:Y:S01]  /*0280*/  MOV R7, R15 ;  /* 0x0000000f00077202 */ /* 0x001fe20000000f00 */
[----:B-1----:R-:W0:Y:S03]  /*0290*/  @!P2 LDC.64 R2, c[0x0][0x230] ;  /* 0x00008c00ff02ab82 */ /* 0x002e260000000a00 */
[----:B------:R-:W-:-:S13]  /*02a0*/  ISETP.GE.AND P1, PT, R21, R14, PT ;  /* 0x0000000e1500720c */ /* 0x000fda0003f26270 */
[----:B------:R-:W1:Y:S08]  /*02b0*/  @!P1 LDC.64 R4, c[0x0][0x240] ;  /* 0x00009000ff049b82 */ /* 0x000e700000000a00 */
[----:B------:R-:W0:Y:S01]  /*02c0*/  @!P1 LDC.64 R8, c[0x0][0x238] ;  /* 0x00008e00ff089b82 */ /* 0x000e220000000a00 */
[----:B------:R-:W-:Y:S01]  /*02d0*/  @!P1 IMAD R21, R0, 0x200, R21 ;  /* 0x0000020000159824 */ /* 0x000fe200078e0215 */
[----:B------:R-:W-:-:S02]  /*02e0*/  PRMT R12, RZ, 0x7610, R12 ;  /* 0x00007610ff0c7816 */ /* 0x000fc4000000000c */
[----:B------:R-:W-:Y:S01]  /*02f0*/  PRMT R6, RZ, 0x7610, R6 ;  /* 0x00007610ff067816 */ /* 0x000fe20000000006 */
[----:B-1----:R-:W-:-:S05]  /*0300*/  @!P1 IMAD.WIDE.U32 R4, R21, 0x2, R4 ;  /* 0x0000000215049825 */ /* 0x002fca00078e0004 */
[----:B------:R1:W5:Y:S01]  /*0310*/  @!P1 LDG.E.U16 R12, desc[UR4][R4.64] ;  /* 0x00000004040c9981 */ /* 0x000362000c1e1500 */
[----:B0-----:R-:W-:-:S04]  /*0320*/  @!P1 IMAD.WIDE.U32 R8, R21, 0x2, R8 ;  /* 0x0000000215089825 */ /* 0x001fc800078e0008 */
[----:B------:R-:W-:Y:S01]  /*0330*/  VIADD R21, R7, 0x80 ;  /* 0x0000008007157836 */ /* 0x000fe20000000000 */
[----:B------:R0:W5:Y:S04]  /*0340*/  @!P1 LDG.E.U16 R6, desc[UR4][R8.64] ;  /* 0x0000000408069981 */ /* 0x000168000c1e1500 */
[----:B------:R-:W-:Y:S01]  /*0350*/  ISETP.GE.AND P3, PT, R21, R14, PT ;  /* 0x0000000e1500720c */ /* 0x000fe20003f66270 */
[C---:B------:R-:W-:Y:S02]  /*0360*/  VIADD R11, R7.reuse, 0x100 ;  /* 0x00000100070b7836 */ /* 0x040fe40000000000 */
[----:B-1----:R-:W-:-:S03]  /*0370*/  VIADD R5, R7, 0x180 ;  /* 0x0000018007057836 */ /* 0x002fc60000000000 */
[-C--:B------:R-:W-:Y:S02]  /*0380*/  ISETP.GE.AND P4, PT, R11, R14.reuse, PT ;  /* 0x0000000e0b00720c */ /* 0x080fe40003f86270 */
[----:B------:R-:W-:Y:S01]  /*0390*/  ISETP.GE.AND P5, PT, R5, R14, PT ;  /* 0x0000000e0500720c */ /* 0x000fe20003fa6270 */
[----:B------:R-:W-:-:S04]  /*03a0*/  @!P2 IMAD R5, R0, 0x200, R15 ;  /* 0x000002000005a824 */ /* 0x000fc800078e020f */
[----:B------:R-:W-:Y:S01]  /*03b0*/  @!P2 IMAD.WIDE.U32 R2, R5, 0x2, R2 ;  /* 0x000000020502a825 */ /* 0x000fe200078e0002 */
[----:B------:R-:W-:Y:S01]  /*03c0*/  @!P2 MOV R7, R21 ;  /* 0x000000150007a202 */ /* 0x000fe20000000f00 */
[----:B------:R-:W-:Y:S02]  /*03d0*/  BSSY B0, `(.L_x_1688) ;  /* 0x0000026000007945 */ /* 0x000fe40003800000 */
[----:B---3--:R-:W-:-:S05]  /*03e0*/  @!P2 HADD2.F32 R18, -RZ, R18.H0_H0 ;  /* 0x20000012ff12a230 */ /* 0x008fca0000004100 */
[C---:B------:R-:W-:Y:S01]  /*03f0*/  @!P2 FSETP.GT.FTZ.AND P0, PT, R18.reuse, -3, PT ;  /* 0xc04000001200a80b */ /* 0x040fe20003f14000 */
[----:B------:R-:W-:Y:S01]  /*0400*/  @!P2 HADD2.F32 R20, -RZ, R20.H0_H0 ;  /* 0x20000014ff14a230 */ /* 0x000fe20000004100 */
[----:B------:R-:W-:-:S04]  /*0410*/  @!P2 FSETP.GEU.FTZ.AND P1, PT, R18, 3, PT ;  /* 0x404000001200a80b */ /* 0x000fc80003f3e000 */
[----:B------:R-:W-:Y:S01]  /*0420*/  @!P2 FMUL.FTZ R20, R20, 0.16666667163372039795 ;  /* 0x3e2aaaab1414a820 */ /* 0x000fe20000410000 */
[----:B------:R-:W-:-:S04]  /*0430*/  @!P2 PLOP3.LUT P0, PT, P0, P1, PT, 0x20, 0x0 ;  /* 0x000000000000a81c */ /* 0x000fc80000702470 */
[----:B------:R-:W-:Y:S01]  /*0440*/  @!P2 FSEL R20, R20, RZ, P0 ;  /* 0x000000ff1414a208 */ /* 0x000fe20000000000 */
[----:B--2---:R-:W-:-:S03]  /*0450*/  @!P3 HADD2.F32 R22, -RZ, R22.H0_H0 ;  /* 0x20000016ff16b230 */ /* 0x004fc60000004100 */
[----:B------:R-:W-:Y:S01]  /*0460*/  @!P2 F2FP.F16.F32.PACK_AB R19, RZ, R20 ;  /* 0x00000014ff13a23e */ /* 0x000fe200000000ff */
[----:B------:R-:W-:Y:S01]  /*0470*/  @!P3 HADD2.F32 R24, -RZ, R24.H0_H0 ;  /* 0x20000018ff18b230 */ /* 0x000fe20000004100 */
[C---:B------:R-:W-:Y:S02]  /*0480*/  @!P3 FSETP.GT.FTZ.AND P0, PT, R22.reuse, -3, PT ;  /* 0xc04000001600b80b */ /* 0x040fe40003f14000 */
[----:B------:R-:W-:Y:S01]  /*0490*/  @!P3 FSETP.GEU.FTZ.AND P6, PT, R22, 3, PT ;  /* 0x404000001600b80b */ /* 0x000fe20003fde000 */
[----:B------:R0:W-:Y:S01]  /*04a0*/  @!P2 STG.E.U16 desc[UR4][R2.64], R19 ;  /* 0x000000130200a986 */ /* 0x0001e2000c101504 */
[----:B------:R-:W-:Y:S02]  /*04b0*/  @!P3 FMUL.FTZ R24, R24, 0.16666667163372039795 ;  /* 0x3e2aaaab1818b820 */ /* 0x000fe40000410000 */
[----:B------:R-:W-:Y:S01]  /*04c0*/  @!P3 PLOP3.LUT P6, PT, P0, P6, PT, 0x20, 0x0 ;  /* 0x000000000000b81c */ /* 0x000fe200007cc470 */
[----:B----4-:R-:W-:-:S03]  /*04d0*/  @!P4 HADD2.F32 R23, -RZ, R23.H0_H0 ;  /* 0x20000017ff17c230 */ /* 0x010fc60000004100 */
[----:B------:R-:W-:Y:S02]  /*04e0*/  @!P3 FSEL R24, R24, RZ, P6 ;  /* 0x000000ff1818b208 */ /* 0x000fe40003000000 */
[----:B------:R-:W-:Y:S01]  /*04f0*/  ISETP.GE.AND P6, PT, R7, R14, PT ;  /* 0x0000000e0700720c */ /* 0x000fe20003fc6270 */
[----:B------:R-:W-:Y:S01]  /*0500*/  @!P4 HADD2.F32 R13, -RZ, R13.H0_H0 ;  /* 0x2000000dff0dc230 */ /* 0x000fe20000004100 */
[C---:B------:R-:W-:Y:S02]  /*0510*/  @!P4 FSETP.GT.FTZ.AND P0, PT, R23.reuse, -3, PT ;  /* 0xc04000001700c80b */ /* 0x040fe40003f14000 */
[----:B------:R-:W-:Y:S02]  /*0520*/  @!P4 FSETP.GEU.FTZ.AND P1, PT, R23, 3, PT ;  /* 0x404000001700c80b */ /* 0x000fe40003f3e000 */
[----:B------:R-:W-:Y:S02]  /*0530*/  @!P4 FMUL.FTZ R13, R13, 0.16666667163372039795 ;  /* 0x3e2aaaab0d0dc820 */ /* 0x000fe40000410000 */
[----:B------:R-:W-:-:S04]  /*0540*/  @!P4 PLOP3.LUT P0, PT, P0, P1, PT, 0x20, 0x0 ;  /* 0x000000000000c81c */ /* 0x000fc80000702470 */
[----:B------:R-:W-:Y:S02]  /*0550*/  @!P4 FSEL R13, R13, RZ, P0 ;  /* 0x000000ff0d0dc208 */ /* 0x000fe40000000000 */
[----:B------:R-:W-:Y:S02]  /*0560*/  @!P3 F2FP.F16.F32.PACK_AB R16, RZ, R24 ;  /* 0x00000018ff10b23e */ /* 0x000fe400000000ff */
[----:B------:R-:W-:Y:S01]  /*0570*/  @!P4 F2FP.F16.F32.PACK_AB R17, RZ, R13 ;  /* 0x0000000dff11c23e */ /* 0x000fe200000000ff */
[----:B0-----:R-:W-:Y:S06]  /*0580*/  @P6 BRA `(.L_x_1689) ;  /* 0x0000000000286947 */ /* 0x001fec0003800000 */
[----:B------:R-:W0:Y:S01]  /*0590*/  LDC.64 R4, c[0x0][0x230] ;  /* 0x00008c00ff047b82 */ /* 0x000e220000000a00 */
[----:B------:R-:W-:Y:S02]  /*05a0*/  IMAD R3, R0, 0x200, R7 ;  /* 0x0000020000037824 */ /* 0x000fe400078e0207 */
[----:B------:R-:W-:-:S05]  /*05b0*/  VIADD R7, R7, 0x80 ;  /* 0x0000008007077836 */ /* 0x000fca0000000000 */
[----:B------:R-:W-:-:S13]  /*05c0*/  ISETP.GE.AND P0, PT, R7, R14, PT ;  /* 0x0000000e0700720c */ /* 0x000fda0003f06270 */
[----:B------:R-:W-:Y:S01]  /*05d0*/  @!P0 LEA R9, R0, R7, 0x9 ;  /* 0x0000000700098211 */ /* 0x000fe200078e48ff */
[----:B------:R-:W-:Y:S02]  /*05e0*/  @!P0 VIADD R7, R7, 0x80 ;  /* 0x0000008007078836 */ /* 0x000fe40000000000 */
[----:B0-----:R-:W-:-:S04]  /*05f0*/  IMAD.WIDE.U32 R2, R3, 0x2, R4 ;  /* 0x0000000203027825 */ /* 0x001fc800078e0004 */
[----:B------:R-:W-:Y:S01]  /*0600*/  @!P0 IMAD.WIDE.U32 R4, R9, 0x2, R4 ;  /* 0x0000000209048825 */ /* 0x000fe200078e0004 */
[----:B------:R0:W-:Y:S04]  /*0610*/  STG.E.U16 desc[UR4][R2.64], R16 ;  /* 0x0000001002007986 */ /* 0x0001e8000c101504 */
[----:B------:R0:W-:Y:S02]  /*0620*/  @!P0 STG.E.U16 desc[UR4][R4.64], R17 ;  /* 0x0000001104008986 */ /* 0x0001e4000c101504 */
.L_x_1689:
[----:B------:R-:W-:Y:S05]  /*0630*/  BSYNC B0 ;  /* 0x0000000000007941 */ /* 0x000fea0003800000 */
.L_x_1688:
[----:B------:R-:W-:Y:S01]  /*0640*/  ISETP.GE.AND P0, PT, R7, R14, PT ;  /* 0x0000000e0700720c */ /* 0x000fe20003f06270 */
[----:B-----5:R-:W-:-:S12]  /*0650*/  @!P5 HADD2.F32 R12, -RZ, R12.H0_H0 ;  /* 0x2000000cff0cd230 */ /* 0x020fd80000004100 */
[----:B------:R-:W-:Y:S05]  /*0660*/  @P0 EXIT ;  /* 0x000000000000094d */ /* 0x000fea0003800000 */
[----:B0-----:R-:W0:Y:S01]  /*0670*/  LDC.64 R2, c[0x0][0x230] ;  /* 0x00008c00ff027b82 */ /* 0x001e220000000a00 */
[----:B------:R-:W-:Y:S01]  /*0680*/  @!P5 HADD2.F32 R6, -RZ, R6.H0_H0 ;  /* 0x20000006ff06d230 */ /* 0x000fe20000004100 */
[----:B------:R-:W-:Y:S01]  /*0690*/  @!P5 FSETP.GT.FTZ.AND P0, PT, R12, -3, PT ;  /* 0xc04000000c00d80b */ /* 0x000fe20003f14000 */
[----:B------:R-:W-:Y:S01]  /*06a0*/  IMAD R7, R0, 0x200, R7 ;  /* 0x0000020000077824 */ /* 0x000fe200078e0207 */
[----:B------:R-:W-:Y:S02]  /*06b0*/  @!P5 FSETP.GEU.FTZ.AND P1, PT, R12, 3, PT ;  /* 0x404000000c00d80b */ /* 0x000fe40003f3e000 */
[----:B------:R-:W-:Y:S02]  /*06c0*/  @!P5 FMUL.FTZ R6, R6, 0.16666667163372039795 ;  /* 0x3e2aaaab0606d820 */ /* 0x000fe40000410000 */
[----:B------:R-:W-:-:S04]  /*06d0*/  @!P5 PLOP3.LUT P0, PT, P0, P1, PT, 0x20, 0x0 ;  /* 0x000000000000d81c */ /* 0x000fc80000702470 */
[----:B------:R-:W-:-:S04]  /*06e0*/  @!P5 FSEL R6, R6, RZ, P0 ;  /* 0x000000ff0606d208 */ /* 0x000fc80000000000 */
[----:B------:R-:W-:Y:S01]  /*06f0*/  @!P5 F2FP.F16.F32.PACK_AB R4, RZ, R6 ;  /* 0x00000006ff04d23e */ /* 0x000fe200000000ff */
[----:B0-----:R-:W-:-:S05]  /*0700*/  IMAD.WIDE.U32 R2, R7, 0x2, R2 ;  /* 0x0000000207027825 */ /* 0x001fca00078e0002 */
[----:B------:R-:W-:Y:S01]  /*0710*/  STG.E.U16 desc[UR4][R2.64], R4 ;  /* 0x0000000402007986 */ /* 0x000fe2000c101504 */
[----:B------:R-:W-:Y:S05]  /*0720*/  EXIT ;  /* 0x000000000000794d */ /* 0x000fea0003800000 */
.L_x_1690:
        /* <DEDUP_REMOVED lines=13> */
.L_x_5824:


//--------------------- .text._ZN2at6native29vectorized_elementwise_kernelILi2EZZZNS0_68_GLOBAL__N__08176361_30_ActivationHardsigmoidKernel_cu_1520ed90_302227hardsigmoid_backward_kernelERNS_18TensorIteratorBaseEENKUlvE_clEvENKUlvE1_clEvEUlN3c104HalfES8_E_St5arrayIPcLm3EEEEviT0_T1_ --------------------------
	.section	.text._ZN2at6native29vectorized_elementwise_kernelILi2EZZZNS0_68_GLOBAL__N__08176361_30_ActivationHardsigmoidKernel_cu_1520ed90_302227hardsigmoid_backward_kernelERNS_18TensorIteratorBaseEENKUlvE_clEvENKUlvE1_clEvEUlN3c104HalfES8_E_St5arrayIPcLm3EEEEviT0_T1_,"ax",@progbits
	.align	128
        .global         _ZN2at6native29vectorized_elementwise_kernelILi2EZZZNS0_68_GLOBAL__N__08176361_30_ActivationHardsigmoidKernel_cu_1520ed90_302227hardsigmoid_backward_kernelERNS_18TensorIteratorBaseEENKUlvE_clEvENKUlvE1_clEvEUlN3c104HalfES8_E_St5arrayIPcLm3EEEEviT0_T1_
        .type           _ZN2at6native29vectorized_elementwise_kernelILi2EZZZNS0_68_GLOBAL__N__08176361_30_ActivationHardsigmoidKernel_cu_1520ed90_302227hardsigmoid_backward_kernelERNS_18TensorIteratorBaseEENKUlvE_clEvENKUlvE1_clEvEUlN3c104HalfES8_E_St5arrayIPcLm3EEEEviT0_T1_,@function
        .size           _ZN2at6native29vectorized_elementwise_kernelILi2EZZZNS0_68_GLOBAL__N__08176361_30_ActivationHardsigmoidKernel_cu_1520ed90_302227hardsigmoid_backward_kernelERNS_18TensorIteratorBaseEENKUlvE_clEvENKUlvE1_clEvEUlN3c104HalfES8_E_St5arrayIPcLm3EEEEviT0_T1_,(.L_x_5825 - _ZN2at6native29vectorized_elementwise_kernelILi2EZZZNS0_68_GLOBAL__N__08176361_30_ActivationHardsigmoidKernel_cu_1520ed90_302227hardsigmoid_backward_kernelERNS_18TensorIteratorBaseEENKUlvE_clEvENKUlvE1_clEvEUlN3c104HalfES8_E_St5arrayIPcLm3EEEEviT0_T1_)
        .other          _ZN2at6native29vectorized_elementwise_kernelILi2EZZZNS0_68_GLOBAL__N__08176361_30_ActivationHardsigmoidKernel_cu_1520ed90_302227hardsigmoid_backward_kernelERNS_18TensorIteratorBaseEENKUlvE_clEvENKUlvE1_clEvEUlN3c104HalfES8_E_St5arrayIPcLm3EEEEviT0_T1_,@"STO_CUDA_ENTRY STV_DEFAULT"
_ZN2at6native29vectorized_elementwise_kernelILi2EZZZNS0_68_GLOBAL__N__08176361_30_ActivationHardsigmoidKernel_cu_1520ed90_302227hardsigmoid_backward_kernelERNS_18TensorIteratorBaseEENKUlvE_clEvENKUlvE1_clEvEUlN3c104HalfES8_E_St5arrayIPcLm3EEEEviT0_T1_:
.text._ZN2at6native29vectorized_elementwise_kernelILi2EZZZNS0_68_GLOBAL__N__08176361_30_ActivationHardsigmoidKernel_cu_1520ed90_302227hardsigmoid_backward_kernelERNS_18TensorIteratorBaseEENKUlvE_clEvENKUlvE1_clEvEUlN3c104HalfES8_E_St5arrayIPcLm3EEEEviT0_T1_:
        /* <DEDUP_REMOVED lines=16> */
[----:B------:R-:W-:-:S03]  /*0100*/  IMAD.WIDE.U32 R4, R2, 0x4, R4 ;  /* 0x0000000402047825 */ /* 0x000fc600078e0004 */
[----:B------:R-:W4:Y:S04]  /*0110*/  LDG.E R15, desc[UR4][R10.64+0x400] ;  /* 0x000400040a0f7981 */ /* 0x000f28000c1e1900 */
[----:B------:R-:W5:Y:S04]  /*0120*/  LDG.E R12, desc[UR4][R4.64] ;  /* 0x00000004040c7981 */ /* 0x000f68000c1e1900 */
[----:B------:R-:W4:Y:S04]  /*0130*/  LDG.E R16, desc[UR4][R10.64+0x600] ;  /* 0x000600040a107981 */ /* 0x000f28000c1e1900 */
[----:B------:R-:W4:Y:S04]  /*0140*/  LDG.E R8, desc[UR4][R4.64+0x200] ;  /* 0x0002000404087981 */ /* 0x000f28000c1e1900 */
[----:B------:R-:W4:Y:S04]  /*0150*/  LDG.E R6, desc[UR4][R4.64+0x400] ;  /* 0x0004000404067981 */ /* 0x000f28000c1e1900 */
[----:B------:R0:W4:Y:S02]  /*0160*/  LDG.E R7, desc[UR4][R4.64+0x600] ;  /* 0x0006000404077981 */ /* 0x000124000c1e1900 */
[----:B0-----:R-:W0:Y:S02]  /*0170*/  LDC.64 R4, c[0x0][0x230] ;  /* 0x00008c00ff047b82 */ /* 0x001e240000000a00 */
[----:B0-----:R-:W-:-:S04]  /*0180*/  IMAD.WIDE.U32 R4, R0, 0x2, R4 ;  /* 0x0000000200047825 */ /* 0x001fc800078e0004 */
[----:B------:R-:W-:-:S04]  /*0190*/  IMAD.WIDE R4, R2, 0x4, R4 ;  /* 0x0000000402047825 */ /* 0x000fc800078e0204 */
[--C-:B--2---:R-:W-:Y:S02]  /*01a0*/  HADD2.F32 R9, -RZ, R13.reuse.H0_H0 ;  /* 0x2000000dff097230 */ /* 0x104fe40000004100 */
[----:B------:R-:W-:-:S05]  /*01b0*/  HADD2.F32 R13, -RZ, R13.H1_H1 ;  /* 0x3000000dff0d7230 */ /* 0x000fca0000004100 */
[C---:B------:R-:W-:Y:S02]  /*01c0*/  FSETP.GT.FTZ.AND P1, PT, R13.reuse, -3, PT ;  /* 0xc04000000d00780b */ /* 0x040fe40003f34000 */
[----:B------:R-:W-:Y:S01]  /*01d0*/  FSETP.GEU.FTZ.AND P3, PT, R13, 3, PT ;  /* 0x404000000d00780b */ /* 0x000fe20003f7e000 */
[--C-:B-----5:R-:W-:Y:S02]  /*01e0*/  HADD2.F32 R3, -RZ, R12.reuse.H0_H0 ;  /* 0x2000000cff037230 */ /* 0x120fe40000004100 */
[----:B------:R-:W-:Y:S01]  /*01f0*/  HADD2.F32 R12, -RZ, R12.H1_H1 ;  /* 0x3000000cff0c7230 */ /* 0x000fe20000004100 */
[C---:B------:R-:W-:Y:S01]  /*0200*/  FSETP.GT.FTZ.AND P0, PT, R9.reuse, -3, PT ;  /* 0xc04000000900780b */ /* 0x040fe20003f14000 */
[--C-:B---3--:R-:W-:Y:S01]  /*0210*/  HADD2.F32 R10, -RZ, R14.reuse.H0_H0 ;  /* 0x2000000eff0a7230 */ /* 0x108fe20000004100 */
[----:B------:R-:W-:Y:S01]  /*0220*/  FSETP.GEU.FTZ.AND P2, PT, R9, 3, PT ;  /* 0x404000000900780b */ /* 0x000fe20003f5e000 */
[----:B----4-:R-:W-:Y:S02]  /*0230*/  HADD2.F32 R11, -RZ, R15.H0_H0 ;  /* 0x2000000fff0b7230 */ /* 0x010fe40000004100 */
[----:B------:R-:W-:Y:S01]  /*0240*/  FMUL.FTZ R12, R12, 0.16666667163372039795 ;  /* 0x3e2aaaab0c0c7820 */ /* 0x000fe20000410000 */
[----:B------:R-:W-:Y:S01]  /*0250*/  PLOP3.LUT P1, PT, P1, P3, PT, 0x20, 0x0 ;  /* 0x000000000000781c */ /* 0x000fe20000f26470 */
[----:B------:R-:W-:Y:S01]  /*0260*/  HADD2.F32 R9, -RZ, R14.H1_H1 ;  /* 0x3000000eff097230 */ /* 0x000fe20000004100 */
[----:B------:R-:W-:Y:S01]  /*0270*/  PLOP3.LUT P0, PT, P0, P2, PT, 0x20, 0x0 ;  /* 0x000000000000781c */ /* 0x000fe20000704470 */
[----:B------:R-:W-:Y:S01]  /*0280*/  FMUL.FTZ R3, R3, 0.16666667163372039795 ;  /* 0x3e2aaaab03037820 */ /* 0x000fe20000410000 */
[----:B------:R-:W-:-:S02]  /*0290*/  FSEL R12, R12, RZ, P1 ;  /* 0x000000ff0c0c7208 */ /* 0x000fc40000800000 */
[C---:B------:R-:W-:Y:S02]  /*02a0*/  FSETP.GT.FTZ.AND P1, PT, R10.reuse, -3, PT ;  /* 0xc04000000a00780b */ /* 0x040fe40003f34000 */
[----:B------:R-:W-:Y:S01]  /*02b0*/  FSETP.GEU.FTZ.AND P2, PT, R10, 3, PT ;  /* 0x404000000a00780b */ /* 0x000fe20003f5e000 */
[----:B------:R-:W-:Y:S01]  /*02c0*/  HADD2.F32 R10, -RZ, R15.H1_H1 ;  /* 0x3000000fff0a7230 */ /* 0x000fe20000004100 */
[C---:B------:R-:W-:Y:S02]  /*02d0*/  FSETP.GT.FTZ.AND P6, PT, R11.reuse, -3, PT ;  /* 0xc04000000b00780b */ /* 0x040fe40003fd4000 */
[----:B------:R-:W-:Y:S01]  /*02e0*/  FSETP.GEU.FTZ.AND P5, PT, R11, 3, PT ;  /* 0x404000000b00780b */ /* 0x000fe20003fbe000 */
[--C-:B------:R-:W-:Y:S01]  /*02f0*/  HADD2.F32 R11, -RZ, R16.reuse.H0_H0 ;  /* 0x20000010ff0b7230 */ /* 0x100fe20000004100 */
[C---:B------:R-:W-:Y:S02]  /*0300*/  FSETP.GT.FTZ.AND P3, PT, R9.reuse, -3, PT ;  /* 0xc04000000900780b */ /* 0x040fe40003f74000 */
[----:B------:R-:W-:Y:S01]  /*0310*/  FSETP.GEU.FTZ.AND P4, PT, R9, 3, PT ;  /* 0x404000000900780b */ /* 0x000fe20003f9e000 */
[----:B------:R-:W-:Y:S01]  /*0320*/  HADD2.F32 R9, -RZ, R16.H1_H1 ;  /* 0x30000010ff097230 */ /* 0x000fe20000004100 */
[----:B------:R-:W-:-:S02]  /*0330*/  FSEL R3, R3, RZ, P0 ;  /* 0x000000ff03037208 */ /* 0x000fc40000000000 */
[----:B------:R-:W-:Y:S02]  /*0340*/  PLOP3.LUT P1, PT, P1, P2, PT, 0x20, 0x0 ;  /* 0x000000000000781c */ /* 0x000fe40000f24470 */
[----:B------:R-:W-:Y:S02]  /*0350*/  PLOP3.LUT P3, PT, P3, P4, PT, 0x20, 0x0 ;  /* 0x000000000000781c */ /* 0x000fe40001f68470 */
[----:B------:R-:W-:Y:S02]  /*0360*/  PLOP3.LUT P6, PT, P6, P5, PT, 0x20, 0x0 ;  /* 0x000000000000781c */ /* 0x000fe400037ca470 */
[C---:B------:R-:W-:Y:S02]  /*0370*/  FSETP.GT.FTZ.AND P0, PT, R10.reuse, -3, PT ;  /* 0xc04000000a00780b */ /* 0x040fe40003f14000 */
[----:B------:R-:W-:Y:S02]  /*0380*/  FSETP.GEU.FTZ.AND P2, PT, R10, 3, PT ;  /* 0x404000000a00780b */ /* 0x000fe40003f5e000 */
[----:B------:R-:W-:-:S02]  /*0390*/  FSETP.GT.FTZ.AND P4, PT, R11, -3, PT ;  /* 0xc04000000b00780b */ /* 0x000fc40003f94000 */
[----:B------:R-:W-:Y:S02]  /*03a0*/  FSETP.GEU.FTZ.AND P5, PT, R11, 3, PT ;  /* 0x404000000b00780b */ /* 0x000fe40003fbe000 */
[----:B------:R-:W-:Y:S02]  /*03b0*/  PLOP3.LUT P0, PT, P0, P2, PT, 0x20, 0x0 ;  /* 0x000000000000781c */ /* 0x000fe40000704470 */
[----:B------:R-:W-:Y:S01]  /*03c0*/  PLOP3.LUT P4, PT, P4, P5, PT, 0x20, 0x0 ;  /* 0x000000000000781c */ /* 0x000fe2000278a470 */
[----:B------:R-:W-:Y:S01]  /*03d0*/  HADD2.F32 R0, -RZ, R8.H0_H0 ;  /* 0x20000008ff007230 */ /* 0x000fe20000004100 */
[C---:B------:R-:W-:Y:S01]  /*03e0*/  FSETP.GT.FTZ.AND P2, PT, R9.reuse, -3, PT ;  /* 0xc04000000900780b */ /* 0x040fe20003f54000 */
[----:B------:R-:W-:Y:S01]  /*03f0*/  HADD2.F32 R10, -RZ, R7.H0_H0 ;  /* 0x20000007ff0a7230 */ /* 0x000fe20000004100 */
[----:B------:R-:W-:Y:S01]  /*0400*/  FSETP.GEU.FTZ.AND P5, PT, R9, 3, PT ;  /* 0x404000000900780b */ /* 0x000fe20003fbe000 */
[----:B------:R-:W-:Y:S02]  /*0410*/  HADD2.F32 R9, -RZ, R6.H0_H0 ;  /* 0x20000006ff097230 */ /* 0x000fe40000004100 */
[----:B------:R-:W-:-:S02]  /*0420*/  HADD2.F32 R8, -RZ, R8.H1_H1 ;  /* 0x30000008ff087230 */ /* 0x000fc40000004100 */
[----:B------:R-:W-:Y:S02]  /*0430*/  HADD2.F32 R6, -RZ, R6.H1_H1 ;  /* 0x30000006ff067230 */ /* 0x000fe40000004100 */
[----:B------:R-:W-:Y:S02]  /*0440*/  HADD2.F32 R7, -RZ, R7.H1_H1 ;  /* 0x30000007ff077230 */ /* 0x000fe40000004100 */
        /* <DEDUP_REMOVED lines=13> */
[----:B------:R-:W-:Y:S02]  /*0520*/  F2FP.F16.F32.PACK_AB R3, R12, R3 ;  /* 0x000000030c03723e */ /* 0x000fe400000000ff */
[----:B------:R-:W-:Y:S02]  /*0530*/  F2FP.F16.F32.PACK_AB R7, R7, R0 ;  /* 0x000000000707723e */ /* 0x000fe400000000ff */
[----:B------:R-:W-:Y:S02]  /*0540*/  F2FP.F16.F32.PACK_AB R9, R6, R9 ;  /* 0x000000090609723e */ /* 0x000fe400000000ff */
[----:B------:R-:W-:Y:S01]  /*0550*/  F2FP.F16.F32.PACK_AB R11, R11, R10 ;  /* 0x0000000a0b0b723e */ /* 0x000fe200000000ff */
[----:B------:R-:W-:Y:S04]  /*0560*/  STG.E desc[UR4][R4.64], R3 ;  /* 0x0000000304007986 */ /* 0x000fe8000c101904 */
[----:B------:R-:W-:Y:S04]  /*0570*/  STG.E desc[UR4][R4.64+0x200], R7 ;  /* 0x0002000704007986 */ /* 0x000fe8000c101904 */
[----:B------:R-:W-:Y:S04]  /*0580*/  STG.E desc[UR4][R4.64+0x400], R9 ;  /* 0x0004000904007986 */ /* 0x000fe8000c101904 */
[----:B------:R-:W-:Y:S01]  /*0590*/  STG.E desc[UR4][R4.64+0x600], R11 ;  /* 0x0006000b04007986 */ /* 0x000fe2000c101904 */
[----:B------:R-:W-:Y:S05]  /*05a0*/  EXIT ;  /* 0x000000000000794d */ /* 0x000fea0003800000 */
.L_x_1691:
        /* <DEDUP_REMOVED lines=19> */
[----:B------:R-:W1:Y:S11]  /*06e0*/  @!P1 LDC.64 R14, c[0x0][0x240] ;  /* 0x00009000ff0e9b82 */ /* 0x000e760000000a00 */
[----:B------:R-:W-:Y:S01]  /*06f0*/  @!P3 IMAD.IADD R13, R0, 0x1, R27 ;  /* 0x00000001000db824 */ /* 0x000fe200078e021b */
[----:B------:R-:W1:Y:S01]  /*0700*/  @!P3 LDC.64 R28, c[0x0][0x240] ;  /* 0x00009000ff1cbb82 */ /* 0x000e620000000a00 */
[----:B------:R-:W-:-:S05]  /*0710*/  @!P3 VIADD R27, R27, 0x80 ;  /* 0x000000801b1bb836 */ /* 0x000fca0000000000 */
[----:B------:R-:W-:Y:S01]  /*0720*/  ISETP.GE.AND P4, PT, R27, R2, PT ;  /* 0x000000021b00720c */ /* 0x000fe20003f86270 */
[----:B--2---:R-:W-:-:S04]  /*0730*/  @!P0 IMAD.WIDE.U32 R32, R11, 0x2, R32 ;  /* 0x000000020b208825 */ /* 0x004fc800078e0020 */
[----:B0-----:R-:W-:Y:S01]  /*0740*/  @!P0 IMAD.WIDE.U32 R20, R11, 0x2, R20 ;  /* 0x000000020b148825 */ /* 0x001fe200078e0014 */
[----:B---3--:R-:W-:Y:S01]  /*0750*/  PRMT R18, RZ, 0x7610, R18 ;  /* 0x00007610ff127816 */ /* 0x008fe20000000012 */
[----:B------:R-:W0:Y:S01]  /*0760*/  @!P3 LDC.64 R34, c[0x0][0x238] ;  /* 0x00008e00ff22bb82 */ /* 0x000e220000000a00 */
[----:B------:R-:W-:Y:S01]  /*0770*/  PRMT R22, RZ, 0x7610, R22 ;  /* 0x00007610ff167816 */ /* 0x000fe20000000016 */
[----:B-----5:R-:W-:Y:S01]  /*0780*/  @!P1 IMAD.WIDE.U32 R30, R17, 0x2, R30 ;  /* 0x00000002111e9825 */ /* 0x020fe200078e001e */
[----:B------:R-:W-:Y:S02]  /*0790*/  PRMT R16, RZ, 0x7610, R16 ;  /* 0x00007610ff107816 */ /* 0x000fe40000000010 */
[----:B------:R2:W3:Y:S01]  /*07a0*/  @!P0 LDG.E.U16 R18, desc[UR4][R20.64] ;  /* 0x0000000414128981 */ /* 0x0004e2000c1e1500 */
[----:B------:R-:W-:Y:S02]  /*07b0*/  @!P4 IMAD.IADD R11, R0, 0x1, R27 ;  /* 0x00000001000bc824 */ /* 0x000fe400078e021b */
[----:B------:R-:W-:Y:S01]  /*07c0*/  @!P4 VIADD R27, R27, 0x80 ;  /* 0x000000801b1bc836 */ /* 0x000fe20000000000 */
[----:B------:R5:W3:Y:S04]  /*07d0*/  @!P1 LDG.E.U16 R22, desc[UR4][R30.64] ;  /* 0x000000041e169981 */ /* 0x000ae8000c1e1500 */
[----:B------:R-:W-:Y:S01]  /*07e0*/  ISETP.GE.AND P5, PT, R27, R2, PT ;  /* 0x000000021b00720c */ /* 0x000fe20003fa6270 */
[----:B-1----:R-:W-:-:S04]  /*07f0*/  @!P3 IMAD.WIDE.U32 R28, R13, 0x2, R28 ;  /* 0x000000020d1cb825 */ /* 0x002fc800078e001c */
[----:B------:R-:W-:Y:S01]  /*0800*/  @!P2 IMAD.WIDE.U32 R36, R3, 0x2, R36 ;  /* 0x000000020324a825 */ /* 0x000fe200078e0024 */
[----:B------:R-:W-:Y:S01]  /*0810*/  PRMT R3, RZ, 0x7610, R3 ;  /* 0x00007610ff037816 */ /* 0x000fe20000000003 */
[----:B------:R1:W3:Y:S01]  /*0820*/  @!P3 LDG.E.U16 R16, desc[UR4][R28.64] ;  /* 0x000000041c10b981 */ /* 0x0002e2000c1e1500 */
[----:B--2---:R-:W-:Y:S01]  /*0830*/  PRMT R21, RZ, 0x7610, R21 ;  /* 0x00007610ff157816 */ /* 0x004fe20000000015 */
[----:B------:R-:W-:-:S03]  /*0840*/  @!P1 IMAD.WIDE.U32 R14, R17, 0x2, R14 ;  /* 0x00000002110e9825 */ /* 0x000fc600078e000e */
[----:B------:R-:W2:Y:S01]  /*0850*/  @!P0 LDG.E.U16 R3, desc[UR4][R32.64] ;  /* 0x0000000420038981 */ /* 0x000ea2000c1e1500 */
[----:B-----5:R-:W5:Y:S01]  /*0860*/  @!P5 LDC.64 R30, c[0x0][0x238] ;  /* 0x00008e00ff1edb82 */ /* 0x020f620000000a00 */
[----:B------:R-:W-:Y:S02]  /*0870*/  PRMT R26, RZ, 0x7610, R26 ;  /* 0x00007610ff1a7816 */ /* 0x000fe4000000001a */
[----:B------:R0:W2:Y:S04]  /*0880*/  @!P1 LDG.E.U16 R21, desc[UR4][R14.64] ;  /* 0x000000040e159981 */ /* 0x0000a8000c1e1500 */
[----:B------:R0:W2:Y:S01]  /*0890*/  @!P2 LDG.E.U16 R26, desc[UR4][R36.64] ;  /* 0x00000004241aa981 */ /* 0x0000a2000c1e1500 */
[----:B-1----:R-:W1:Y:S01]  /*08a0*/  @!P5 LDC.64 R28, c[0x0][0x240] ;  /* 0x00009000ff1cdb82 */ /* 0x002e620000000a00 */
[----:B0-----:R-:W-:-:S07]  /*08b0*/  @!P5 IMAD.IADD R15, R0, 0x1, R27 ;  /* 0x00000001000fd824 */ /* 0x001fce00078e021b */
[----:B------:R-:W0:Y:S01]  /*08c0*/  @!P4 LDC.64 R32, c[0x0][0x238] ;  /* 0x00008e00ff20cb82 */ /* 0x000e220000000a00 */
[----:B------:R-:W-:-:S05]  /*08d0*/  @!P5 VIADD R27, R27, 0x80 ;  /* 0x000000801b1bd836 */ /* 0x000fca0000000000 */
[----:B------:R-:W-:Y:S02]  /*08e0*/  ISETP.GE.AND P1, PT, R27, R2, PT ;  /* 0x000000021b00720c */ /* 0x000fe40003f26270 */
[----:B------:R-:W0:Y:S01]  /*08f0*/  @!P4 LDC.64 R36, c[0x0][0x240] ;  /* 0x00009000ff24cb82 */ /* 0x000e220000000a00 */
[----:B-----5:R-:W-:Y:S01]  /*0900*/  @!P5 IMAD.WIDE.U32 R30, R15, 0x2, R30 ;  /* 0x000000020f1ed825 */ /* 0x020fe200078e001e */
[----:B------:R-:W-:Y:S02]  /*0910*/  PRMT R25, RZ, 0x7610, R25 ;  /* 0x00007610ff197816 */ /* 0x000fe40000000019 */
[----:B------:R-:W-:Y:S01]  /*0920*/  PRMT R23, RZ, 0x7610, R23 ;  /* 0x00007610ff177816 */ /* 0x000fe20000000017 */
[----:B------:R-:W-:-:S04]  /*0930*/  @!P3 IMAD.WIDE.U32 R34, R13, 0x2, R34 ;  /* 0x000000020d22b825 */ /* 0x000fc800078e0022 */
[----:B-1----:R-:W-:Y:S01]  /*0940*/  @!P5 IMAD.WIDE.U32 R28, R15, 0x2, R28 ;  /* 0x000000020f1cd825 */ /* 0x002fe200078e001c */
[----:B------:R1:W5:Y:S03]  /*0950*/  @!P3 LDG.E.U16 R25, desc[UR4][R34.64] ;  /* 0x000000042219b981 */ /* 0x000366000c1e1500 */
[----:B------:R-:W-:Y:S02]  /*0960*/  @!P1 IMAD.IADD R15, R0, 0x1, R27 ;  /* 0x00000001000f9824 */ /* 0x000fe400078e021b */
[----:B------:R-:W-:Y:S02]  /*0970*/  @!P1 VIADD R27, R27, 0x80 ;  /* 0x000000801b1b9836 */ /* 0x000fe40000000000 */
[----:B0-----:R-:W-:-:S03]  /*0980*/  @!P4 IMAD.WIDE.U32 R32, R11, 0x2, R32 ;  /* 0x000000020b20c825 */ /* 0x001fc600078e0020 */
[----:B------:R-:W-:Y:S01]  /*0990*/  ISETP.GE.AND P0, PT, R27, R2, PT ;  /* 0x000000021b00720c */ /* 0x000fe20003f06270 */
[----:B-1----:R-:W0:Y:S01]  /*09a0*/  @!P1 LDC.64 R34, c[0x0][0x238] ;  /* 0x00008e00ff229b82 */ /* 0x002e220000000a00 */
[----:B------:R1:W5:Y:S01]  /*09b0*/  @!P4 LDG.E.U16 R23, desc[UR4][R32.64] ;  /* 0x000000042017c981 */ /* 0x000362000c1e1500 */
[----:B------:R-:W-:Y:S01]  /*09c0*/  @!P4 IMAD.WIDE.U32 R36, R11, 0x2, R36 ;  /* 0x000000020b24c825 */ /* 0x000fe200078e0024 */
[----:B------:R-:W-:-:S06]  /*09d0*/  PRMT R11, RZ, 0x7610, R11 ;  /* 0x00007610ff0b7816 */ /* 0x000fcc000000000b */
[----:B------:R1:W5:Y:S02]  /*09e0*/  @!P5 LDG.E.U16 R11, desc[UR4][R30.64] ;  /* 0x000000041e0bd981 */ /* 0x000364000c1e1500 */
[----:B-1----:R-:W1:Y:S01]  /*09f0*/  @!P1 LDC.64 R32, c[0x0][0x240] ;  /* 0x00009000ff209b82 */ /* 0x002e620000000a00 */
[----:B------:R-:W-:Y:S02]  /*0a00*/  PRMT R13, RZ, 0x7610, R13 ;  /* 0x00007610ff0d7816 */ /* 0x000fe4000000000d */
[----:B------:R-:W-:-:S04]  /*0a10*/  PRMT R20, RZ, 0x7610, R20 ;  /* 0x00007610ff147816 */ /* 0x000fc80000000014 */
[----:B------:R-:W5:Y:S01]  /*0a20*/  @!P4 LDG.E.U16 R13, desc[UR4][R36.64] ;  /* 0x00000004240dc981 */ /* 0x000f62000c1e1500 */
[----:B------:R-:W1:Y:S01]  /*0a30*/  @!P0 LDC.64 R30, c[0x0][0x240] ;  /* 0x00009000ff1e8b82 */ /* 0x000e620000000a00 */
[----:B------:R-:W-:Y:S02]  /*0a40*/  @!P0 IMAD.IADD R27, R0, 0x1, R27 ;  /* 0x00000001001b8824 */ /* 0x000fe400078e021b */
[----:B------:R1:W5:Y:S01]  /*0a50*/  @!P5 LDG.E.U16 R20, desc[UR4][R28.64] ;  /* 0x000000041c14d981 */ /* 0x000362000c1e1500 */
[----:B0-----:R-:W-:-:S04]  /*0a60*/  @!P1 IMAD.WIDE.U32 R34, R15, 0x2, R34 ;  /* 0x000000020f229825 */ /* 0x001fc800078e0022 */
[----:B-1----:R-:W-:Y:S02]  /*0a70*/  @!P1 IMAD.WIDE.U32 R32, R15, 0x2, R32 ;  /* 0x000000020f209825 */ /* 0x002fe400078e0020 */
[----:B------:R-:W0:Y:S01]  /*0a80*/  @!P0 LDC.64 R14, c[0x0][0x238] ;  /* 0x00008e00ff0e8b82 */ /* 0x000e220000000a00 */
[----:B------:R-:W-:Y:S02]  /*0a90*/  PRMT R28, RZ, 0x7610, R28 ;  /* 0x00007610ff1c7816 */ /* 0x000fe4000000001c */
[----:B------:R-:W-:Y:S01]  /*0aa0*/  PRMT R19, RZ, 0x7610, R19 ;  /* 0x00007610ff137816 */ /* 0x000fe20000000013 */
[----:B------:R-:W-:-:S05]  /*0ab0*/  @!P0 IMAD.WIDE.U32 R30, R27, 0x2, R30 ;  /* 0x000000021b1e8825 */ /* 0x000fca00078e001e */
[----:B------:R-:W5:Y:S04]  /*0ac0*/  @!P1 LDG.E.U16 R19, desc[UR4][R32.64] ;  /* 0x0000000420139981 */ /* 0x000f68000c1e1500 */
[----:B------:R-:W5:Y:S01]  /*0ad0*/  @!P0 LDG.E.U16 R28, desc[UR4][R30.64] ;  /* 0x000000041e1c8981 */ /* 0x000f62000c1e1500 */
[----:B------:R-:W-:-:S06]  /*0ae0*/  PRMT R17, RZ, 0x7610, R17 ;  /* 0x00007610ff117816 */ /* 0x000fcc0000000011 */
[----:B------:R1:W5:Y:S01]  /*0af0*/  @!P1 LDG.E.U16 R17, desc[UR4][R34.64] ;  /* 0x0000000422119981 */ /* 0x000362000c1e1500 */
[----:B0-----:R-:W-:Y:S01]  /*0b00*/  @!P0 IMAD.WIDE.U32 R14, R27, 0x2, R14 ;  /* 0x000000021b0e8825 */ /* 0x001fe200078e000e */
[----:B------:R-:W-:-:S06]  /*0b10*/  PRMT R27, RZ, 0x7610, R27 ;  /* 0x00007610ff1b7816 */ /* 0x000fcc000000001b */
[----:B------:R0:W5:Y:S01]  /*0b20*/  @!P0 LDG.E.U16 R27, desc[UR4][R14.64] ;  /* 0x000000040e1b8981 */ /* 0x000162000c1e1500 */
[----:B-1----:R-:W1:Y:S02]  /*0b30*/  S2R R35, SR_TID.X ;  /* 0x0000000000237919 */ /* 0x002e640000002100 */
[C---:B-1----:R-:W-:Y:S02]  /*0b40*/  VIADD R29, R35.reuse, 0x80 ;  /* 0x00000080231d7836 */ /* 0x042fe40000000000 */
[----:B------:R-:W-:-:S03]  /*0b50*/  VIADD R33, R35, 0x100 ;  /* 0x0000010023217836 */ /* 0x000fc60000000000 */
[-C--:B------:R-:W-:Y:S02]  /*0b60*/  ISETP.GE.AND P6, PT, R29, R2.reuse, PT ;  /* 0x000000021d00720c */ /* 0x080fe40003fc6270 */
[----:B------:R-:W-:Y:S01]  /*0b70*/  ISETP.GE.AND P5, PT, R33, R2, PT ;  /* 0x000000022100720c */ /* 0x000fe20003fa6270 */
[----:B0-----:R-:W-:-:S05]  /*0b80*/  VIADD R15, R35, 0x180 ;  /* 0x00000180230f7836 */ /* 0x001fca0000000000 */
[----:B------:R-:W-:Y:S01]  /*0b90*/  ISETP.GE.AND P3, PT, R15, R2, PT ;  /* 0x000000020f00720c */ /* 0x000fe20003f66270 */
[----:B------:R-:W-:Y:S01]  /*0ba0*/  VIADD R15, R35, 0x200 ;  /* 0x00000200230f7836 */ /* 0x000fe20000000000 */
[----:B------:R-:W-:Y:S04]  /*0bb0*/  BSSY B0, `(.L_x_1692) ;  /* 0x0000079000007945 */ /* 0x000fe80003800000 */
[----:B------:R-:W-:Y:S01]  /*0bc0*/  BSSY B1, `(.L_x_1693) ;  /* 0x0000071000017945 */ /* 0x000fe20003800000 */
[----:B----4-:R-:W-:-:S05]  /*0bd0*/  @!P2 HADD2.F32 R24, -RZ, R24.H0_H0 ;  /* 0x20000018ff18a230 */ /* 0x010fca0000004100 */
[----:B------:R-:W-:Y:S01]  /*0be0*/  @!P2 FMUL.FTZ R24, R24, 0.16666667163372039795 ;  /* 0x3e2aaaab1818a820 */ /* 0x000fe20000410000 */
[----:B---3--:R-:W-:-:S05]  /*0bf0*/  @!P6 HADD2.F32 R18, -RZ, R18.H0_H0 ;  /* 0x20000012ff12e230 */ /* 0x008fca0000004100 */
[C---:B------:R-:W-:Y:S02]  /*0c00*/  @!P6 FSETP.GT.FTZ.AND P0, PT, R18.reuse, -3, PT ;  /* 0xc04000001200e80b */ /* 0x040fe40003f14000 */
[----:B------:R-:W-:Y:S01]  /*0c10*/  @!P6 FSETP.GEU.FTZ.AND P4, PT, R18, 3, PT ;  /* 0x404000001200e80b */ /* 0x000fe20003f9e000 */
[----:B------:R-:W-:-:S03]  /*0c20*/  @!P5 HADD2.F32 R22, -RZ, R22.H0_H0 ;  /* 0x20000016ff16d230 */ /* 0x000fc60000004100 */
[----:B------:R-:W-:Y:S01]  /*0c30*/  @!P6 PLOP3.LUT P4, PT, P0, P4, PT, 0x20, 0x0 ;  /* 0x000000000000e81c */ /* 0x000fe20000788470 */
[----:B--2---:R-:W-:Y:S02]  /*0c40*/  @!P6 HADD2.F32 R3, -RZ, R3.H0_H0 ;  /* 0x20000003ff03e230 */ /* 0x004fe40000004100 */
[----:B------:R-:W-:-:S03]  /*0c50*/  @!P5 HADD2.F32 R21, -RZ, R21.H0_H0 ;  /* 0x20000015ff15d230 */ /* 0x000fc60000004100 */
[----:B------:R-:W-:Y:S01]  /*0c60*/  @!P6 FMUL.FTZ R3, R3, 0.16666667163372039795 ;  /* 0x3e2aaaab0303e820 */ /* 0x000fe20000410000 */
[----:B------:R-:W-:Y:S01]  /*0c70*/  @!P5 FMUL.FTZ R22, R22, 0.16666667163372039795 ;  /* 0x3e2aaaab1616d820 */ /* 0x000fe20000410000 */
[C---:B------:R-:W-:Y:S02]  /*0c80*/  @!P5 FSETP.GT.FTZ.AND P0, PT, R21.reuse, -3, PT ;  /* 0xc04000001500d80b */ /* 0x040fe40003f14000 */
[----:B------:R-:W-:Y:S01]  /*0c90*/  @!P5 FSETP.GEU.FTZ.AND P1, PT, R21, 3, PT ;  /* 0x404000001500d80b */ /* 0x000fe20003f3e000 */
[----:B------:R-:W-:Y:S01]  /*0ca0*/  @!P3 HADD2.F32 R16, -RZ, R16.H0_H0 ;  /* 0x20000010ff10b230 */ /* 0x000fe20000004100 */
[----:B------:R-:W-:Y:S02]  /*0cb0*/  @!P6 FSEL R3, R3, RZ, P4 ;  /* 0x000000ff0303e208 */ /* 0x000fe40002000000 */
[----:B------:R-:W-:Y:S01]  /*0cc0*/  ISETP.GE.AND P4, PT, R15, R2, PT ;  /* 0x000000020f00720c */ /* 0x000fe20003f86270 */
[----:B------:R-:W-:Y:S01]  /*0cd0*/  VIADD R15, R35, 0x280 ;  /* 0x00000280230f7836 */ /* 0x000fe20000000000 */
[----:B------:R-:W-:-:S02]  /*0ce0*/  @!P5 PLOP3.LUT P0, PT, P0, P1, PT, 0x20, 0x0 ;  /* 0x000000000000d81c */ /* 0x000fc40000702470 */
[----:B------:R-:W-:Y:S02]  /*0cf0*/  @!P6 F2FP.F16.F32.PACK_AB R4, RZ, R3 ;  /* 0x00000003ff04e23e */ /* 0x000fe400000000ff */
[----:B------:R-:W-:Y:S02]  /*0d00*/  @!P5 FSEL R3, R22, RZ, P0 ;  /* 0x000000ff1603d208 */ /* 0x000fe40000000000 */
[C---:B------:R-:W-:Y:S02]  /*0d10*/  @!P3 FSETP.GT.FTZ.AND P0, PT, R16.reuse, -3, PT ;  /* 0xc04000001000b80b */ /* 0x040fe40003f14000 */
[----:B------:R-:W-:Y:S02]  /*0d20*/  @!P3 FSETP.GEU.FTZ.AND P1, PT, R16, 3, PT ;  /* 0x404000001000b80b */ /* 0x000fe40003f3e000 */
[----:B------:R-:W-:Y:S01]  /*0d30*/  ISETP.GE.AND P6, PT, R15, R2, PT ;  /* 0x000000020f00720c */ /* 0x000fe20003fc6270 */
[----:B------:R-:W-:Y:S01]  /*0d40*/  VIADD R15, R35, 0x380 ;  /* 0x00000380230f7836 */ /* 0x000fe20000000000 */
[----:B------:R-:W-:Y:S01]  /*0d50*/  @!P3 PLOP3.LUT P0, PT, P0, P1, PT, 0x20, 0x0 ;  /* 0x000000000000b81c */ /* 0x000fe20000702470 */
[----:B-----5:R-:W-:-:S02]  /*0d60*/  @!P3 HADD2.F32 R25, -RZ, R25.H0_H0 ;  /* 0x20000019ff19b230 */ /* 0x020fc40000004100 */
[----:B------:R-:W-:-:S03]  /*0d70*/  @!P2 HADD2.F32 R26, -RZ, R26.H0_H0 ;  /* 0x2000001aff1aa230 */ /* 0x000fc60000004100 */
[----:B------:R-:W-:Y:S01]  /*0d80*/  @!P3 FMUL.FTZ R25, R25, 0.16666667163372039795 ;  /* 0x3e2aaaab1919b820 */ /* 0x000fe20000410000 */
[----:B------:R-:W-:Y:S02]  /*0d90*/  @!P5 F2FP.F16.F32.PACK_AB R5, RZ, R3 ;  /* 0x00000003ff05d23e */ /* 0x000fe400000000ff */
[----:B------:R-:W-:Y:S02]  /*0da0*/  ISETP.GE.AND P5, PT, R15, R2, PT ;  /* 0x000000020f00720c */ /* 0x000fe40003fa6270 */
[----:B------:R-:W-:Y:S01]  /*0db0*/  @!P3 FSEL R25, R25, RZ, P0 ;  /* 0x000000ff1919b208 */ /* 0x000fe20000000000 */
[----:B------:R-:W0:Y:S01]  /*0dc0*/  @!P2 LDC.64 R14, c[0x0][0x230] ;  /* 0x00008c00ff0eab82 */ /* 0x000e220000000a00 */
[C---:B------:R-:W-:Y:S02]  /*0dd0*/  @!P2 FSETP.GT.FTZ.AND P1, PT, R26.reuse, -3, PT ;  /* 0xc04000001a00a80b */ /* 0x040fe40003f34000 */
[----:B------:R-:W-:Y:S01]  /*0de0*/  @!P2 FSETP.GEU.FTZ.AND P0, PT, R26, 3, PT ;  /* 0x404000001a00a80b */ /* 0x000fe20003f1e000 */
[----:B------:R-:W-:Y:S01]  /*0df0*/  @!P4 HADD2.F32 R23, -RZ, R23.H0_H0 ;  /* 0x20000017ff17c230 */ /* 0x000fe20000004100 */
[----:B------:R-:W-:-:S02]  /*0e00*/  @!P3 F2FP.F16.F32.PACK_AB R6, RZ, R25 ;  /* 0x00000019ff06b23e */ /* 0x000fc400000000ff */
[----:B------:R-:W-:Y:S02]  /*0e10*/  @!P2 PLOP3.LUT P1, PT, P1, P0, PT, 0x20, 0x0 ;  /* 0x000000000000a81c */ /* 0x000fe40000f20470 */
[----:B------:R-:W-:Y:S01]  /*0e20*/  @!P4 FMUL.FTZ R3, R23, 0.16666667163372039795 ;  /* 0x3e2aaaab1703c820 */ /* 0x000fe20000410000 */
[----:B------:R-:W-:-:S05]  /*0e30*/  @!P4 HADD2.F32 R13, -RZ, R13.H0_H0 ;  /* 0x2000000dff0dc230 */ /* 0x000fca0000004100 */
[C---:B------:R-:W-:Y:S02]  /*0e40*/  @!P4 FSETP.GT.FTZ.AND P0, PT, R13.reuse, -3, PT ;  /* 0xc04000000d00c80b */ /* 0x040fe40003f14000 */
[----:B------:R-:W-:Y:S01]  /*0e50*/  @!P4 FSETP.GEU.FTZ.AND P3, PT, R13, 3, PT ;  /* 0x404000000d00c80b */ /* 0x000fe20003f7e000 */
[----:B------:R-:W-:Y:S01]  /*0e60*/  VIADD R13, R35, 0x300 ;  /* 0x00000300230d7836 */ /* 0x000fe20000000000 */
[----:B------:R-:W-:Y:S01]  /*0e70*/  @!P2 FSEL R24, R24, RZ, P1 ;  /* 0x000000ff1818a208 */ /* 0x000fe20000800000 */
[----:B------:R-:W-:Y:S01]  /*0e80*/  @!P6 HADD2.F32 R20, -RZ, R20.H0_H0 ;  /* 0x20000014ff14e230 */ /* 0x000fe20000004100 */
[----:B------:R-:W-:Y:S02]  /*0e90*/  @!P4 PLOP3.LUT P0, PT, P0, P3, PT, 0x20, 0x0 ;  /* 0x000000000000c81c */ /* 0x000fe40000706470 */
[----:B------:R-:W-:Y:S01]  /*0ea0*/  ISETP.GE.AND P1, PT, R13, R2, PT ;  /* 0x000000020d00720c */ /* 0x000fe20003f26270 */
[----:B------:R-:W-:Y:S01]  /*0eb0*/  @!P6 HADD2.F32 R11, -RZ, R11.H0_H0 ;  /* 0x2000000bff0be230 */ /* 0x000fe20000004100 */
[----:B------:R-:W-:-:S02]  /*0ec0*/  @!P4 FSEL R3, R3, RZ, P0 ;  /* 0x000000ff0303c208 */ /* 0x000fc40000000000 */
[C---:B------:R-:W-:Y:S02]  /*0ed0*/  @!P6 FSETP.GT.FTZ.AND P0, PT, R20.reuse, -3, PT ;  /* 0xc04000001400e80b */ /* 0x040fe40003f14000 */
[----:B------:R-:W-:Y:S01]  /*0ee0*/  @!P6 FSETP.GEU.FTZ.AND P3, PT, R20, 3, PT ;  /* 0x404000001400e80b */ /* 0x000fe20003f7e000 */
[----:B------:R-:W-:Y:S01]  /*0ef0*/  @!P6 FMUL.FTZ R11, R11, 0.16666667163372039795 ;  /* 0x3e2aaaab0b0be820 */ /* 0x000fe20000410000 */
[----:B------:R-:W-:Y:S02]  /*0f00*/  @!P2 IMAD.IADD R13, R0, 0x1, R35 ;  /* 0x00000001000da824 */ /* 0x000fe400078e0223 */
[----:B------:R-:W-:Y:S02]  /*0f10*/  @!P6 PLOP3.LUT P0, PT, P0, P3, PT, 0x20, 0x0 ;  /* 0x000000000000e81c */ /* 0x000fe40000706470 */
[----:B------:R-:W-:Y:S01]  /*0f20*/  @!P2 F2FP.F16.F32.PACK_AB R12, RZ, R24 ;  /* 0x00000018ff0ca23e */ /* 0x000fe200000000ff */
[----:B0-----:R-:W-:Y:S01]  /*0f30*/  @!P2 IMAD.WIDE.U32 R14, R13, 0x2, R14 ;  /* 0x000000020d0ea825 */ /* 0x001fe200078e000e */
[----:B------:R-:W-:-:S03]  /*0f40*/  @!P6 FSEL R11, R11, RZ, P0 ;  /* 0x000000ff0b0be208 */ /* 0x000fc60000000000 */
[----:B------:R-:W-:Y:S02]  /*0f50*/  @!P5 HADD2.F32 R28, -RZ, R28.H0_H0 ;  /* 0x2000001cff1cd230 */ /* 0x000fe40000004100 */
[----:B------:R-:W-:-:S03]  /*0f60*/  @!P1 HADD2.F32 R19, -RZ, R19.H0_H0 ;  /* 0x20000013ff139230 */ /* 0x000fc60000004100 */
[C---:B------:R-:W-:Y:S02]  /*0f70*/  @!P5 FSETP.GT.FTZ.AND P0, PT, R28.reuse, -3, PT ;  /* 0xc04000001c00d80b */ /* 0x040fe40003f14000 */
[----:B------:R-:W-:Y:S01]  /*0f80*/  @!P5 FSETP.GEU.FTZ.AND P3, PT, R28, 3, PT ;  /* 0x404000001c00d80b */ /* 0x000fe20003f7e000 */
[----:B------:R0:W-:Y:S01]  /*0f90*/  @!P2 STG.E.U16 desc[UR4][R14.64], R12 ;  /* 0x0000000c0e00a986 */ /* 0x0001e2000c101504 */
[----:B------:R-:W-:Y:S01]  /*0fa0*/  @!P2 IMAD.MOV.U32 R35, RZ, RZ, R29 ;  /* 0x000000ffff23a224 */ /* 0x000fe200078e001d */
[C---:B------:R-:W-:Y:S02]  /*0fb0*/  @!P1 FSETP.GT.FTZ.AND P2, PT, R19.reuse, -3, PT ;  /* 0xc04000001300980b */ /* 0x040fe40003f54000 */
[----:B------:R-:W-:Y:S02]  /*0fc0*/  @!P5 PLOP3.LUT P0, PT, P0, P3, PT, 0x20, 0x0 ;  /* 0x000000000000d81c */ /* 0x000fe40000706470 */
[----:B------:R-:W-:Y:S01]  /*0fd0*/  @!P1 FSETP.GEU.FTZ.AND P3, PT, R19, 3, PT ;  /* 0x404000001300980b */ /* 0x000fe20003f7e000 */
[----:B------:R-:W-:-:S03]  /*0fe0*/  @!P1 HADD2.F32 R17, -RZ, R17.H0_H0 ;  /* 0x20000011ff119230 */ /* 0x000fc60000004100 */
[----:B------:R-:W-:Y:S01]  /*0ff0*/  @!P1 PLOP3.LUT P2, PT, P2, P3, PT, 0x20, 0x0 ;  /* 0x000000000000981c */ /* 0x000fe20001746470 */
[----:B------:R-:W-:Y:S01]  /*1000*/  @!P5 HADD2.F32 R27, -RZ, R27.H0_H0 ;  /* 0x2000001bff1bd230 */ /* 0x000fe20000004100 */
[----:B------:R-:W-:Y:S01]  /*1010*/  ISETP.GE.AND P3, PT, R35, R2, PT ;  /* 0x000000022300720c */ /* 0x000fe20003f66270 */
[----:B------:R-:W-:-:S03]  /*1020*/  @!P1 FMUL.FTZ R17, R17, 0.16666667163372039795 ;  /* 0x3e2aaaab11119820 */ /* 0x000fc60000410000 */
[----:B------:R-:W-:Y:S02]  /*1030*/  @!P5 FMUL.FTZ R27, R27, 0.16666667163372039795 ;  /* 0x3e2aaaab1b1bd820 */ /* 0x000fe40000410000 */
[----:B------:R-:W-:-:S03]  /*1040*/  @!P1 FSEL R17, R17, RZ, P2 ;  /* 0x000000ff11119208 */ /* 0x000fc60001000000 */
[----:B------:R-:W-:Y:S02]  /*1050*/  @!P5 FSEL R27, R27, RZ, P0 ;  /* 0x000000ff1b1bd208 */ /* 0x000fe40000000000 */
[----:B------:R-:W-:Y:S02]  /*1060*/  @!P4 F2FP.F16.F32.PACK_AB R7, RZ, R3 ;  /* 0x00000003ff07c23e */ /* 0x000fe400000000ff */
[----:B------:R-:W-:Y:S02]  /*1070*/  @!P6 F2FP.F16.F32.PACK_AB R8, RZ, R11 ;  /* 0x0000000bff08e23e */ /* 0x000fe400000000ff */
[----:B------:R-:W-:Y:S02]  /*1080*/  @!P1 F2FP.F16.F32.PACK_AB R9, RZ, R17 ;  /* 0x00000011ff09923e */ /* 0x000fe400000000ff */
[----:B------:R-:W-:Y:S01]  /*1090*/  @!P5 F2FP.F16.F32.PACK_AB R10, RZ, R27 ;  /* 0x0000001bff0ad23e */ /* 0x000fe200000000ff */
        /* <DEDUP_REMOVED lines=13> */
.L_x_1694:
[----:B------:R-:W-:-:S13]  /*1170*/  ISETP.GE.AND P0, PT, R35, R2, PT ;  /* 0x000000022300720c */ /* 0x000fda0003f06270 */
[----:B------:R-:W-:Y:S05]  /*1180*/  @P0 BRA `(.L_x_1696) ;  /* 0x0000000000300947 */ /* 0x000fea0003800000 */
[----:B0-----:R-:W0:Y:S01]  /*1190*/  LDC.64 R4, c[0x0][0x230] ;  /* 0x00008c00ff047b82 */ /* 0x001e220000000a00 */
[----:B------:R-:W-:Y:S02]  /*11a0*/  IMAD.IADD R3, R0, 0x1, R35 ;  /* 0x0000000100037824 */ /* 0x000fe400078e0223 */
[----:B------:R-:W-:Y:S02]  /*11b0*/  VIADD R35, R35, 0x80 ;  /* 0x0000008023237836 */ /* 0x000fe40000000000 */
[----:B0-----:R-:W-:-:S05]  /*11c0*/  IMAD.WIDE.U32 R4, R3, 0x2, R4 ;  /* 0x0000000203047825 */ /* 0x001fca00078e0004 */
[----:B------:R1:W-:Y:S02]  /*11d0*/  STG.E.U16 desc[UR4][R4.64], R6 ;  /* 0x0000000604007986 */ /* 0x0003e4000c101504 */
.L_x_1695:
[----:B------:R-:W-:-:S13]  /*11e0*/  ISETP.GE.AND P0, PT, R35, R2, PT ;  /* 0x000000022300720c */ /* 0x000fda0003f06270 */
[----:B------:R-:W-:Y:S05]  /*11f0*/  @P0 BRA `(.L_x_1697) ;  /* 0x0000000000340947 */ /* 0x000fea0003800000 */
[----:B01----:R-:W0:Y:S01]  /*1200*/  LDC.64 R4, c[0x0][0x230] ;  /* 0x00008c00ff047b82 */ /* 0x003e220000000a00 */
[----:B------:R-:W-:Y:S02]  /*1210*/  IMAD.IADD R3, R0, 0x1, R35 ;  /* 0x0000000100037824 */ /* 0x000fe400078e0223 */
[----:B------:R-:W-:Y:S02]  /*1220*/  VIADD R35, R35, 0x80 ;  /* 0x0000008023237836 */ /* 0x000fe40000000000 */
[----:B0-----:R-:W-:-:S05]  /*1230*/  IMAD.WIDE.U32 R4, R3, 0x2, R4 ;  /* 0x0000000203047825 */ /* 0x001fca00078e0004 */
[----:B------:R1:W-:Y:S02]  /*1240*/  STG.E.U16 desc[UR4][R4.64], R7 ;  /* 0x0000000704007986 */ /* 0x0003e4000c101504 */
.L_x_1696:
        /* <DEDUP_REMOVED lines=8> */
.L_x_1697:
[----:B------:R-:W-:Y:S05]  /*12d0*/  BSYNC B1 ;  /* 0x0000000000017941 */ /* 0x000fea0003800000 */
.L_x_1693:
[----:B------:R-:W-:-:S13]  /*12e0*/  ISETP.GE.AND P0, PT, R35, R2, PT ;  /* 0x000000022300720c */ /* 0x000fda0003f06270 */
[----:B012---:R-:W0:Y:S01]  /*12f0*/  @!P0 LDC.64 R4, c[0x0][0x230] ;  /* 0x00008c00ff048b82 */ /* 0x007e220000000a00 */
[----:B------:R-:W-:Y:S02]  /*1300*/  @!P0 IMAD.IADD R3, R0, 0x1, R35 ;  /* 0x0000000100038824 */ /* 0x000fe400078e0223 */
[----:B------:R-:W-:Y:S02]  /*1310*/  @!P0 VIADD R35, R35, 0x80 ;  /* 0x0000008023238836 */ /* 0x000fe40000000000 */
[----:B0-----:R-:W-:-:S05]  /*1320*/  @!P0 IMAD.WIDE.U32 R4, R3, 0x2, R4 ;  /* 0x0000000203048825 */ /* 0x001fca00078e0004 */
[----:B------:R2:W-:Y:S02]  /*1330*/  @!P0 STG.E.U16 desc[UR4][R4.64], R9 ;  /* 0x0000000904008986 */ /* 0x0005e4000c101504 */
.L_x_1698:
[----:B------:R-:W-:Y:S05]  /*1340*/  BSYNC B0 ;  /* 0x0000000000007941 */ /* 0x000fea0003800000 */
.L_x_1692:
        /* <DEDUP_REMOVED lines=8> */
.L_x_1699:
        /* <DEDUP_REMOVED lines=11> */
.L_x_5825:


//--------------------- .text._ZN2at6native29vectorized_elementwise_kernelILi4EZZZNS0_68_GLOBAL__N__08176361_30_ActivationHardsigmoidKernel_cu_1520ed90_302227hardsigmoid_backward_kernelERNS_18TensorIteratorBaseEENKUlvE_clEvENKUlvE1_clEvEUlN3c104HalfES8_E_St5arrayIPcLm3EEEEviT0_T1_ --------------------------
	.section	.text._ZN2at6native29vectorized_elementwise_kernelILi4EZZZNS0_68_GLOBAL__N__08176361_30_ActivationHardsigmoidKernel_cu_1520ed90_302227hardsigmoid_backward_kernelERNS_18TensorIteratorBaseEENKUlvE_clEvENKUlvE1_clEvEUlN3c104HalfES8_E_St5arrayIPcLm3EEEEviT0_T1_,"ax",@progbits
	.align	128
        .global         _ZN2at6native29vectorized_elementwise_kernelILi4EZZZNS0_68_GLOBAL__N__08176361_30_ActivationHardsigmoidKernel_cu_1520ed90_302227hardsigmoid_backward_kernelERNS_18TensorIteratorBaseEENKUlvE_clEvENKUlvE1_clEvEUlN3c104HalfES8_E_St5arrayIPcLm3EEEEviT0_T1_
        .type           _ZN2at6native29vectorized_elementwise_kernelILi4EZZZNS0_68_GLOBAL__N__08176361_30_ActivationHardsigmoidKernel_cu_1520ed90_302227hardsigmoid_backward_kernelERNS_18TensorIteratorBaseEENKUlvE_clEvENKUlvE1_clEvEUlN3c104HalfES8_E_St5arrayIPcLm3EEEEviT0_T1_,@function
        .size           _ZN2at6native29vectorized_elementwise_kernelILi4EZZZNS0_68_GLOBAL__N__08176361_30_ActivationHardsigmoidKernel_cu_1520ed90_302227hardsigmoid_backward_kernelERNS_18TensorIteratorBaseEENKUlvE_clEvENKUlvE1_clEvEUlN3c104HalfES8_E_St5arrayIPcLm3EEEEviT0_T1_,(.L_x_5826 - _ZN2at6native29vectorized_elementwise_kernelILi4EZZZNS0_68_GLOBAL__N__08176361_30_ActivationHardsigmoidKernel_cu_1520ed90_302227hardsigmoid_backward_kernelERNS_18TensorIteratorBaseEENKUlvE_clEvENKUlvE1_clEvEUlN3c104HalfES8_E_St5arrayIPcLm3EEEEviT0_T1_)
        .other          _ZN2at6native29vectorized_elementwise_kernelILi4EZZZNS0_68_GLOBAL__N__08176361_30_ActivationHardsigmoidKernel_cu_1520ed90_302227hardsigmoid_backward_kernelERNS_18TensorIteratorBaseEENKUlvE_clEvENKUlvE1_clEvEUlN3c104HalfES8_E_St5arrayIPcLm3EEEEviT0_T1_,@"STO_CUDA_ENTRY STV_DEFAULT"
_ZN2at6native29vectorized_elementwise_kernelILi4EZZZNS0_68_GLOBAL__N__08176361_30_ActivationHardsigmoidKernel_cu_1520ed90_302227hardsigmoid_backward_kernelERNS_18TensorIteratorBaseEENKUlvE_clEvENKUlvE1_clEvEUlN3c104HalfES8_E_St5arrayIPcLm3EEEEviT0_T1_:
.text._ZN2at6native29vectorized_elementwise_kernelILi4EZZZNS0_68_GLOBAL__N__08176361_30_ActivationHardsigmoidKernel_cu_1520ed90_302227hardsigmoid_backward_kernelERNS_18TensorIteratorBaseEENKUlvE_clEvENKUlvE1_clEvEUlN3c104HalfES8_E_St5arrayIPcLm3EEEEviT0_T1_:
        /* <DEDUP_REMOVED lines=14> */
[----:B------:R-:W2:Y:S04]  /*00e0*/  LDG.E.64 R16, desc[UR4][R12.64] ;  /* 0x000000040c107981 */ /* 0x000ea8000c1e1b00 */
[----:B------:R0:W3:Y:S01]  /*00f0*/  LDG.E.64 R8, desc[UR4][R12.64+0x400] ;  /* 0x000400040c087981 */ /* 0x0000e2000c1e1b00 */
[----:B------:R-:W-:-:S05]  /*0100*/  IMAD.WIDE.U32 R10, R4, 0x8, R2 ;  /* 0x00000008040a7825 */ /* 0x000fca00078e0002 */
[----:B------:R-:W4:Y:S04]  /*0110*/  LDG.E.64 R2, desc[UR4][R10.64] ;  /* 0x000000040a027981 */ /* 0x000f28000c1e1b00 */
[----:B------:R1:W5:Y:S01]  /*0120*/  LDG.E.64 R6, desc[UR4][R10.64+0x400] ;  /* 0x000400040a067981 */ /* 0x000362000c1e1b00 */
[----:B0-----:R-:W0:Y:S02]  /*0130*/  LDC.64 R12, c[0x0][0x230] ;  /* 0x00008c00ff0c7b82 */ /* 0x001e240000000a00 */
[----:B0-----:R-:W-:-:S04]  /*0140*/  IMAD.WIDE.U32 R12, R0, 0x2, R12 ;  /* 0x00000002000c7825 */ /* 0x001fc800078e000c */
[--C-:B--2---:R-:W-:Y:S02]  /*0150*/  HADD2.F32 R5, -RZ, R16.reuse.H0_H0 ;  /* 0x20000010ff057230 */ /* 0x104fe40000004100 */
[----:B------:R-:W-:-:S03]  /*0160*/  HADD2.F32 R14, -RZ, R16.H1_H1 ;  /* 0x30000010ff0e7230 */ /* 0x000fc60000004100 */
[C---:B------:R-:W-:Y:S02]  /*0170*/  FSETP.GT.FTZ.AND P3, PT, R5.reuse, -3, PT ;  /* 0xc04000000500780b */ /* 0x040fe40003f74000 */
[----:B------:R-:W-:Y:S01]  /*0180*/  FSETP.GEU.FTZ.AND P1, PT, R5, 3, PT ;  /* 0x404000000500780b */ /* 0x000fe20003f3e000 */
[--C-:B----4-:R-:W-:Y:S01]  /*0190*/  HADD2.F32 R5, -RZ, R2.reuse.H0_H0 ;  /* 0x20000002ff057230 */ /* 0x110fe20000004100 */
[C---:B------:R-:W-:Y:S01]  /*01a0*/  FSETP.GT.FTZ.AND P4, PT, R14.reuse, -3, PT ;  /* 0xc04000000e00780b */ /* 0x040fe20003f94000 */
[----:B-1----:R-:W-:Y:S01]  /*01b0*/  HADD2.F32 R10, -RZ, R2.H1_H1 ;  /* 0x30000002ff0a7230 */ /* 0x002fe20000004100 */
[----:B------:R-:W-:Y:S01]  /*01c0*/  FSETP.GEU.FTZ.AND P2, PT, R14, 3, PT ;  /* 0x404000000e00780b */ /* 0x000fe20003f5e000 */
[--C-:B------:R-:W-:Y:S02]  /*01d0*/  HADD2.F32 R15, -RZ, R17.reuse.H0_H0 ;  /* 0x20000011ff0f7230 */ /* 0x100fe40000004100 */
[----:B------:R-:W-:Y:S01]  /*01e0*/  FMUL.FTZ R2, R5, 0.16666667163372039795 ;  /* 0x3e2aaaab05027820 */ /* 0x000fe20000410000 */
[----:B------:R-:W-:Y:S01]  /*01f0*/  HADD2.F32 R14, -RZ, R17.H1_H1 ;  /* 0x30000011ff0e7230 */ /* 0x000fe20000004100 */
[----:B------:R-:W-:Y:S01]  /*0200*/  PLOP3.LUT P3, PT, P3, P1, PT, 0x20, 0x0 ;  /* 0x000000000000781c */ /* 0x000fe20001f62470 */
[----:B---3--:R-:W-:-:S02]  /*0210*/  HADD2.F32 R11, -RZ, R8.H0_H0 ;  /* 0x20000008ff0b7230 */ /* 0x008fc40000004100 */
[----:B------:R-:W-:Y:S01]  /*0220*/  FMUL.FTZ R10, R10, 0.16666667163372039795 ;  /* 0x3e2aaaab0a0a7820 */ /* 0x000fe20000410000 */
[----:B------:R-:W-:Y:S01]  /*0230*/  PLOP3.LUT P4, PT, P4, P2, PT, 0x20, 0x0 ;  /* 0x000000000000781c */ /* 0x000fe20002784470 */
[----:B------:R-:W-:Y:S01]  /*0240*/  HADD2.F32 R8, -RZ, R8.H1_H1 ;  /* 0x30000008ff087230 */ /* 0x000fe20000004100 */
[----:B------:R-:W-:Y:S01]  /*0250*/  FSEL R2, R2, RZ, P3 ;  /* 0x000000ff02027208 */ /* 0x000fe20001800000 */
[----:B------:R-:W-:Y:S01]  /*0260*/  HADD2.F32 R5, -RZ, R9.H0_H0 ;  /* 0x20000009ff057230 */ /* 0x000fe20000004100 */
[C---:B------:R-:W-:Y:S02]  /*0270*/  FSETP.GT.FTZ.AND P6, PT, R15.reuse, -3, PT ;  /* 0xc04000000f00780b */ /* 0x040fe40003fd4000 */
[----:B------:R-:W-:Y:S02]  /*0280*/  FSETP.GEU.FTZ.AND P5, PT, R15, 3, PT ;  /* 0x404000000f00780b */ /* 0x000fe40003fbe000 */
[C---:B------:R-:W-:Y:S02]  /*0290*/  FSETP.GT.FTZ.AND P0, PT, R14.reuse, -3, PT ;  /* 0xc04000000e00780b */ /* 0x040fe40003f14000 */
[----:B------:R-:W-:-:S02]  /*02a0*/  FSETP.GEU.FTZ.AND P1, PT, R14, 3, PT ;  /* 0x404000000e00780b */ /* 0x000fc40003f3e000 */
[C---:B------:R-:W-:Y:S02]  /*02b0*/  FSETP.GT.FTZ.AND P2, PT, R11.reuse, -3, PT ;  /* 0xc04000000b00780b */ /* 0x040fe40003f54000 */
[----:B------:R-:W-:Y:S01]  /*02c0*/  FSETP.GEU.FTZ.AND P3, PT, R11, 3, PT ;  /* 0x404000000b00780b */ /* 0x000fe20003f7e000 */
[----:B------:R-:W-:Y:S01]  /*02d0*/  HADD2.F32 R9, -RZ, R9.H1_H1 ;  /* 0x30000009ff097230 */ /* 0x000fe20000004100 */
[----:B------:R-:W-:Y:S02]  /*02e0*/  FSEL R11, R10, RZ, P4 ;  /* 0x000000ff0a0b7208 */ /* 0x000fe40002000000 */
[----:B------:R-:W-:Y:S02]  /*02f0*/  PLOP3.LUT P5, PT, P6, P5, PT, 0x20, 0x0 ;  /* 0x000000000000781c */ /* 0x000fe400037aa470 */
[----:B------:R-:W-:Y:S02]  /*0300*/  PLOP3.LUT P1, PT, P0, P1, PT, 0x20, 0x0 ;  /* 0x000000000000781c */ /* 0x000fe40000722470 */
[----:B------:R-:W-:-:S02]  /*0310*/  PLOP3.LUT P3, PT, P2, P3, PT, 0x20, 0x0 ;  /* 0x000000000000781c */ /* 0x000fc40001766470 */
[C---:B------:R-:W-:Y:S02]  /*0320*/  FSETP.GT.FTZ.AND P4, PT, R8.reuse, -3, PT ;  /* 0xc04000000800780b */ /* 0x040fe40003f94000 */
[----:B------:R-:W-:Y:S02]  /*0330*/  FSETP.GEU.FTZ.AND P6, PT, R8, 3, PT ;  /* 0x404000000800780b */ /* 0x000fe40003fde000 */
[C---:B------:R-:W-:Y:S02]  /*0340*/  FSETP.GT.FTZ.AND P0, PT, R5.reuse, -3, PT ;  /* 0xc04000000500780b */ /* 0x040fe40003f14000 */
[----:B------:R-:W-:Y:S02]  /*0350*/  FSETP.GEU.FTZ.AND P2, PT, R5, 3, PT ;  /* 0x404000000500780b */ /* 0x000fe40003f5e000 */
[----:B------:R-:W-:Y:S02]  /*0360*/  PLOP3.LUT P4, PT, P4, P6, PT, 0x20, 0x0 ;  /* 0x000000000000781c */ /* 0x000fe4000278c470 */
[----:B------:R-:W-:Y:S01]  /*0370*/  PLOP3.LUT P0, PT, P0, P2, PT, 0x20, 0x0 ;  /* 0x000000000000781c */ /* 0x000fe20000704470 */
[----:B------:R-:W-:Y:S01]  /*0380*/  HADD2.F32 R0, -RZ, R3.H0_H0 ;  /* 0x20000003ff007230 */ /* 0x000fe20000004100 */
[C---:B------:R-:W-:Y:S01]  /*0390*/  FSETP.GT.FTZ.AND P6, PT, R9.reuse, -3, PT ;  /* 0xc04000000900780b */ /* 0x040fe20003fd4000 */
[----:B-----5:R-:W-:Y:S01]  /*03a0*/  HADD2.F32 R8, -RZ, R6.H0_H0 ;  /* 0x20000006ff087230 */ /* 0x020fe20000004100 */
[----:B------:R-:W-:Y:S01]  /*03b0*/  FSETP.GEU.FTZ.AND P2, PT, R9, 3, PT ;  /* 0x404000000900780b */ /* 0x000fe20003f5e000 */
[----:B------:R-:W-:-:S02]  /*03c0*/  HADD2.F32 R9, -RZ, R7.H0_H0 ;  /* 0x20000007ff097230 */ /* 0x000fc40000004100 */
[----:B------:R-:W-:Y:S02]  /*03d0*/  HADD2.F32 R3, -RZ, R3.H1_H1 ;  /* 0x30000003ff037230 */ /* 0x000fe40000004100 */
        /* <DEDUP_REMOVED lines=14> */
[----:B------:R-:W-:Y:S01]  /*04c0*/  FSEL R10, R10, RZ, P6 ;  /* 0x000000ff0a0a7208 */ /* 0x000fe20003000000 */
[----:B------:R-:W-:Y:S01]  /*04d0*/  IMAD.WIDE R4, R4, 0x8, R12 ;  /* 0x0000000804047825 */ /* 0x000fe200078e020c */
[----:B------:R-:W-:-:S02]  /*04e0*/  F2FP.F16.F32.PACK_AB R2, R11, R2 ;  /* 0x000000020b02723e */ /* 0x000fc400000000ff */
[----:B------:R-:W-:Y:S02]  /*04f0*/  F2FP.F16.F32.PACK_AB R3, R3, R0 ;  /* 0x000000000303723e */ /* 0x000fe400000000ff */
[----:B------:R-:W-:Y:S02]  /*0500*/  F2FP.F16.F32.PACK_AB R8, R7, R8 ;  /* 0x000000080708723e */ /* 0x000fe400000000ff */
[----:B------:R-:W-:Y:S01]  /*0510*/  F2FP.F16.F32.PACK_AB R9, R10, R9 ;  /* 0x000000090a09723e */ /* 0x000fe200000000ff */
[----:B------:R-:W-:Y:S04]  /*0520*/  STG.E.64 desc[UR4][R4.64], R2 ;  /* 0x0000000204007986 */ /* 0x000fe8000c101b04 */
[----:B------:R-:W-:Y:S01]  /*0530*/  STG.E.64 desc[UR4][R4.64+0x400], R8 ;  /* 0x0004000804007986 */ /* 0x000fe2000c101b04 */
[----:B------:R-:W-:Y:S05]  /*0540*/  EXIT ;  /* 0x000000000000794d */ /* 0x000fea0003800000 */
.L_x_1700:
        /* <DEDUP_REMOVED lines=188> */
.L_x_1703:
[----:B------:R-:W-:-:S13]  /*1110*/  ISETP.GE.AND P0, PT, R35, R2, PT ;  /* 0x000000022300720c */ /* 0x000fda0003f06270 */
[----:B------:R-:W-:Y:S05]  /*1120*/  @P0 BRA `(.L_x_1705) ;  /* 0x0000000000300947 */ /* 0x000fea0003800000 */
[----:B0-----:R-:W0:Y:S01]  /*1130*/  LDC.64 R4, c[0x0][0x230] ;  /* 0x00008c00ff047b82 */ /* 0x001e220000000a00 */
[----:B------:R-:W-:Y:S02]  /*1140*/  IMAD.IADD R3, R0, 0x1, R35 ;  /* 0x0000000100037824 */ /* 0x000fe400078e0223 */
[----:B------:R-:W-:Y:S02]  /*1150*/  VIADD R35, R35, 0x80 ;  /* 0x0000008023237836 */ /* 0x000fe40000000000 */
[----:B0-----:R-:W-:-:S05]  /*1160*/  IMAD.WIDE.U32 R4, R3, 0x2, R4 ;  /* 0x0000000203047825 */ /* 0x001fca00078e0004 */
[----:B------:R1:W-:Y:S02]  /*1170*/  STG.E.U16 desc[UR4][R4.64], R6 ;  /* 0x0000000604007986 */ /* 0x0003e4000c101504 */
.L_x_1704:
[----:B------:R-:W-:-:S13]  /*1180*/  ISETP.GE.AND P0, PT, R35, R2, PT ;  /* 0x000000022300720c */ /* 0x000fda0003f06270 */
[----:B------:R-:W-:Y:S05]  /*1190*/  @P0 BRA `(.L_x_1706) ;  /* 0x0000000000340947 */ /* 0x000fea0003800000 */
[----:B01----:R-:W0:Y:S01]  /*11a0*/  LDC.64 R4, c[0x0][0x230] ;  /* 0x00008c00ff047b82 */ /* 0x003e220000000a00 */
[----:B------:R-:W-:Y:S02]  /*11b0*/  IMAD.IADD R3, R0, 0x1, R35 ;  /* 0x0000000100037824 */ /* 0x000fe400078e0223 */
[----:B------:R-:W-:Y:S02]  /*11c0*/  VIADD R35, R35, 0x80 ;  /* 0x0000008023237836 */ /* 0x000fe40000000000 */
[----:B0-----:R-:W-:-:S05]  /*11d0*/  IMAD.WIDE.U32 R4, R3, 0x2, R4 ;  /* 0x0000000203047825 */ /* 0x001fca00078e0004 */
[----:B------:R1:W-:Y:S02]  /*11e0*/  STG.E.U16 desc[UR4][R4.64], R7 ;  /* 0x0000000704007986 */ /* 0x0003e4000c101504 */
.L_x_1705:
        /* <DEDUP_REMOVED lines=8> */
.L_x_1706:
[----:B------:R-:W-:Y:S05]  /*1270*/  BSYNC B1 ;  /* 0x0000000000017941 */ /* 0x000fea0003800000 */
.L_x_1702:
[----:B------:R-:W-:-:S13]  /*1280*/  ISETP.GE.AND P0, PT, R35, R2, PT ;  /* 0x000000022300720c */ /* 0x000fda0003f06270 */
[----:B012---:R-:W0:Y:S01]  /*1290*/  @!P0 LDC.64 R4, c[0x0][0x230] ;  /* 0x00008c00ff048b82 */ /* 0x007e220000000a00 */
[----:B------:R-:W-:Y:S02]  /*12a0*/  @!P0 IMAD.IADD R3, R0, 0x1, R35 ;  /* 0x0000000100038824 */ /* 0x000fe400078e0223 */
[----:B------:R-:W-:Y:S02]  /*12b0*/  @!P0 VIADD R35, R35, 0x80 ;  /* 0x0000008023238836 */ /* 0x000fe40000000000 */
[----:B0-----:R-:W-:-:S05]  /*12c0*/  @!P0 IMAD.WIDE.U32 R4, R3, 0x2, R4 ;  /* 0x0000000203048825 */ /* 0x001fca00078e0004 */
[----:B------:R2:W-:Y:S02]  /*12d0*/  @!P0 STG.E.U16 desc[UR4][R4.64], R9 ;  /* 0x0000000904008986 */ /* 0x0005e4000c101504 */
.L_x_1707:
[----:B------:R-:W-:Y:S05]  /*12e0*/  BSYNC B0 ;  /* 0x0000000000007941 */ /* 0x000fea0003800000 */
.L_x_1701:
        /* <DEDUP_REMOVED lines=8> */
.L_x_1708:
        /* <DEDUP_REMOVED lines=9> */
.L_x_5826:


//--------------------- .text._ZN2at6native29vectorized_elementwise_kernelILi8EZZZNS0_68_GLOBAL__N__08176361_30_ActivationHardsigmoidKernel_cu_1520ed90_302227hardsigmoid_backward_kernelERNS_18TensorIteratorBaseEENKUlvE_clEvENKUlvE1_clEvEUlN3c104HalfES8_E_St5arrayIPcLm3EEEEviT0_T1_ --------------------------
	.section	.text._ZN2at6native29vectorized_elementwise_kernelILi8EZZZNS0_68_GLOBAL__N__08176361_30_ActivationHardsigmoidKernel_cu_1520ed90_302227hardsigmoid_backward_kernelERNS_18TensorIteratorBaseEENKUlvE_clEvENKUlvE1_clEvEUlN3c104HalfES8_E_St5arrayIPcLm3EEEEviT0_T1_,"ax",@progbits
	.align	128
        .global         _ZN2at6native29vectorized_elementwise_kernelILi8EZZZNS0_68_GLOBAL__N__08176361_30_ActivationHardsigmoidKernel_cu_1520ed90_302227hardsigmoid_backward_kernelERNS_18TensorIteratorBaseEENKUlvE_clEvENKUlvE1_clEvEUlN3c104HalfES8_E_St5arrayIPcLm3EEEEviT0_T1_
        .type           _ZN2at6native29vectorized_elementwise_kernelILi8EZZZNS0_68_GLOBAL__N__08176361_30_ActivationHardsigmoidKernel_cu_1520ed90_302227hardsigmoid_backward_kernelERNS_18TensorIteratorBaseEENKUlvE_clEvENKUlvE1_clEvEUlN3c104HalfES8_E_St5arrayIPcLm3EEEEviT0_T1_,@function
        .size           _ZN2at6native29vectorized_elementwise_kernelILi8EZZZNS0_68_GLOBAL__N__08176361_30_ActivationHardsigmoidKernel_cu_1520ed90_302227hardsigmoid_backward_kernelERNS_18TensorIteratorBaseEENKUlvE_clEvENKUlvE1_clEvEUlN3c104HalfES8_E_St5arrayIPcLm3EEEEviT0_T1_,(.L_x_5827 - _ZN2at6native29vectorized_elementwise_kernelILi8EZZZNS0_68_GLOBAL__N__08176361_30_ActivationHardsigmoidKernel_cu_1520ed90_302227hardsigmoid_backward_kernelERNS_18TensorIteratorBaseEENKUlvE_clEvENKUlvE1_clEvEUlN3c104HalfES8_E_St5arrayIPcLm3EEEEviT0_T1_)
        .other          _ZN2at6native29vectorized_elementwise_kernelILi8EZZZNS0_68_GLOBAL__N__08176361_30_ActivationHardsigmoidKernel_cu_1520ed90_302227hardsigmoid_backward_kernelERNS_18TensorIteratorBaseEENKUlvE_clEvENKUlvE1_clEvEUlN3c104HalfES8_E_St5arrayIPcLm3EEEEviT0_T1_,@"STO_CUDA_ENTRY STV_DEFAULT"
_ZN2at6native29vectorized_elementwise_kernelILi8EZZZNS0_68_GLOBAL__N__08176361_30_ActivationHardsigmoidKernel_cu_1520ed90_302227hardsigmoid_backward_kernelERNS_18TensorIteratorBaseEENKUlvE_clEvENKUlvE1_clEvEUlN3c104HalfES8_E_St5arrayIPcLm3EEEEviT0_T1_:
.text._ZN2at6native29vectorized_elementwise_kernelILi8EZZZNS0_68_GLOBAL__N__08176361_30_ActivationHardsigmoidKernel_cu_1520ed90_302227hardsigmoid_backward_kernelERNS_18TensorIteratorBaseEENKUlvE_clEvENKUlvE1_clEvEUlN3c104HalfES8_E_St5arrayIPcLm3EEEEviT0_T1_:
        /* <DEDUP_REMOVED lines=17> */
[--C-:B--2---:R-:W-:Y:S02]  /*0110*/  HADD2.F32 R3, -RZ, R8.reuse.H0_H0 ;  /* 0x20000008ff037230 */ /* 0x104fe40000004100 */
[----:B------:R-:W-:Y:S02]  /*0120*/  HADD2.F32 R12, -RZ, R8.H1_H1 ;  /* 0x30000008ff0c7230 */ /* 0x000fe40000004100 */
[--C-:B------:R-:W-:Y:S01]  /*0130*/  HADD2.F32 R13, -RZ, R9.reuse.H0_H0 ;  /* 0x20000009ff0d7230 */ /* 0x100fe20000004100 */
[C---:B------:R-:W-:Y:S01]  /*0140*/  FSETP.GT.FTZ.AND P3, PT, R3.reuse, -3, PT ;  /* 0xc04000000300780b */ /* 0x040fe20003f74000 */
[----:B------:R-:W-:Y:S01]  /*0150*/  HADD2.F32 R14, -RZ, R9.H1_H1 ;  /* 0x30000009ff0e7230 */ /* 0x000fe20000004100 */
[----:B------:R-:W-:Y:S01]  /*0160*/  FSETP.GEU.FTZ.AND P1, PT, R3, 3, PT ;  /* 0x404000000300780b */ /* 0x000fe20003f3e000 */
[----:B------:R-:W0:Y:S01]  /*0170*/  LDC.64 R8, c[0x0][0x230] ;  /* 0x00008c00ff087b82 */ /* 0x000e220000000a00 */
[----:B------:R-:W-:Y:S01]  /*0180*/  HADD2.F32 R15, -RZ, R10.H0_H0 ;  /* 0x2000000aff0f7230 */ /* 0x000fe20000004100 */
[C---:B------:R-:W-:Y:S01]  /*0190*/  FSETP.GT.FTZ.AND P4, PT, R12.reuse, -3, PT ;  /* 0xc04000000c00780b */ /* 0x040fe20003f94000 */
[--C-:B---3--:R-:W-:Y:S01]  /*01a0*/  HADD2.F32 R3, -RZ, R4.reuse.H0_H0 ;  /* 0x20000004ff037230 */ /* 0x108fe20000004100 */
[----:B------:R-:W-:Y:S01]  /*01b0*/  FSETP.GEU.FTZ.AND P2, PT, R12, 3, PT ;  /* 0x404000000c00780b */ /* 0x000fe20003f5e000 */
[----:B------:R-:W-:Y:S01]  /*01c0*/  HADD2.F32 R4, -RZ, R4.H1_H1 ;  /* 0x30000004ff047230 */ /* 0x000fe20000004100 */
[----:B------:R-:W-:Y:S01]  /*01d0*/  PLOP3.LUT P3, PT, P3, P1, PT, 0x20, 0x0 ;  /* 0x000000000000781c */ /* 0x000fe20001f62470 */
[----:B------:R-:W-:-:S02]  /*01e0*/  HADD2.F32 R16, -RZ, R11.H0_H0 ;  /* 0x2000000bff107230 */ /* 0x000fc40000004100 */
[----:B------:R-:W-:Y:S01]  /*01f0*/  FMUL.FTZ R3, R3, 0.16666667163372039795 ;  /* 0x3e2aaaab03037820 */ /* 0x000fe20000410000 */
[----:B------:R-:W-:Y:S02]  /*0200*/  HADD2.F32 R17, -RZ, R11.H1_H1 ;  /* 0x3000000bff117230 */ /* 0x000fe40000004100 */
[----:B------:R-:W-:Y:S01]  /*0210*/  FMUL.FTZ R11, R4, 0.16666667163372039795 ;  /* 0x3e2aaaab040b7820 */ /* 0x000fe20000410000 */
[----:B------:R-:W-:Y:S01]  /*0220*/  PLOP3.LUT P4, PT, P4, P2, PT, 0x20, 0x0 ;  /* 0x000000000000781c */ /* 0x000fe20002784470 */
[----:B------:R-:W-:Y:S01]  /*0230*/  HADD2.F32 R10, -RZ, R10.H1_H1 ;  /* 0x3000000aff0a7230 */ /* 0x000fe20000004100 */
[----:B------:R-:W-:Y:S01]  /*0240*/  FSEL R4, R3, RZ, P3 ;  /* 0x000000ff03047208 */ /* 0x000fe20001800000 */
[--C-:B------:R-:W-:Y:S01]  /*0250*/  HADD2.F32 R12, -RZ, R7.reuse.H0_H0 ;  /* 0x20000007ff0c7230 */ /* 0x100fe20000004100 */
[C---:B------:R-:W-:Y:S02]  /*0260*/  FSETP.GT.FTZ.AND P6, PT, R13.reuse, -3, PT ;  /* 0xc04000000d00780b */ /* 0x040fe40003fd4000 */
[----:B------:R-:W-:Y:S01]  /*0270*/  FSETP.GEU.FTZ.AND P5, PT, R13, 3, PT ;  /* 0x404000000d00780b */ /* 0x000fe20003fbe000 */
[----:B------:R-:W-:Y:S01]  /*0280*/  HADD2.F32 R13, -RZ, R7.H1_H1 ;  /* 0x30000007ff0d7230 */ /* 0x000fe20000004100 */
[----:B------:R-:W-:Y:S01]  /*0290*/  FSETP.GT.FTZ.AND P0, PT, R14, -3, PT ;  /* 0xc04000000e00780b */ /* 0x000fe20003f14000 */
[----:B------:R-:W-:Y:S01]  /*02a0*/  FMUL.FTZ R12, R12, 0.16666667163372039795 ;  /* 0x3e2aaaab0c0c7820 */ /* 0x000fe20000410000 */
[----:B------:R-:W-:-:S02]  /*02b0*/  FSETP.GEU.FTZ.AND P1, PT, R14, 3, PT ;  /* 0x404000000e00780b */ /* 0x000fc40003f3e000 */
[C---:B------:R-:W-:Y:S01]  /*02c0*/  FSETP.GT.FTZ.AND P2, PT, R15.reuse, -3, PT ;  /* 0xc04000000f00780b */ /* 0x040fe20003f54000 */
[----:B0-----:R-:W-:Y:S01]  /*02d0*/  IMAD.WIDE.U32 R8, R0, 0x2, R8 ;  /* 0x0000000200087825 */ /* 0x001fe200078e0008 */
[----:B------:R-:W-:-:S03]  /*02e0*/  FSETP.GEU.FTZ.AND P3, PT, R15, 3, PT ;  /* 0x404000000f00780b */ /* 0x000fc60003f7e000 */
[----:B------:R-:W-:Y:S01]  /*02f0*/  FMUL.FTZ R13, R13, 0.16666667163372039795 ;  /* 0x3e2aaaab0d0d7820 */ /* 0x000fe20000410000 */
[----:B------:R-:W-:Y:S01]  /*0300*/  FSEL R11, R11, RZ, P4 ;  /* 0x000000ff0b0b7208 */ /* 0x000fe20002000000 */
[--C-:B------:R-:W-:Y:S01]  /*0310*/  HADD2.F32 R0, -RZ, R5.reuse.H0_H0 ;  /* 0x20000005ff007230 */ /* 0x100fe20000004100 */
[----:B------:R-:W-:Y:S01]  /*0320*/  PLOP3.LUT P5, PT, P6, P5, PT, 0x20, 0x0 ;  /* 0x000000000000781c */ /* 0x000fe200037aa470 */
[----:B------:R-:W-:Y:S01]  /*0330*/  HADD2.F32 R5, -RZ, R5.H1_H1 ;  /* 0x30000005ff057230 */ /* 0x000fe20000004100 */
[----:B------:R-:W-:Y:S01]  /*0340*/  PLOP3.LUT P1, PT, P0, P1, PT, 0x20, 0x0 ;  /* 0x000000000000781c */ /* 0x000fe20000722470 */
[----:B------:R-:W-:Y:S01]  /*0350*/  IMAD.WIDE R2, R2, 0x10, R8 ;  /* 0x0000001002027825 */ /* 0x000fe200078e0208 */
[----:B------:R-:W-:-:S03]  /*0360*/  PLOP3.LUT P3, PT, P2, P3, PT, 0x20, 0x0 ;  /* 0x000000000000781c */ /* 0x000fc60001766470 */
[----:B------:R-:W-:Y:S01]  /*0370*/  FMUL.FTZ R0, R0, 0.16666667163372039795 ;  /* 0x3e2aaaab00007820 */ /* 0x000fe20000410000 */
[C---:B------:R-:W-:Y:S01]  /*0380*/  FSETP.GT.FTZ.AND P4, PT, R10.reuse, -3, PT ;  /* 0xc04000000a00780b */ /* 0x040fe20003f94000 */
[----:B------:R-:W-:Y:S01]  /*0390*/  FMUL.FTZ R5, R5, 0.16666667163372039795 ;  /* 0x3e2aaaab05057820 */ /* 0x000fe20000410000 */
[----:B------:R-:W-:Y:S01]  /*03a0*/  FSETP.GEU.FTZ.AND P6, PT, R10, 3, PT ;  /* 0x404000000a00780b */ /* 0x000fe20003fde000 */
[--C-:B------:R-:W-:Y:S01]  /*03b0*/  HADD2.F32 R10, -RZ, R6.reuse.H0_H0 ;  /* 0x20000006ff0a7230 */ /* 0x100fe20000004100 */
[C---:B------:R-:W-:Y:S01]  /*03c0*/  FSETP.GT.FTZ.AND P0, PT, R16.reuse, -3, PT ;  /* 0xc04000001000780b */ /* 0x040fe20003f14000 */
[----:B------:R-:W-:Y:S01]  /*03d0*/  HADD2.F32 R6, -RZ, R6.H1_H1 ;  /* 0x30000006ff067230 */ /* 0x000fe20000004100 */
[----:B------:R-:W-:Y:S02]  /*03e0*/  FSETP.GEU.FTZ.AND P2, PT, R16, 3, PT ;  /* 0x404000001000780b */ /* 0x000fe40003f5e000 */
[----:B------:R-:W-:Y:S01]  /*03f0*/  PLOP3.LUT P4, PT, P4, P6, PT, 0x20, 0x0 ;  /* 0x000000000000781c */ /* 0x000fe2000278c470 */
[----:B------:R-:W-:Y:S01]  /*0400*/  FMUL.FTZ R10, R10, 0.16666667163372039795 ;  /* 0x3e2aaaab0a0a7820 */ /* 0x000fe20000410000 */
[----:B------:R-:W-:Y:S01]  /*0410*/  PLOP3.LUT P0, PT, P0, P2, PT, 0x20, 0x0 ;  /* 0x000000000000781c */ /* 0x000fe20000704470 */
[----:B------:R-:W-:Y:S01]  /*0420*/  FMUL.FTZ R7, R6, 0.16666667163372039795 ;  /* 0x3e2aaaab06077820 */ /* 0x000fe20000410000 */
[----:B------:R-:W-:-:S02]  /*0430*/  FSETP.GT.FTZ.AND P6, PT, R17, -3, PT ;  /* 0xc04000001100780b */ /* 0x000fc40003fd4000 */
[----:B------:R-:W-:Y:S02]  /*0440*/  FSETP.GEU.FTZ.AND P2, PT, R17, 3, PT ;  /* 0x404000001100780b */ /* 0x000fe40003f5e000 */
[----:B------:R-:W-:Y:S02]  /*0450*/  FSEL R6, R10, RZ, P3 ;  /* 0x000000ff0a067208 */ /* 0x000fe40001800000 */
[----:B------:R-:W-:Y:S02]  /*0460*/  PLOP3.LUT P6, PT, P6, P2, PT, 0x20, 0x0 ;  /* 0x000000000000781c */ /* 0x000fe400037c4470 */
[----:B------:R-:W-:Y:S02]  /*0470*/  FSEL R7, R7, RZ, P4 ;  /* 0x000000ff07077208 */ /* 0x000fe40002000000 */
[----:B------:R-:W-:Y:S02]  /*0480*/  FSEL R0, R0, RZ, P5 ;  /* 0x000000ff00007208 */ /* 0x000fe40002800000 */
[----:B------:R-:W-:-:S02]  /*0490*/  FSEL R5, R5, RZ, P1 ;  /* 0x000000ff05057208 */ /* 0x000fc40000800000 */
[----:B------:R-:W-:Y:S02]  /*04a0*/  FSEL R12, R12, RZ, P0 ;  /* 0x000000ff0c0c7208 */ /* 0x000fe40000000000 */
[----:B------:R-:W-:Y:S02]  /*04b0*/  FSEL R13, R13, RZ, P6 ;  /* 0x000000ff0d0d7208 */ /* 0x000fe40003000000 */
[----:B------:R-:W-:Y:S02]  /*04c0*/  F2FP.F16.F32.PACK_AB R6, R7, R6 ;  /* 0x000000060706723e */ /* 0x000fe400000000ff */
[----:B------:R-:W-:Y:S02]  /*04d0*/  F2FP.F16.F32.PACK_AB R4, R11, R4 ;  /* 0x000000040b04723e */ /* 0x000fe400000000ff */
[----:B------:R-:W-:Y:S02]  /*04e0*/  F2FP.F16.F32.PACK_AB R5, R5, R0 ;  /* 0x000000000505723e */ /* 0x000fe400000000ff */
[----:B------:R-:W-:-:S05]  /*04f0*/  F2FP.F16.F32.PACK_AB R7, R13, R12 ;  /* 0x0000000c0d07723e */ /* 0x000fca00000000ff */
[----:B------:R-:W-:Y:S01]  /*0500*/  STG.E.128 desc[UR4][R2.64], R4 ;  /* 0x0000000402007986 */ /* 0x000fe2000c101d04 */
[----:B------:R-:W-:Y:S05]  /*0510*/  EXIT ;  /* 0x000000000000794d */ /* 0x000fea0003800000 */
.L_x_1709:
        /* <DEDUP_REMOVED lines=188> */
.L_x_1712:
[----:B------:R-:W-:-:S13]  /*10e0*/  ISETP.GE.AND P0, PT, R35, R2, PT ;  /* 0x000000022300720c */ /* 0x000fda0003f06270 */
[----:B------:R-:W-:Y:S05]  /*10f0*/  @P0 BRA `(.L_x_1714) ;  /* 0x0000000000300947 */ /* 0x000fea0003800000 */
[----:B0-----:R-:W0:Y:S01]  /*1100*/  LDC.64 R4, c[0x0][0x230] ;  /* 0x00008c00ff047b82 */ /* 0x001e220000000a00 */
[----:B------:R-:W-:Y:S02]  /*1110*/  IMAD.IADD R3, R0, 0x1, R35 ;  /* 0x0000000100037824 */ /* 0x000fe400078e0223 */
[----:B------:R-:W-:Y:S02]  /*1120*/  VIADD R35, R35, 0x80 ;  /* 0x0000008023237836 */ /* 0x000fe40000000000 */
[----:B0-----:R-:W-:-:S05]  /*1130*/  IMAD.WIDE.U32 R4, R3, 0x2, R4 ;  /* 0x0000000203047825 */ /* 0x001fca00078e0004 */
[----:B------:R1:W-:Y:S02]  /*1140*/  STG.E.U16 desc[UR4][R4.64], R6 ;  /* 0x0000000604007986 */ /* 0x0003e4000c101504 */
.L_x_1713:
[----:B------:R-:W-:-:S13]  /*1150*/  ISETP.GE.AND P0, PT, R35, R2, PT ;  /* 0x000000022300720c */ /* 0x000fda0003f06270 */
[----:B------:R-:W-:Y:S05]  /*1160*/  @P0 BRA `(.L_x_1715) ;  /* 0x0000000000340947 */ /* 0x000fea0003800000 */
[----:B01----:R-:W0:Y:S01]  /*1170*/  LDC.64 R4, c[0x0][0x230] ;  /* 0x00008c00ff047b82 */ /* 0x003e220000000a00 */
[----:B------:R-:W-:Y:S02]  /*1180*/  IMAD.IADD R3, R0, 0x1, R35 ;  /* 0x0000000100037824 */ /* 0x000fe400078e0223 */
[----:B------:R-:W-:Y:S02]  /*1190*/  VIADD R35, R35, 0x80 ;  /* 0x0000008023237836 */ /* 0x000fe40000000000 */
[----:B0-----:R-:W-:-:S05]  /*11a0*/  IMAD.WIDE.U32 R4, R3, 0x2, R4 ;  /* 0x0000000203047825 */ /* 0x001fca00078e0004 */
[----:B------:R1:W-:Y:S02]  /*11b0*/  STG.E.U16 desc[UR4][R4.64], R7 ;  /* 0x0000000704007986 */ /* 0x0003e4000c101504 */
.L_x_1714:
        /* <DEDUP_REMOVED lines=8> */
.L_x_1715:
[----:B------:R-:W-:Y:S05]  /*1240*/  BSYNC B1 ;  /* 0x0000000000017941 */ /* 0x000fea0003800000 */
.L_x_1711:
[----:B------:R-:W-:-:S13]  /*1250*/  ISETP.GE.AND P0, PT, R35, R2, PT ;  /* 0x000000022300720c */ /* 0x000fda0003f06270 */
[----:B012---:R-:W0:Y:S01]  /*1260*/  @!P0 LDC.64 R4, c[0x0][0x230] ;  /* 0x00008c00ff048b82 */ /* 0x007e220000000a00 */
[----:B------:R-:W-:Y:S02]  /*1270*/  @!P0 IMAD.IADD R3, R0, 0x1, R35 ;  /* 0x0000000100038824 */ /* 0x000fe400078e0223 */
[----:B------:R-:W-:Y:S02]  /*1280*/  @!P0 VIADD R35, R35, 0x80 ;  /* 0x0000008023238836 */ /* 0x000fe40000000000 */
[----:B0-----:R-:W-:-:S05]  /*1290*/  @!P0 IMAD.WIDE.U32 R4, R3, 0x2, R4 ;  /* 0x0000000203048825 */ /* 0x001fca00078e0004 */
[----:B------:R2:W-:Y:S02]  /*12a0*/  @!P0 STG.E.U16 desc[UR4][R4.64], R9 ;  /* 0x0000000904008986 */ /* 0x0005e4000c101504 */
.L_x_1716:
[----:B------:R-:W-:Y:S05]  /*12b0*/  BSYNC B0 ;  /* 0x0000000000007941 */ /* 0x000fea0003800000 */
.L_x_1710:
        /* <DEDUP_REMOVED lines=8> */
.L_x_1717:
        /* <DEDUP_REMOVED lines=12> */
.L_x_5827:


//--------------------- .text._ZN2at6native18elementwise_kernelILi128ELi4EZNS0_15gpu_kernel_implIZZZNS0_68_GLOBAL__N__08176361_30_ActivationHardsigmoidKernel_cu_1520ed90_302227hardsigmoid_backward_kernelERNS_18TensorIteratorBaseEENKUlvE_clEvENKUlvE0_clEvEUlffE_EEvS5_RKT_EUliE_EEviT1_ --------------------------
	.section	.text._ZN2at6native18elementwise_kernelILi128ELi4EZNS0_15gpu_kernel_implIZZZNS0_68_GLOBAL__N__08176361_30_ActivationHardsigmoidKernel_cu_1520ed90_302227hardsigmoid_backward_kernelERNS_18TensorIteratorBaseEENKUlvE_clEvENKUlvE0_clEvEUlffE_EEvS5_RKT_EUliE_EEviT1_,"ax",@progbits
	.align	128
        .global         _ZN2at6native18elementwise_kernelILi128ELi4EZNS0_15gpu_kernel_implIZZZNS0_68_GLOBAL__N__08176361_30_ActivationHardsigmoidKernel_cu_1520ed90_302227hardsigmoid_backward_kernelERNS_18TensorIteratorBaseEENKUlvE_clEvENKUlvE0_clEvEUlffE_EEvS5_RKT_EUliE_EEviT1_
        .type           _ZN2at6native18elementwise_kernelILi128ELi4EZNS0_15gpu_kernel_implIZZZNS0_68_GLOBAL__N__08176361_30_ActivationHardsigmoidKernel_cu_1520ed90_302227hardsigmoid_backward_kernelERNS_18TensorIteratorBaseEENKUlvE_clEvENKUlvE0_clEvEUlffE_EEvS5_RKT_EUliE_EEviT1_,@function
        .size           _ZN2at6native18elementwise_kernelILi128ELi4EZNS0_15gpu_kernel_implIZZZNS0_68_GLOBAL__N__08176361_30_ActivationHardsigmoidKernel_cu_1520ed90_302227hardsigmoid_backward_kernelERNS_18TensorIteratorBaseEENKUlvE_clEvENKUlvE0_clEvEUlffE_EEvS5_RKT_EUliE_EEviT1_,(.L_x_5828 - _ZN2at6native18elementwise_kernelILi128ELi4EZNS0_15gpu_kernel_implIZZZNS0_68_GLOBAL__N__08176361_30_ActivationHardsigmoidKernel_cu_1520ed90_302227hardsigmoid_backward_kernelERNS_18TensorIteratorBaseEENKUlvE_clEvENKUlvE0_clEvEUlffE_EEvS5_RKT_EUliE_EEviT1_)
        .other          _ZN2at6native18elementwise_kernelILi128ELi4EZNS0_15gpu_kernel_implIZZZNS0_68_GLOBAL__N__08176361_30_ActivationHardsigmoidKernel_cu_1520ed90_302227hardsigmoid_backward_kernelERNS_18TensorIteratorBaseEENKUlvE_clEvENKUlvE0_clEvEUlffE_EEvS5_RKT_EUliE_EEviT1_,@"STO_CUDA_ENTRY STV_DEFAULT"
_ZN2at6native18elementwise_kernelILi128ELi4EZNS0_15gpu_kernel_implIZZZNS0_68_GLOBAL__N__08176361_30_ActivationHardsigmoidKernel_cu_1520ed90_302227hardsigmoid_backward_kernelERNS_18TensorIteratorBaseEENKUlvE_clEvENKUlvE0_clEvEUlffE_EEvS5_RKT_EUliE_EEviT1_:
.text._ZN2at6native18elementwise_kernelILi128ELi4EZNS0_15gpu_kernel_implIZZZNS0_68_GLOBAL__N__08176361_30_ActivationHardsigmoidKernel_cu_1520ed90_302227hardsigmoid_backward_kernelERNS_18TensorIteratorBaseEENKUlvE_clEvENKUlvE0_clEvEUlffE_EEvS5_RKT_EUliE_EEviT1_:
        /* <DEDUP_REMOVED lines=365> */
.L_x_1720:
[----:B------:R-:W0:Y:S01]  /*16d0*/  LDC.U8 R5, c[0x0][0x4a9] ;  /* 0x00012a40ff057b82 */ /* 0x000e220000000000 */
[----:B------:R-:W-:Y:S01]  /*16e0*/  ULDC.64 UR4, c[0x0][0x478] ;  /* 0x00011e0000047ab9 */ /* 0x000fe20000000a00 */
[----:B------:R-:W-:Y:S01]  /*16f0*/  ULDC.64 UR6, c[0x0][0x480] ;  /* 0x0001200000067ab9 */ /* 0x000fe20000000a00 */
[----:B------:R-:W-:Y:S01]  /*1700*/  IADD3 R16, P1, R16, UR4, RZ ;  /* 0x0000000410107c10 */ /* 0x000fe2000ff3e0ff */
[----:B------:R-:W-:Y:S01]  /*1710*/  BSSY B6, `(.L_x_1721) ;  /* 0x00000e0000067945 */ /* 0x000fe20003800000 */
        /* <DEDUP_REMOVED lines=15> */
[----:B--2---:R0:W1:Y:S01]  /*1810*/  I2F.S16 R19, R2 ;  /* 0x0000000200137306 */ /* 0x0040620000101400 */
[----:B------:R-:W-:Y:S05]  /*1820*/  BRA `(.L_x_1727) ;  /* 0x0000000c00387947 */ /* 0x000fea0003800000 */
.L_x_1725:
[----:B------:R-:W2:Y:S02]  /*1830*/  LDG.E.U8 R2, desc[UR36][R2.64] ;  /* 0x0000002402027981 */ /* 0x000ea4000c1e1100 */
[----:B--2---:R-:W-:Y:S01]  /*1840*/  I2FP.F32.U32 R19, R2 ;  /* 0x0000000200137245 */ /* 0x004fe20000201000 */
[----:B------:R-:W-:Y:S06]  /*1850*/  BRA `(.L_x_1727) ;  /* 0x0000000c002c7947 */ /* 0x000fec0003800000 */
.L_x_1724:
[----:B------:R-:W-:-:S13]  /*1860*/  ISETP.NE.AND P0, PT, R4, 0x2, PT ;  /* 0x000000020400780c */ /* 0x000fda0003f05270 */
[----:B------:R-:W-:Y:S05]  /*1870*/  @!P0 BRA `(.L_x_1728) ;  /* 0x0000000000288947 */ /* 0x000fea0003800000 */
[----:B------:R-:W-:-:S13]  /*1880*/  ISETP.NE.AND P0, PT, R4, 0x3, PT ;  /* 0x000000030400780c */ /* 0x000fda0003f05270 */
[----:B------:R-:W-:Y:S05]  /*1890*/  @!P0 BRA `(.L_x_1729) ;  /* 0x0000000000148947 */ /* 0x000fea0003800000 */
[----:B------:R-:W-:-:S13]  /*18a0*/  ISETP.NE.AND P0, PT, R4, 0x4, PT ;  /* 0x000000040400780c */ /* 0x000fda0003f05270 */
[----:B------:R-:W-:Y:S05]  /*18b0*/  @P0 BRA `(.L_x_1726) ;  /* 0x0000000800b80947 */ /* 0x000fea0003800000 */
[----:B------:R-:W2:Y:S02]  /*18c0*/  LDG.E.64 R2, desc[UR36][R2.64] ;  /* 0x0000002402027981 */ /* 0x000ea4000c1e1b00 */
[----:B--2---:R4:W0:Y:S01]  /*18d0*/  I2F.S64 R19, R2 ;  /* 0x0000000200137312 */ /* 0x0048220000301400 */
[----:B------:R-:W-:Y:S05]  /*18e0*/  BRA `(.L_x_1727) ;  /* 0x0000000c00087947 */ /* 0x000fea0003800000 */
.L_x_1729:
[----:B------:R-:W2:Y:S02]  /*18f0*/  LDG.E R2, desc[UR36][R2.64] ;  /* 0x0000002402027981 */ /* 0x000ea4000c1e1900 */
[----:B--2---:R-:W-:Y:S01]  /*1900*/  I2FP.F32.S32 R19, R2 ;  /* 0x0000000200137245 */ /* 0x004fe20000201400 */
[----:B------:R-:W-:Y:S06]  /*1910*/  BRA `(.L_x_1727) ;  /* 0x0000000800fc7947 */ /* 0x000fec0003800000 */
.L_x_1728:
[----:B------:R-:W2:Y:S02]  /*1920*/  LDG.E.U16 R2, desc[UR36][R2.64] ;  /* 0x0000002402027981 */ /* 0x000ea4000c1e1500 */
[----:B--2---:R0:W1:Y:S01]  /*1930*/  I2F.S16 R19, R2 ;  /* 0x0000000200137306 */ /* 0x0040620000101400 */
[----:B------:R-:W-:Y:S05]  /*1940*/  BRA `(.L_x_1727) ;  /* 0x0000000800f07947 */ /* 0x000fea0003800000 */
.L_x_1723:
[----:B------:R-:W-:-:S13]  /*1950*/  ISETP.GT.AND P0, PT, R4, 0x6, PT ;  /* 0x000000060400780c */ /* 0x000fda0003f04270 */
[----:B------:R-:W-:Y:S05]  /*1960*/  @P0 BRA `(.L_x_1730) ;  /* 0x0000000000240947 */ /* 0x000fea0003800000 */
[----:B------:R-:W-:-:S13]  /*1970*/  ISETP.NE.AND P0, PT, R4, 0x5, PT ;  /* 0x000000050400780c */ /* 0x000fda0003f05270 */
[----:B------:R-:W-:Y:S05]  /*1980*/  @!P0 BRA `(.L_x_1731) ;  /* 0x0000000000108947 */ /* 0x000fea0003800000 */
[----:B------:R-:W-:-:S13]  /*1990*/  ISETP.NE.AND P0, PT, R4, 0x6, PT ;  /* 0x000000060400780c */ /* 0x000fda0003f05270 */
[----:B------:R-:W-:Y:S05]  /*19a0*/  @P0 BRA `(.L_x_1726) ;  /* 0x00000008007c0947 */ /* 0x000fea0003800000 */
[----:B------:R2:W5:Y:S01]  /*19b0*/  LDG.E R19, desc[UR36][R2.64] ;  /* 0x0000002402137981 */ /* 0x000562000c1e1900 */
[----:B------:R-:W-:Y:S05]  /*19c0*/  BRA `(.L_x_1727) ;  /* 0x0000000800d07947 */ /* 0x000fea0003800000 */
.L_x_1731:
[----:B------:R-:W2:Y:S02]  /*19d0*/  LDG.E.U16 R2, desc[UR36][R2.64] ;  /* 0x0000002402027981 */ /* 0x000ea4000c1e1500 */
[----:B--2---:R-:W-:Y:S01]  /*19e0*/  HADD2.F32 R19, -RZ, R2.H0_H0 ;  /* 0x20000002ff137230 */ /* 0x004fe20000004100 */
[----:B------:R-:W-:Y:S06]  /*19f0*/  BRA `(.L_x_1727) ;  /* 0x0000000800c47947 */ /* 0x000fec0003800000 */
.L_x_1730:
[----:B------:R-:W-:-:S13]  /*1a00*/  ISETP.NE.AND P0, PT, R4, 0x7, PT ;  /* 0x000000070400780c */ /* 0x000fda0003f05270 */
[----:B------:R-:W-:Y:S05]  /*1a10*/  @!P0 BRA `(.L_x_1732) ;  /* 0x0000000000248947 */ /* 0x000fea0003800000 */
[----:B------:R-:W-:-:S13]  /*1a20*/  ISETP.NE.AND P0, PT, R4, 0x8, PT ;  /* 0x000000080400780c */ /* 0x000fda0003f05270 */
[----:B------:R-:W-:Y:S05]  /*1a30*/  @!P0 BRA `(.L_x_1733) ;  /* 0x0000000000108947 */ /* 0x000fea0003800000 */
[----:B------:R-:W-:-:S13]  /*1a40*/  ISETP.NE.AND P0, PT, R4, 0x9, PT ;  /* 0x000000090400780c */ /* 0x000fda0003f05270 */
[----:B------:R-:W-:Y:S05]  /*1a50*/  @P0 BRA `(.L_x_1726) ;  /* 0x0000000800500947 */ /* 0x000fea0003800000 */
[----:B------:R3:W5:Y:S01]  /*1a60*/  LDG.E R19, desc[UR36][R2.64] ;  /* 0x0000002402137981 */ /* 0x000762000c1e1900 */
[----:B------:R-:W-:Y:S05]  /*1a70*/  BRA `(.L_x_1727) ;  /* 0x0000000800a47947 */ /* 0x000fea0003800000 */
.L_x_1733:
[----:B------:R-:W2:Y:S02]  /*1a80*/  LDG.E.U16 R2, desc[UR36][R2.64] ;  /* 0x0000002402027981 */ /* 0x000ea4000c1e1500 */
[----:B--2---:R-:W-:Y:S01]  /*1a90*/  HADD2.F32 R19, -RZ, R2.H0_H0 ;  /* 0x20000002ff137230 */ /* 0x004fe20000004100 */
[----:B------:R-:W-:Y:S06]  /*1aa0*/  BRA `(.L_x_1727) ;  /* 0x0000000800987947 */ /* 0x000fec0003800000 */
.L_x_1732:
[----:B------:R-:W2:Y:S01]  /*1ab0*/  LDG.E.64 R2, desc[UR36][R2.64] ;  /* 0x0000002402027981 */ /* 0x000ea2000c1e1b00 */
[----:B------:R-:W-:Y:S01]  /*1ac0*/  UMOV UR4, 0xf0000000 ;  /* 0xf000000000047882 */ /* 0x000fe20000000000 */
[----:B------:R-:W-:Y:S01]  /*1ad0*/  UMOV UR5, 0x380fffff ;  /* 0x380fffff00057882 */ /* 0x000fe20000000000 */
[----:B--2---:R-:W0:Y:S01]  /*1ae0*/  F2F.F32.F64 R19, R2 ;  /* 0x0000000200137310 */ /* 0x004e220000301000 */
[----:B------:R-:W-:-:S14]  /*1af0*/  DSETP.GEU.AND P0, PT, |R2|, UR4, PT ;  /* 0x0000000402007e2a */ /* 0x000fdc000bf0e200 */
[----:B0-----:R-:W-:Y:S01]  /*1b00*/  @!P0 FMUL R19, R19, 1.175494350822287508e-38 ;  /* 0x0080000013138820 */ /* 0x001fe20000400000 */
[----:B------:R-:W-:Y:S06]  /*1b10*/  BRA `(.L_x_1727) ;  /* 0x00000008007c7947 */ /* 0x000fec0003800000 */
.L_x_1722:
        /* <DEDUP_REMOVED lines=10> */
[----:B------:R-:W-:Y:S01]  /*1bc0*/  FSEL R19, RZ, 1, !P0 ;  /* 0x3f800000ff137808 */ /* 0x000fe20004000000 */
[----:B------:R-:W-:Y:S08]  /*1bd0*/  BRA `(.L_x_1727) ;  /* 0x00000008004c7947 */ /* 0x000ff00003800000 */
.L_x_1736:
[----:B------:R-:W2:Y:S01]  /*1be0*/  LDG.E.64 R2, desc[UR36][R2.64] ;  /* 0x0000002402027981 */ /* 0x000ea2000c1e1b00 */
[----:B------:R-:W-:Y:S01]  /*1bf0*/  UMOV UR4, 0xf0000000 ;  /* 0xf000000000047882 */ /* 0x000fe20000000000 */
[----:B------:R-:W-:Y:S01]  /*1c00*/  UMOV UR5, 0x380fffff ;  /* 0x380fffff00057882 */ /* 0x000fe20000000000 */
[----:B--2---:R-:W0:Y:S01]  /*1c10*/  F2F.F32.F64 R19, R2 ;  /* 0x0000000200137310 */ /* 0x004e220000301000 */
[----:B------:R-:W-:-:S14]  /*1c20*/  DSETP.GEU.AND P0, PT, |R2|, UR4, PT ;  /* 0x0000000402007e2a */ /* 0x000fdc000bf0e200 */
[----:B0-----:R-:W-:Y:S01]  /*1c30*/  @!P0 FMUL R19, R19, 1.175494350822287508e-38 ;  /* 0x0080000013138820 */ /* 0x001fe20000400000 */
[----:B------:R-:W-:Y:S06]  /*1c40*/  BRA `(.L_x_1727) ;  /* 0x0000000800307947 */ /* 0x000fec0003800000 */
.L_x_1735:
        /* <DEDUP_REMOVED lines=16> */
[----:B------:R-:W-:Y:S01]  /*1d50*/  SEL R5, R4, RZ, P0 ;  /* 0x000000ff04057207 */ /* 0x000fe20000000000 */
[----:B------:R-:W-:-:S04]  /*1d60*/  VIADD R4, R0, 0x1000000 ;  /* 0x0100000000047836 */ /* 0x000fc80000000000 */
[----:B------:R-:W-:Y:S01]  /*1d70*/  IMAD R6, R5, R6, 0x3c000000 ;  /* 0x3c00000005067424 */ /* 0x000fe200078e0206 */
[----:B------:R-:W-:Y:S02]  /*1d80*/  SHF.L.U32 R5, R0, R5, RZ ;  /* 0x0000000500057219 */ /* 0x000fe400000006ff */
[----:B------:R-:W-:Y:S02]  /*1d90*/  SHF.R.S32.HI R4, RZ, 0x8, R4 ;  /* 0x00000008ff047819 */ /* 0x000fe40000011404 */
[----:B------:R-:W-:-:S04]  /*1da0*/  LEA.HI R5, R5, R6, RZ, 0x1c ;  /* 0x0000000605057211 */ /* 0x000fc800078fe0ff */
[----:B------:R-:W-:-:S04]  /*1db0*/  LOP3.LUT R5, R5, 0x7f800000, R4, 0xf8, !PT ;  /* 0x7f80000005057812 */ /* 0x000fc800078ef804 */
[----:B------:R-:W-:-:S04]  /*1dc0*/  LOP3.LUT R2, R5, R2, RZ, 0x30, !PT ;  /* 0x0000000205027212 */ /* 0x000fc800078e30ff */
[----:B------:R-:W-:Y:S01]  /*1dd0*/  LOP3.LUT R19, R2, 0x80000000, R19, 0xf8, !PT ;  /* 0x8000000002137812 */ /* 0x000fe200078ef813 */
[----:B------:R-:W-:Y:S06]  /*1de0*/  BRA `(.L_x_1727) ;  /* 0x0000000400c87947 */ /* 0x000fec0003800000 */
.L_x_1738:
        /* <DEDUP_REMOVED lines=11> */
[----:B------:R-:W-:Y:S01]  /*1ea0*/  LOP3.LUT R19, R19, 0x80000000, R0, 0xf8, !PT ;  /* 0x8000000013137812 */ /* 0x000fe200078ef800 */
[----:B------:R-:W-:Y:S06]  /*1eb0*/  BRA `(.L_x_1727) ;  /* 0x0000000400947947 */ /* 0x000fec0003800000 */
.L_x_1737:
[----:B------:R-:W2:Y:S02]  /*1ec0*/  LDG.E.U16 R2, desc[UR36][R2.64] ;  /* 0x0000002402027981 */ /* 0x000ea4000c1e1500 */
[----:B--2---:R-:W-:Y:S01]  /*1ed0*/  IMAD.U32 R19, R2, 0x10000, RZ ;  /* 0x0001000002137824 */ /* 0x004fe200078e00ff */
[----:B------:R-:W-:Y:S06]  /*1ee0*/  BRA `(.L_x_1727) ;  /* 0x0000000400887947 */ /* 0x000fec0003800000 */
.L_x_1734:
        /* <DEDUP_REMOVED lines=9> */
[----:B--2---:R-:W-:Y:S01]  /*1f80*/  I2FP.F32.U32 R19, R2 ;  /* 0x0000000200137245 */ /* 0x004fe20000201000 */
[----:B------:R-:W-:Y:S06]  /*1f90*/  BRA `(.L_x_1727) ;  /* 0x00000004005c7947 */ /* 0x000fec0003800000 */
.L_x_1741:
[----:B------:R-:W2:Y:S01]  /*1fa0*/  LDG.E.U8 R2, desc[UR36][R2.64] ;  /* 0x0000002402027981 */ /* 0x000ea2000c1e1100 */
        /* <DEDUP_REMOVED lines=19> */
.L_x_1743:
[----:B------:R-:W-:Y:S05]  /*20e0*/  BSYNC B0 ;  /* 0x0000000000007941 */ /* 0x000fea0003800000 */
.L_x_1742:
[----:B------:R-:W-:Y:S01]  /*20f0*/  IMAD.SHL.U32 R2, R2, 0x100000, RZ ;  /* 0x0010000002027824 */ /* 0x000fe200078e00ff */
[----:B------:R-:W-:-:S04]  /*2100*/  LEA R0, R0, 0x3b800000, 0x17 ;  /* 0x3b80000000007811 */ /* 0x000fc800078eb8ff */
[----:B------:R-:W-:Y:S01]  /*2110*/  LOP3.LUT R19, R0, R2, R19, 0xfe, !PT ;  /* 0x0000000200137212 */ /* 0x000fe200078efe13 */
[----:B------:R-:W-:Y:S06]  /*2120*/  BRA `(.L_x_1727) ;  /* 0x0000000000f87947 */ /* 0x000fec0003800000 */
.L_x_1740:
        /* <DEDUP_REMOVED lines=20> */
.L_x_1745:
[----:B------:R-:W-:Y:S05]  /*2270*/  BSYNC B0 ;  /* 0x0000000000007941 */ /* 0x000fea0003800000 */
.L_x_1744:
[----:B------:R-:W-:Y:S01]  /*2280*/  IMAD.SHL.U32 R2, R2, 0x200000, RZ ;  /* 0x0020000002027824 */ /* 0x000fe200078e00ff */
[----:B------:R-:W-:-:S04]  /*2290*/  LEA R0, R0, 0x37800000, 0x17 ;  /* 0x3780000000007811 */ /* 0x000fc800078eb8ff */
[----:B------:R-:W-:Y:S01]  /*22a0*/  LOP3.LUT R19, R0, R2, R19, 0xfe, !PT ;  /* 0x0000000200137212 */ /* 0x000fe200078efe13 */
[----:B------:R-:W-:Y:S06]  /*22b0*/  BRA `(.L_x_1727) ;  /* 0x0000000000947947 */ /* 0x000fec0003800000 */
.L_x_1739:
[----:B------:R-:W-:-:S13]  /*22c0*/  ISETP.NE.AND P0, PT, R4, 0x1c, PT ;  /* 0x0000001c0400780c */ /* 0x000fda0003f05270 */
[----:B------:R-:W-:Y:S05]  /*22d0*/  @!P0 BRA `(.L_x_1746) ;  /* 0x0000000000848947 */ /* 0x000fea0003800000 */
[----:B------:R-:W-:-:S13]  /*22e0*/  ISETP.NE.AND P0, PT, R4, 0x1d, PT ;  /* 0x0000001d0400780c */ /* 0x000fda0003f05270 */
[----:B------:R-:W-:Y:S05]  /*22f0*/  @!P0 BRA `(.L_x_1747) ;  /* 0x0000000000708947 */ /* 0x000fea0003800000 */
[----:B------:R-:W-:-:S13]  /*2300*/  ISETP.NE.AND P0, PT, R4, 0x2c, PT ;  /* 0x0000002c0400780c */ /* 0x000fda0003f05270 */
[----:B------:R-:W-:Y:S05]  /*2310*/  @P0 BRA `(.L_x_1726) ;  /* 0x0000000000200947 */ /* 0x000fea0003800000 */
[----:B------:R-:W2:Y:S01]  /*2320*/  LDG.E.U8 R2, desc[UR36][R2.64] ;  /* 0x0000002402027981 */ /* 0x000ea2000c1e1100 */
[----:B------:R-:W-:Y:S01]  /*2330*/  IMAD.MOV.U32 R19, RZ, RZ, 0x400000 ;  /* 0x00400000ff137424 */ /* 0x000fe200078e00ff */
[----:B--2---:R-:W-:-:S13]  /*2340*/  ISETP.NE.AND P0, PT, R2, RZ, PT ;  /* 0x000000ff0200720c */ /* 0x004fda0003f05270 */
[----:B------:R-:W-:Y:S05]  /*2350*/  @!P0 BRA `(.L_x_1727) ;  /* 0x00000000006c8947 */ /* 0x000fea0003800000 */
[----:B------:R-:W-:-:S13]  /*2360*/  ISETP.NE.AND P0, PT, R2, 0xff, PT ;  /* 0x000000ff0200780c */ /* 0x000fda0003f05270 */
[----:B------:R-:W-:Y:S02]  /*2370*/  @!P0 IMAD.MOV.U32 R19, RZ, RZ, 0x7f800001 ;  /* 0x7f800001ff138424 */ /* 0x000fe400078e00ff */
[----:B------:R-:W-:Y:S01]  /*2380*/  @P0 IMAD.SHL.U32 R19, R2, 0x800000, RZ ;  /* 0x0080000002130824 */ /* 0x000fe200078e00ff */
[----:B------:R-:W-:Y:S06]  /*2390*/  BRA `(.L_x_1727) ;  /* 0x00000000005c7947 */ /* 0x000fec0003800000 */
.L_x_1726:
        /* <DEDUP_REMOVED lines=16> */
.L_x_1748:
[----:B------:R-:W-:Y:S01]  /*24a0*/  IMAD.MOV.U32 R19, RZ, RZ, RZ ;  /* 0x000000ffff137224 */ /* 0x000fe200078e00ff */
[----:B------:R-:W-:Y:S06]  /*24b0*/  BRA `(.L_x_1727) ;  /* 0x0000000000147947 */ /* 0x000fec0003800000 */
.L_x_1747:
[----:B------:R-:W2:Y:S02]  /*24c0*/  LDG.E.64 R2, desc[UR36][R2.64] ;  /* 0x0000002402027981 */ /* 0x000ea4000c1e1b00 */
[----:B--2---:R0:W1:Y:S01]  /*24d0*/  I2F.U64 R19, R2 ;  /* 0x0000000200137312 */ /* 0x0040620000301000 */
[----:B------:R-:W-:Y:S05]  /*24e0*/  BRA `(.L_x_1727) ;  /* 0x0000000000087947 */ /* 0x000fea0003800000 */
.L_x_1746:
[----:B------:R-:W2:Y:S02]  /*24f0*/  LDG.E R2, desc[UR36][R2.64] ;  /* 0x0000002402027981 */ /* 0x000ea4000c1e1900 */
[----:B--2---:R-:W-:-:S07]  /*2500*/  I2FP.F32.U32 R19, R2 ;  /* 0x0000000200137245 */ /* 0x004fce0000201000 */
.L_x_1727:
[----:B------:R-:W-:Y:S05]  /*2510*/  BSYNC B6 ;  /* 0x0000000000067941 */ /* 0x000fea0003800000 */
.L_x_1721:
[----:B------:R-:W1:Y:S01]  /*2520*/  LDC.U8 R4, c[0x0][0x4aa] ;  /* 0x00012a80ff047b82 */ /* 0x000e620000000000 */
[----:B------:R-:W-:Y:S01]  /*2530*/  ULDC.64 UR4, c[0x0][0x488] ;  /* 0x0001220000047ab9 */ /* 0x000fe20000000a00 */
[----:B------:R-:W-:Y:S01]  /*2540*/  BSSY B6, `(.L_x_1749) ;  /* 0x00000df000067945 */ /* 0x000fe20003800000 */
[----:B0-234-:R-:W-:-:S05]  /*2550*/  IADD3 R2, P1, R22, UR4, RZ ;  /* 0x0000000416027c10 */ /* 0x01dfca000ff3e0ff */
        /* <DEDUP_REMOVED lines=13> */
[----:B--2---:R-:W0:Y:S01]  /*2630*/  I2F.S16 R0, R0 ;  /* 0x0000000000007306 */ /* 0x004e220000101400 */
[----:B------:R-:W-:Y:S05]  /*2640*/  BRA `(.L_x_1755) ;  /* 0x0000000c00387947 */ /* 0x000fea0003800000 */
.L_x_1753:
[----:B------:R-:W2:Y:S02]  /*2650*/  LDG.E.U8 R0, desc[UR36][R2.64] ;  /* 0x0000002402007981 */ /* 0x000ea4000c1e1100 */
[----:B--2---:R-:W-:Y:S01]  /*2660*/  I2FP.F32.U32 R0, R0 ;  /* 0x0000000000007245 */ /* 0x004fe20000201000 */
[----:B------:R-:W-:Y:S06]  /*2670*/  BRA `(.L_x_1755) ;  /* 0x0000000c002c7947 */ /* 0x000fec0003800000 */
.L_x_1752:
[----:B------:R-:W-:-:S13]  /*2680*/  ISETP.NE.AND P0, PT, R0, 0x2, PT ;  /* 0x000000020000780c */ /* 0x000fda0003f05270 */
[----:B------:R-:W-:Y:S05]  /*2690*/  @!P0 BRA `(.L_x_1756) ;  /* 0x0000000000288947 */ /* 0x000fea0003800000 */
[----:B------:R-:W-:-:S13]  /*26a0*/  ISETP.NE.AND P0, PT, R0, 0x3, PT ;  /* 0x000000030000780c */ /* 0x000fda0003f05270 */
[----:B------:R-:W-:Y:S05]  /*26b0*/  @!P0 BRA `(.L_x_1757) ;  /* 0x0000000000148947 */ /* 0x000fea0003800000 */
[----:B------:R-:W-:-:S13]  /*26c0*/  ISETP.NE.AND P0, PT, R0, 0x4, PT ;  /* 0x000000040000780c */ /* 0x000fda0003f05270 */
[----:B------:R-:W-:Y:S05]  /*26d0*/  @P0 BRA `(.L_x_1754) ;  /* 0x0000000800b80947 */ /* 0x000fea0003800000 */
[----:B------:R-:W2:Y:S02]  /*26e0*/  LDG.E.64 R2, desc[UR36][R2.64] ;  /* 0x0000002402027981 */ /* 0x000ea4000c1e1b00 */
[----:B--2---:R0:W1:Y:S01]  /*26f0*/  I2F.S64 R0, R2 ;  /* 0x0000000200007312 */ /* 0x0040620000301400 */
[----:B------:R-:W-:Y:S05]  /*2700*/  BRA `(.L_x_1755) ;  /* 0x0000000c00087947 */ /* 0x000fea0003800000 */
.L_x_1757:
[----:B------:R-:W2:Y:S02]  /*2710*/  LDG.E R0, desc[UR36][R2.64] ;  /* 0x0000002402007981 */ /* 0x000ea4000c1e1900 */
[----:B--2---:R-:W-:Y:S01]  /*2720*/  I2FP.F32.S32 R0, R0 ;  /* 0x0000000000007245 */ /* 0x004fe20000201400 */
[----:B------:R-:W-:Y:S06]  /*2730*/  BRA `(.L_x_1755) ;  /* 0x0000000800fc7947 */ /* 0x000fec0003800000 */
.L_x_1756:
[----:B------:R-:W2:Y:S02]  /*2740*/  LDG.E.U16 R0, desc[UR36][R2.64] ;  /* 0x0000002402007981 */ /* 0x000ea4000c1e1500 */
[----:B--2---:R-:W4:Y:S01]  /*2750*/  I2F.S16 R0, R0 ;  /* 0x0000000000007306 */ /* 0x004f220000101400 */
[----:B------:R-:W-:Y:S05]  /*2760*/  BRA `(.L_x_1755) ;  /* 0x0000000800f07947 */ /* 0x000fea0003800000 */
.L_x_1751:
        /* <DEDUP_REMOVED lines=8> */
.L_x_1759:
[----:B------:R-:W2:Y:S02]  /*27f0*/  LDG.E.U16 R0, desc[UR36][R2.64] ;  /* 0x0000002402007981 */ /* 0x000ea4000c1e1500 */
[----:B--2---:R-:W-:Y:S01]  /*2800*/  HADD2.F32 R0, -RZ, R0.H0_H0 ;  /* 0x20000000ff007230 */ /* 0x004fe20000004100 */
[----:B------:R-:W-:Y:S06]  /*2810*/  BRA `(.L_x_1755) ;  /* 0x0000000800c47947 */ /* 0x000fec0003800000 */
.L_x_1758:
        /* <DEDUP_REMOVED lines=8> */
.L_x_1761:
[----:B------:R-:W2:Y:S02]  /*28a0*/  LDG.E.U16 R0, desc[UR36][R2.64] ;  /* 0x0000002402007981 */ /* 0x000ea4000c1e1500 */
[----:B--2---:R-:W-:Y:S01]  /*28b0*/  HADD2.F32 R0, -RZ, R0.H0_H0 ;  /* 0x20000000ff007230 */ /* 0x004fe20000004100 */
[----:B------:R-:W-:Y:S06]  /*28c0*/  BRA `(.L_x_1755) ;  /* 0x0000000800987947 */ /* 0x000fec0003800000 */
.L_x_1760:
[----:B------:R-:W2:Y:S01]  /*28d0*/  LDG.E.64 R2, desc[UR36][R2.64] ;  /* 0x0000002402027981 */ /* 0x000ea2000c1e1b00 */
[----:B------:R-:W-:Y:S01]  /*28e0*/  UMOV UR4, 0xf0000000 ;  /* 0xf000000000047882 */ /* 0x000fe20000000000 */
[----:B------:R-:W-:Y:S01]  /*28f0*/  UMOV UR5, 0x380fffff ;  /* 0x380fffff00057882 */ /* 0x000fe20000000000 */
[----:B--2---:R-:W0:Y:S01]  /*2900*/  F2F.F32.F64 R0, R2 ;  /* 0x0000000200007310 */ /* 0x004e220000301000 */
[----:B------:R-:W-:-:S14]  /*2910*/  DSETP.GEU.AND P0, PT, |R2|, UR4, PT ;  /* 0x0000000402007e2a */ /* 0x000fdc000bf0e200 */
[----:B0-----:R-:W-:Y:S01]  /*2920*/  @!P0 FMUL R0, R0, 1.175494350822287508e-38 ;  /* 0x0080000000008820 */ /* 0x001fe20000400000 */
[----:B------:R-:W-:Y:S06]  /*2930*/  BRA `(.L_x_1755) ;  /* 0x00000008007c7947 */ /* 0x000fec0003800000 */
.L_x_1750:
        /* <DEDUP_REMOVED lines=12> */
.L_x_1764:
[----:B------:R-:W2:Y:S01]  /*2a00*/  LDG.E.64 R2, desc[UR36][R2.64] ;  /* 0x0000002402027981 */ /* 0x000ea2000c1e1b00 */
[----:B------:R-:W-:Y:S01]  /*2a10*/  UMOV UR4, 0xf0000000 ;  /* 0xf000000000047882 */ /* 0x000fe20000000000 */
[----:B------:R-:W-:Y:S01]  /*2a20*/  UMOV UR5, 0x380fffff ;  /* 0x380fffff00057882 */ /* 0x000fe20000000000 */
[----:B--2---:R-:W0:Y:S01]  /*2a30*/  F2F.F32.F64 R0, R2 ;  /* 0x0000000200007310 */ /* 0x004e220000301000 */
[----:B------:R-:W-:-:S14]  /*2a40*/  DSETP.GEU.AND P0, PT, |R2|, UR4, PT ;  /* 0x0000000402007e2a */ /* 0x000fdc000bf0e200 */
[----:B0-----:R-:W-:Y:S01]  /*2a50*/  @!P0 FMUL R0, R0, 1.175494350822287508e-38 ;  /* 0x0080000000008820 */ /* 0x001fe20000400000 */
[----:B------:R-:W-:Y:S06]  /*2a60*/  BRA `(.L_x_1755) ;  /* 0x0000000800307947 */ /* 0x000fec0003800000 */
.L_x_1763:
        /* <DEDUP_REMOVED lines=24> */
[----:B------:R-:W-:Y:S01]  /*2bf0*/  LOP3.LUT R0, R5, 0x80000000, R0, 0xf8, !PT ;  /* 0x8000000005007812 */ /* 0x000fe200078ef800 */
[----:B------:R-:W-:Y:S06]  /*2c00*/  BRA `(.L_x_1755) ;  /* 0x0000000400c87947 */ /* 0x000fec0003800000 */
.L_x_1766:
        /* <DEDUP_REMOVED lines=11> */
[----:B------:R-:W-:Y:S01]  /*2cc0*/  LOP3.LUT R0, R4, 0x80000000, R5, 0xf8, !PT ;  /* 0x8000000004007812 */ /* 0x000fe200078ef805 */
[----:B------:R-:W-:Y:S06]  /*2cd0*/  BRA `(.L_x_1755) ;  /* 0x0000000400947947 */ /* 0x000fec0003800000 */
.L_x_1765:
[----:B------:R-:W2:Y:S02]  /*2ce0*/  LDG.E.U16 R0, desc[UR36][R2.64] ;  /* 0x0000002402007981 */ /* 0x000ea4000c1e1500 */
[----:B--2---:R-:W-:Y:S01]  /*2cf0*/  IMAD.U32 R0, R0, 0x10000, RZ ;  /* 0x0001000000007824 */ /* 0x004fe200078e00ff */
[----:B------:R-:W-:Y:S06]  /*2d00*/  BRA `(.L_x_1755) ;  /* 0x0000000400887947 */ /* 0x000fec0003800000 */
.L_x_1762:
        /* <DEDUP_REMOVED lines=11> */
.L_x_1769:
        /* <DEDUP_REMOVED lines=20> */
.L_x_1771:
[----:B------:R-:W-:Y:S05]  /*2f00*/  BSYNC B0 ;  /* 0x0000000000007941 */ /* 0x000fea0003800000 */
.L_x_1770:
[----:B------:R-:W-:Y:S01]  /*2f10*/  LEA R3, R0, 0x3b800000, 0x17 ;  /* 0x3b80000000037811 */ /* 0x000fe200078eb8ff */
[----:B------:R-:W-:-:S05]  /*2f20*/  IMAD.SHL.U32 R0, R2, 0x100000, RZ ;  /* 0x0010000002007824 */ /* 0x000fca00078e00ff */
[----:B------:R-:W-:Y:S01]  /*2f30*/  LOP3.LUT R0, R3, R0, R4, 0xfe, !PT ;  /* 0x0000000003007212 */ /* 0x000fe200078efe04 */
[----:B------:R-:W-:Y:S06]  /*2f40*/  BRA `(.L_x_1755) ;  /* 0x0000000000f87947 */ /* 0x000fec0003800000 */
.L_x_1768:
        /* <DEDUP_REMOVED lines=20> */
.L_x_1773:
[----:B------:R-:W-:Y:S05]  /*3090*/  BSYNC B0 ;  /* 0x0000000000007941 */ /* 0x000fea0003800000 */
.L_x_1772:
[----:B------:R-:W-:Y:S01]  /*30a0*/  LEA R3, R0, 0x37800000, 0x17 ;  /* 0x3780000000037811 */ /* 0x000fe200078eb8ff */
[----:B------:R-:W-:-:S05]  /*30b0*/  IMAD.SHL.U32 R0, R2, 0x200000, RZ ;  /* 0x0020000002007824 */ /* 0x000fca00078e00ff */
[----:B------:R-:W-:Y:S01]  /*30c0*/  LOP3.LUT R0, R3, R0, R4, 0xfe, !PT ;  /* 0x0000000003007212 */ /* 0x000fe200078efe04 */
[----:B------:R-:W-:Y:S06]  /*30d0*/  BRA `(.L_x_1755) ;  /* 0x0000000000947947 */ /* 0x000fec0003800000 */
.L_x_1767:
        /* <DEDUP_REMOVED lines=14> */
.L_x_1754:
        /* <DEDUP_REMOVED lines=16> */
.L_x_1776:
[----:B------:R-:W-:Y:S01]  /*32c0*/  IMAD.MOV.U32 R0, RZ, RZ, RZ ;  /* 0x000000ffff007224 */ /* 0x000fe200078e00ff */
[----:B------:R-:W-:Y:S06]  /*32d0*/  BRA `(.L_x_1755) ;  /* 0x0000000000147947 */ /* 0x000fec0003800000 */
.L_x_1775:
[----:B------:R-:W2:Y:S02]  /*32e0*/  LDG.E.64 R2, desc[UR36][R2.64] ;  /* 0x0000002402027981 */ /* 0x000ea4000c1e1b00 */
[----:B--2---:R0:W1:Y:S01]  /*32f0*/  I2F.U64 R0, R2 ;  /* 0x0000000200007312 */ /* 0x0040620000301000 */
[----:B------:R-:W-:Y:S05]  /*3300*/  BRA `(.L_x_1755) ;  /* 0x0000000000087947 */ /* 0x000fea0003800000 */
.L_x_1774:
[----:B------:R-:W2:Y:S02]  /*3310*/  LDG.E R0, desc[UR36][R2.64] ;  /* 0x0000002402007981 */ /* 0x000ea4000c1e1900 */
[----:B--2---:R-:W-:-:S07]  /*3320*/  I2FP.F32.U32 R0, R0 ;  /* 0x0000000000007245 */ /* 0x004fce0000201000 */
.L_x_1755:
[----:B------:R-:W-:Y:S05]  /*3330*/  BSYNC B6 ;  /* 0x0000000000067941 */ /* 0x000fea0003800000 */
.L_x_1749:
[----:B0-23--:R-:W0:Y:S01]  /*3340*/  LDC.U8 R3, c[0x0][0x4a8] ;  /* 0x00012a00ff037b82 */ /* 0x00de220000000000 */
[C---:B-1--45:R-:W-:Y:S02]  /*3350*/  FSETP.GEU.FTZ.AND P1, PT, R0.reuse, 3, PT ;  /* 0x404000000000780b */ /* 0x072fe40003f3e000 */
[----:B------:R-:W-:-:S04]  /*3360*/  FSETP.GT.FTZ.AND P0, PT, R0, -3, PT ;  /* 0xc04000000000780b */ /* 0x000fc80003f14000 */
[----:B------:R-:W-:Y:S02]  /*3370*/  PLOP3.LUT P0, PT, P0, P1, PT, 0x20, 0x0 ;  /* 0x000000000000781c */ /* 0x000fe40000702470 */
[----:B0-----:R-:W-:-:S05]  /*3380*/  PRMT R2, R3, 0x9910, RZ ;  /* 0x0000991003027816 */ /* 0x001fca00000000ff */
[----:B------:R-:W-:Y:S02]  /*3390*/  IMAD.MOV.U32 R0, RZ, RZ, R2 ;  /* 0x000000ffff007224 */ /* 0x000fe400078e0002 */
[----:B------:R-:W-:-:S03]  /*33a0*/  FMUL.FTZ R2, R19, 0.16666667163372039795 ;  /* 0x3e2aaaab13027820 */ /* 0x000fc60000410000 */
[----:B------:R-:W-:Y:S02]  /*33b0*/  ISETP.GT.AND P1, PT, R0, 0x9, PT ;  /* 0x000000090000780c */ /* 0x000fe40003f24270 */
[----:B------:R-:W-:-:S11]  /*33c0*/  FSEL R2, R2, RZ, P0 ;  /* 0x000000ff02027208 */ /* 0x000fd60000000000 */
        /* <DEDUP_REMOVED lines=9> */
[----:B------:R-:W0:Y:S02]  /*3460*/  F2I.FTZ.TRUNC.NTZ R3, R2 ;  /* 0x0000000200037305 */ /* 0x000e24000021f100 */
[----:B0-----:R0:W-:Y:S01]  /*3470*/  STG.E.U8 desc[UR36][R16.64], R3 ;  /* 0x0000000310007986 */ /* 0x0011e2000c101124 */
[----:B------:R-:W-:Y:S05]  /*3480*/  BRA `(.L_x_1782) ;  /* 0x0000000c00507947 */ /* 0x000fea0003800000 */
.L_x_1780:
[----:B------:R-:W0:Y:S02]  /*3490*/  F2I.S64.TRUNC R2, R2 ;  /* 0x0000000200027311 */ /* 0x000e24000020d900 */
[----:B0-----:R-:W-:-:S05]  /*34a0*/  IMAD.MOV.U32 R5, RZ, RZ, R2 ;  /* 0x000000ffff057224 */ /* 0x001fca00078e0002 */
[----:B------:R0:W-:Y:S01]  /*34b0*/  STG.E.U8 desc[UR36][R16.64], R5 ;  /* 0x0000000510007986 */ /* 0x0001e2000c101124 */
[----:B------:R-:W-:Y:S05]  /*34c0*/  BRA `(.L_x_1782) ;  /* 0x0000000c00407947 */ /* 0x000fea0003800000 */
.L_x_1779:
[----:B------:R-:W-:-:S13]  /*34d0*/  ISETP.NE.AND P0, PT, R0, 0x2, PT ;  /* 0x000000020000780c */ /* 0x000fda0003f05270 */
[----:B------:R-:W-:Y:S05]  /*34e0*/  @!P0 BRA `(.L_x_1783) ;  /* 0x0000000000288947 */ /* 0x000fea0003800000 */
[----:B------:R-:W-:-:S13]  /*34f0*/  ISETP.NE.AND P0, PT, R0, 0x3, PT ;  /* 0x000000030000780c */ /* 0x000fda0003f05270 */
[----:B------:R-:W-:Y:S05]  /*3500*/  @!P0 BRA `(.L_x_1784) ;  /* 0x0000000000148947 */ /* 0x000fea0003800000 */
[----:B------:R-:W-:-:S13]  /*3510*/  ISETP.NE.AND P0, PT, R0, 0x4, PT ;  /* 0x000000040000780c */ /* 0x000fda0003f05270 */
[----:B------:R-:W-:Y:S05]  /*3520*/  @P0 BRA `(.L_x_1781) ;  /* 0x0000000800d00947 */ /* 0x000fea0003800000 */
[----:B------:R-:W0:Y:S02]  /*3530*/  F2I.S64.TRUNC R2, R2 ;  /* 0x0000000200027311 */ /* 0x000e24000020d900 */
[----:B0-----:R0:W-:Y:S01]  /*3540*/  STG.E.64 desc[UR36][R16.64], R2 ;  /* 0x0000000210007986 */ /* 0x0011e2000c101b24 */
[----:B------:R-:W-:Y:S05]  /*3550*/  BRA `(.L_x_1782) ;  /* 0x0000000c001c7947 */ /* 0x000fea0003800000 */
.L_x_1784:
[----:B------:R-:W0:Y:S02]  /*3560*/  F2I.FTZ.TRUNC.NTZ R3, R2 ;  /* 0x0000000200037305 */ /* 0x000e24000021f100 */
[----:B0-----:R0:W-:Y:S01]  /*3570*/  STG.E desc[UR36][R16.64], R3 ;  /* 0x0000000310007986 */ /* 0x0011e2000c101924 */
[----:B------:R-:W-:Y:S05]  /*3580*/  BRA `(.L_x_1782) ;  /* 0x0000000c00107947 */ /* 0x000fea0003800000 */
.L_x_1783:
[----:B------:R-:W0:Y:S02]  /*3590*/  F2I.FTZ.TRUNC.NTZ R3, R2 ;  /* 0x0000000200037305 */ /* 0x000e24000021f100 */
[----:B0-----:R0:W-:Y:S01]  /*35a0*/  STG.E.U16 desc[UR36][R16.64], R3 ;  /* 0x0000000310007986 */ /* 0x0011e2000c101524 */
[----:B------:R-:W-:Y:S05]  /*35b0*/  BRA `(.L_x_1782) ;  /* 0x0000000c00047947 */ /* 0x000fea0003800000 */
.L_x_1778:
[----:B------:R-:W-:-:S13]  /*35c0*/  ISETP.GT.AND P0, PT, R0, 0x6, PT ;  /* 0x000000060000780c */ /* 0x000fda0003f04270 */
[----:B------:R-:W-:Y:S05]  /*35d0*/  @P0 BRA `(.L_x_1785) ;  /* 0x0000000000240947 */ /* 0x000fea0003800000 */
[----:B------:R-:W-:-:S13]  /*35e0*/  ISETP.NE.AND P0, PT, R0, 0x5, PT ;  /* 0x000000050000780c */ /* 0x000fda0003f05270 */
[----:B------:R-:W-:Y:S05]  /*35f0*/  @!P0 BRA `(.L_x_1786) ;  /* 0x0000000000108947 */ /* 0x000fea0003800000 */
[----:B------:R-:W-:-:S13]  /*3600*/  ISETP.NE.AND P0, PT, R0, 0x6, PT ;  /* 0x000000060000780c */ /* 0x000fda0003f05270 */
[----:B------:R-:W-:Y:S05]  /*3610*/  @P0 BRA `(.L_x_1781) ;  /* 0x0000000800940947 */ /* 0x000fea0003800000 */
[----:B------:R1:W-:Y:S01]  /*3620*/  STG.E desc[UR36][R16.64], R2 ;  /* 0x0000000210007986 */ /* 0x0003e2000c101924 */
[----:B------:R-:W-:Y:S05]  /*3630*/  BRA `(.L_x_1782) ;  /* 0x0000000800e47947 */ /* 0x000fea0003800000 */
.L_x_1786:
[----:B------:R-:W-:-:S05]  /*3640*/  F2FP.F16.F32.PACK_AB R2, RZ, R2 ;  /* 0x00000002ff02723e */ /* 0x000fca00000000ff */
[----:B------:R0:W-:Y:S01]  /*3650*/  STG.E.U16 desc[UR36][R16.64], R2 ;  /* 0x0000000210007986 */ /* 0x0001e2000c101524 */
[----:B------:R-:W-:Y:S05]  /*3660*/  BRA `(.L_x_1782) ;  /* 0x0000000800d87947 */ /* 0x000fea0003800000 */
.L_x_1785:
[----:B------:R-:W-:-:S13]  /*3670*/  ISETP.NE.AND P0, PT, R0, 0x7, PT ;  /* 0x000000070000780c */ /* 0x000fda0003f05270 */
[----:B------:R-:W-:Y:S05]  /*3680*/  @!P0 BRA `(.L_x_1787) ;  /* 0x00000000002c8947 */ /* 0x000fea0003800000 */
[----:B------:R-:W-:-:S13]  /*3690*/  ISETP.NE.AND P0, PT, R0, 0x8, PT ;  /* 0x000000080000780c */ /* 0x000fda0003f05270 */
[----:B------:R-:W-:Y:S05]  /*36a0*/  @!P0 BRA `(.L_x_1788) ;  /* 0x0000000000148947 */ /* 0x000fea0003800000 */
[----:B------:R-:W-:-:S13]  /*36b0*/  ISETP.NE.AND P0, PT, R0, 0x9, PT ;  /* 0x000000090000780c */ /* 0x000fda0003f05270 */
[----:B------:R-:W-:Y:S05]  /*36c0*/  @P0 BRA `(.L_x_1781) ;  /* 0x0000000800680947 */ /* 0x000fea0003800000 */
[----:B------:R-:W-:-:S05]  /*36d0*/  IMAD.MOV.U32 R3, RZ, RZ, RZ ;  /* 0x000000ffff037224 */ /* 0x000fca00078e00ff */
[----:B------:R3:W-:Y:S01]  /*36e0*/  STG.E.64 desc[UR36][R16.64], R2 ;  /* 0x0000000210007986 */ /* 0x0007e2000c101b24 */
[----:B------:R-:W-:Y:S05]  /*36f0*/  BRA `(.L_x_1782) ;  /* 0x0000000800b47947 */ /* 0x000fea0003800000 */
.L_x_1788:
[----:B------:R-:W-:-:S04]  /*3700*/  F2FP.F16.F32.PACK_AB R3, RZ, R2 ;  /* 0x00000002ff03723e */ /* 0x000fc800000000ff */
[----:B------:R-:W-:-:S05]  /*3710*/  PRMT R3, R3, 0x5410, RZ ;  /* 0x0000541003037816 */ /* 0x000fca00000000ff */
[----:B------:R2:W-:Y:S01]  /*3720*/  STG.E desc[UR36][R16.64], R3 ;  /* 0x0000000310007986 */ /* 0x0005e2000c101924 */
[----:B------:R-:W-:Y:S05]  /*3730*/  BRA `(.L_x_1782) ;  /* 0x0000000800a47947 */ /* 0x000fea0003800000 */
.L_x_1787:
[----:B------:R-:W-:-:S06]  /*3740*/  FMUL.FTZ R2, R2, 1 ;  /* 0x3f80000002027820 */ /* 0x000fcc0000410000 */
[----:B------:R-:W0:Y:S02]  /*3750*/  F2F.F64.F32 R2, R2 ;  /* 0x0000000200027310 */ /* 0x000e240000201800 */
[----:B0-----:R4:W-:Y:S01]  /*3760*/  STG.E.64 desc[UR36][R16.64], R2 ;  /* 0x0000000210007986 */ /* 0x0019e2000c101b24 */
[----:B------:R-:W-:Y:S05]  /*3770*/  BRA `(.L_x_1782) ;  /* 0x0000000800947947 */ /* 0x000fea0003800000 */
.L_x_1777:
        /* <DEDUP_REMOVED lines=8> */
[----:B------:R-:W-:-:S04]  /*3800*/  FSETP.NEU.FTZ.AND P0, PT, R2, RZ, PT ;  /* 0x000000ff0200720b */ /* 0x000fc80003f1d000 */
[----:B------:R-:W-:-:S05]  /*3810*/  SEL R3, RZ, 0x1, !P0 ;  /* 0x00000001ff037807 */ /* 0x000fca0004000000 */
[----:B------:R0:W-:Y:S01]  /*3820*/  STG.E.U8 desc[UR36][R16.64], R3 ;  /* 0x0000000310007986 */ /* 0x0001e2000c101124 */
[----:B------:R-:W-:Y:S05]  /*3830*/  BRA `(.L_x_1782) ;  /* 0x0000000800647947 */ /* 0x000fea0003800000 */
.L_x_1791:
[----:B------:R-:W-:Y:S01]  /*3840*/  FMUL.FTZ R4, R2, 1 ;  /* 0x3f80000002047820 */ /* 0x000fe20000410000 */
[----:B------:R-:W-:-:S05]  /*3850*/  CS2R R6, SRZ ;  /* 0x0000000000067805 */ /* 0x000fca000001ff00 */
[----:B------:R-:W0:Y:S02]  /*3860*/  F2F.F64.F32 R4, R4 ;  /* 0x0000000400047310 */ /* 0x000e240000201800 */
[----:B0-----:R0:W-:Y:S01]  /*3870*/  STG.E.128 desc[UR36][R16.64], R4 ;  /* 0x0000000410007986 */ /* 0x0011e2000c101d24 */
[----:B------:R-:W-:Y:S05]  /*3880*/  BRA `(.L_x_1782) ;  /* 0x0000000800507947 */ /* 0x000fea0003800000 */
.L_x_1790:
[----:B------:R-:W-:-:S13]  /*3890*/  ISETP.NE.AND P0, PT, R0, 0xf, PT ;  /* 0x0000000f0000780c */ /* 0x000fda0003f05270 */
[----:B------:R-:W-:Y:S05]  /*38a0*/  @!P0 BRA `(.L_x_1792) ;  /* 0x0000000000ac8947 */ /* 0x000fea0003800000 */
[----:B------:R-:W-:-:S13]  /*38b0*/  ISETP.NE.AND P0, PT, R0, 0x17, PT ;  /* 0x000000170000780c */ /* 0x000fda0003f05270 */
[----:B------:R-:W-:Y:S05]  /*38c0*/  @!P0 BRA `(.L_x_1793) ;  /* 0x0000000000508947 */ /* 0x000fea0003800000 */
[----:B------:R-:W-:-:S13]  /*38d0*/  ISETP.NE.AND P0, PT, R0, 0x18, PT ;  /* 0x000000180000780c */ /* 0x000fda0003f05270 */
[----:B------:R-:W-:Y:S05]  /*38e0*/  @P0 BRA `(.L_x_1781) ;  /* 0x0000000400e00947 */ /* 0x000fea0003800000 */
[C---:B------:R-:W-:Y:S01]  /*38f0*/  LOP3.LUT R4, R2.reuse, 0x7fffffff, RZ, 0xc0, !PT ;  /* 0x7fffffff02047812 */ /* 0x040fe200078ec0ff */
[----:B------:R-:W-:Y:S01]  /*3900*/  BSSY B0, `(.L_x_1794) ;  /* 0x000000d000007945 */ /* 0x000fe20003800000 */
[----:B------:R-:W-:Y:S02]  /*3910*/  LOP3.LUT R0, R2, 0x80000000, RZ, 0xc0, !PT ;  /* 0x8000000002007812 */ /* 0x000fe400078ec0ff */
[----:B------:R-:W-:Y:S02]  /*3920*/  ISETP.GT.U32.AND P0, PT, R4, 0x43efffff, PT ;  /* 0x43efffff0400780c */ /* 0x000fe40003f04070 */
[----:B------:R-:W-:Y:S01]  /*3930*/  SHF.R.U32.HI R5, RZ, 0x18, R0 ;  /* 0x00000018ff057819 */ /* 0x000fe20000011600 */
[----:B------:R-:W-:-:S10]  /*3940*/  IMAD.MOV.U32 R0, RZ, RZ, 0x7f ;  /* 0x0000007fff007424 */ /* 0x000fd400078e00ff */
[----:B------:R-:W-:Y:S05]  /*3950*/  @P0 BRA `(.L_x_1795) ;  /* 0x00000000001c0947 */ /* 0x000fea0003800000 */
[----:B------:R-:W-:-:S13]  /*3960*/  ISETP.GE.U32.AND P0, PT, R4, 0x3c800000, PT ;  /* 0x3c8000000400780c */ /* 0x000fda0003f06070 */
[----:B------:R-:W-:-:S04]  /*3970*/  @P0 SHF.R.U32.HI R0, RZ, 0x14, R2 ;  /* 0x00000014ff000819 */ /* 0x000fc80000011602 */
[----:B------:R-:W-:-:S04]  /*3980*/  @P0 LOP3.LUT R3, R0, 0x1, RZ, 0xc0, !PT ;  /* 0x0000000100030812 */ /* 0x000fc800078ec0ff */
[----:B------:R-:W-:Y:S01]  /*3990*/  @P0 IADD3 R3, R2, 0x407ffff, R3 ;  /* 0x0407ffff02030810 */ /* 0x000fe20007ffe003 */
[----:B------:R-:W-:-:S03]  /*39a0*/  @!P0 FADD.FTZ R2, R4, 16384 ;  /* 0x4680000004028421 */ /* 0x000fc60000010000 */
[----:B------:R-:W-:Y:S01]  /*39b0*/  @P0 SHF.R.U32.HI R0, RZ, 0x14, R3 ;  /* 0x00000014ff000819 */ /* 0x000fe20000011603 */
[----:B------:R-:W-:-:S07]  /*39c0*/  @!P0 VIADD R0, R2, 0xb9800000 ;  /* 0xb980000002008836 */ /* 0x000fce0000000000 */
.L_x_1795:
[----:B------:R-:W-:Y:S05]  /*39d0*/  BSYNC B0 ;  /* 0x0000000000007941 */ /* 0x000fea0003800000 */
.L_x_1794:
[----:B------:R-:W-:-:S05]  /*39e0*/  LOP3.LUT R5, R0, R5, RZ, 0xfc, !PT ;  /* 0x0000000500057212 */ /* 0x000fca00078efcff */
[----:B------:R0:W-:Y:S01]  /*39f0*/  STG.E.U8 desc[UR36][R16.64], R5 ;  /* 0x0000000510007986 */ /* 0x0001e2000c101124 */
[----:B------:R-:W-:Y:S05]  /*3a00*/  BRA `(.L_x_1782) ;  /* 0x0000000400f07947 */ /* 0x000fea0003800000 */
.L_x_1793:
[----:B------:R-:W-:Y:S01]  /*3a10*/  LOP3.LUT R4, R2, 0x7fffffff, RZ, 0xc0, !PT ;  /* 0x7fffffff02047812 */ /* 0x000fe200078ec0ff */
[----:B------:R-:W-:Y:S03]  /*3a20*/  BSSY B0, `(.L_x_1796) ;  /* 0x000000e000007945 */ /* 0x000fe60003800000 */
[----:B------:R-:W-:-:S13]  /*3a30*/  ISETP.GT.U32.AND P0, PT, R4, 0x477fffff, PT ;  /* 0x477fffff0400780c */ /* 0x000fda0003f04070 */
[----:B------:R-:W-:Y:S05]  /*3a40*/  @P0 BRA `(.L_x_1797) ;  /* 0x0000000000200947 */ /* 0x000fea0003800000 */
[----:B------:R-:W-:-:S13]  /*3a50*/  ISETP.GE.U32.AND P0, PT, R4, 0x38800000, PT ;  /* 0x388000000400780c */ /* 0x000fda0003f06070 */
[----:B------:R-:W-:-:S04]  /*3a60*/  @P0 SHF.R.U32.HI R0, RZ, 0x15, R2 ;  /* 0x00000015ff000819 */ /* 0x000fc80000011602 */
[----:B------:R-:W-:-:S04]  /*3a70*/  @P0 LOP3.LUT R3, R0, 0x1, RZ, 0xc0, !PT ;  /* 0x0000000100030812 */ /* 0x000fc800078ec0ff */
[----:B------:R-:W-:Y:S01]  /*3a80*/  @P0 IADD3 R0, R2, 0x80fffff, R3 ;  /* 0x080fffff02000810 */ /* 0x000fe20007ffe003 */
[----:B------:R-:W-:-:S03]  /*3a90*/  @!P0 FADD.FTZ R3, R4, 128 ;  /* 0x4300000004038421 */ /* 0x000fc60000010000 */
[----:B------:R-:W-:Y:S01]  /*3aa0*/  @P0 SHF.R.U32.HI R0, RZ, 0x15, R0 ;  /* 0x00000015ff000819 */ /* 0x000fe20000011600 */
[----:B------:R-:W-:Y:S01]  /*3ab0*/  @!P0 VIADD R0, R3, 0xbd000000 ;  /* 0xbd00000003008836 */ /* 0x000fe20000000000 */
[----:B------:R-:W-:Y:S06]  /*3ac0*/  BRA `(.L_x_1798) ;  /* 0x00000000000c7947 */ /* 0x000fec0003800000 */
.L_x_1797:
[----:B------:R-:W-:Y:S01]  /*3ad0*/  IMAD.MOV.U32 R0, RZ, RZ, 0x7f ;  /* 0x0000007fff007424 */ /* 0x000fe200078e00ff */
[----:B------:R-:W-:-:S04]  /*3ae0*/  ISETP.GT.U32.AND P0, PT, R4, 0x7f800000, PT ;  /* 0x7f8000000400780c */ /* 0x000fc80003f04070 */
[----:B------:R-:W-:-:S09]  /*3af0*/  SEL R0, R0, 0x7c, P0 ;  /* 0x0000007c00007807 */ /* 0x000fd20000000000 */
.L_x_1798:
[----:B------:R-:W-:Y:S05]  /*3b00*/  BSYNC B0 ;  /* 0x0000000000007941 */ /* 0x000fea0003800000 */
.L_x_1796:
[----:B------:R-:W-:-:S04]  /*3b10*/  LOP3.LUT R2, R2, 0x80000000, RZ, 0xc0, !PT ;  /* 0x8000000002027812 */ /* 0x000fc800078ec0ff */
[----:B------:R-:W-:-:S04]  /*3b20*/  SHF.R.U32.HI R3, RZ, 0x18, R2 ;  /* 0x00000018ff037819 */ /* 0x000fc80000011602 */
[----:B------:R-:W-:-:S05]  /*3b30*/  LOP3.LUT R3, R0, R3, RZ, 0xfc, !PT ;  /* 0x0000000300037212 */ /* 0x000fca00078efcff */
[----:B------:R0:W-:Y:S01]  /*3b40*/  STG.E.U8 desc[UR36][R16.64], R3 ;  /* 0x0000000310007986 */ /* 0x0001e2000c101124 */
[----:B------:R-:W-:Y:S05]  /*3b50*/  BRA `(.L_x_1782) ;  /* 0x00000004009c7947 */ /* 0x000fea0003800000 */
.L_x_1792:
[----:B------:R-:W-:-:S05]  /*3b60*/  F2FP.BF16.F32.PACK_AB R2, RZ, R2 ;  /* 0x00000002ff02723e */ /* 0x000fca00000010ff */
[----:B------:R0:W-:Y:S01]  /*3b70*/  STG.E.U16 desc[UR36][R16.64], R2 ;  /* 0x0000000210007986 */ /* 0x0001e2000c101524 */
[----:B------:R-:W-:Y:S05]  /*3b80*/  BRA `(.L_x_1782) ;  /* 0x0000000400907947 */ /* 0x000fea0003800000 */
.L_x_1789:
        /* <DEDUP_REMOVED lines=8> */
[----:B------:R-:W0:Y:S02]  /*3c10*/  F2I.FTZ.U32.TRUNC.NTZ R3, R2 ;  /* 0x0000000200037305 */ /* 0x000e24000021f000 */
[----:B0-----:R0:W-:Y:S01]  /*3c20*/  STG.E.U16 desc[UR36][R16.64], R3 ;  /* 0x0000000310007986 */ /* 0x0011e2000c101524 */
[----:B------:R-:W-:Y:S05]  /*3c30*/  BRA `(.L_x_1782) ;  /* 0x0000000400647947 */ /* 0x000fea0003800000 */
.L_x_1801:
[----:B------:R-:W-:Y:S01]  /*3c40*/  LOP3.LUT R3, R2, 0x7fffffff, RZ, 0xc0, !PT ;  /* 0x7fffffff02037812 */ /* 0x000fe200078ec0ff */
[----:B------:R-:W-:Y:S01]  /*3c50*/  BSSY B0, `(.L_x_1802) ;  /* 0x0000013000007945 */ /* 0x000fe20003800000 */
[----:B------:R-:W-:Y:S02]  /*3c60*/  IMAD.MOV.U32 R8, RZ, RZ, 0x80 ;  /* 0x00000080ff087424 */ /* 0x000fe400078e00ff */
        /* <DEDUP_REMOVED lines=13> */
.L_x_1804:
[----:B------:R-:W-:-:S04]  /*3d40*/  LOP3.LUT R2, R2, 0x80000000, RZ, 0xc0, !PT ;  /* 0x8000000002027812 */ /* 0x000fc800078ec0ff */
[----:B------:R-:W-:-:S04]  /*3d50*/  SHF.R.U32.HI R3, RZ, 0x18, R2 ;  /* 0x00000018ff037819 */ /* 0x000fc80000011602 */
[----:B------:R-:W-:-:S04]  /*3d60*/  LOP3.LUT R0, R0, R3, RZ, 0xfc, !PT ;  /* 0x0000000300007212 */ /* 0x000fc800078efcff */
[----:B------:R-:W-:-:S07]  /*3d70*/  PRMT R8, R0, 0x7610, R8 ;  /* 0x0000761000087816 */ /* 0x000fce0000000008 */
.L_x_1803:
[----:B------:R-:W-:Y:S05]  /*3d80*/  BSYNC B0 ;  /* 0x0000000000007941 */ /* 0x000fea0003800000 */
.L_x_1802:
[----:B------:R0:W-:Y:S01]  /*3d90*/  STG.E.U8 desc[UR36][R16.64], R8 ;  /* 0x0000000810007986 */ /* 0x0001e2000c101124 */
[----:B------:R-:W-:Y:S05]  /*3da0*/  BRA `(.L_x_1782) ;  /* 0x0000000400087947 */ /* 0x000fea0003800000 */
.L_x_1800:
        /* <DEDUP_REMOVED lines=16> */
.L_x_1807:
[----:B------:R-:W-:-:S04]  /*3eb0*/  LOP3.LUT R2, R2, 0x80000000, RZ, 0xc0, !PT ;  /* 0x8000000002027812 */ /* 0x000fc800078ec0ff */
[----:B------:R-:W-:-:S04]  /*3ec0*/  SHF.R.U32.HI R3, RZ, 0x18, R2 ;  /* 0x00000018ff037819 */ /* 0x000fc80000011602 */
[----:B------:R-:W-:-:S04]  /*3ed0*/  LOP3.LUT R0, R0, R3, RZ, 0xfc, !PT ;  /* 0x0000000300007212 */ /* 0x000fc800078efcff */
[----:B------:R-:W-:-:S07]  /*3ee0*/  PRMT R8, R0, 0x7610, R8 ;  /* 0x0000761000087816 */ /* 0x000fce0000000008 */
.L_x_1806:
[----:B------:R-:W-:Y:S05]  /*3ef0*/  BSYNC B0 ;  /* 0x0000000000007941 */ /* 0x000fea0003800000 */
.L_x_1805:
[----:B------:R0:W-:Y:S01]  /*3f00*/  STG.E.U8 desc[UR36][R16.64], R8 ;  /* 0x0000000810007986 */ /* 0x0001e2000c101124 */
[----:B------:R-:W-:Y:S05]  /*3f10*/  BRA `(.L_x_1782) ;  /* 0x0000000000ac7947 */ /* 0x000fea0003800000 */
.L_x_1799:
[----:B------:R-:W-:-:S13]  /*3f20*/  ISETP.NE.AND P0, PT, R0, 0x1c, PT ;  /* 0x0000001c0000780c */ /* 0x000fda0003f05270 */
[----:B------:R-:W-:Y:S05]  /*3f30*/  @!P0 BRA `(.L_x_1808) ;  /* 0x00000000009c8947 */ /* 0x000fea0003800000 */
[----:B------:R-:W-:-:S13]  /*3f40*/  ISETP.NE.AND P0, PT, R0, 0x1d, PT ;  /* 0x0000001d0000780c */ /* 0x000fda0003f05270 */
[----:B------:R-:W-:Y:S05]  /*3f50*/  @!P0 BRA `(.L_x_1809) ;  /* 0x0000000000888947 */ /* 0x000fea0003800000 */
[----:B------:R-:W-:-:S13]  /*3f60*/  ISETP.NE.AND P0, PT, R0, 0x2c, PT ;  /* 0x0000002c0000780c */ /* 0x000fda0003f05270 */
[----:B------:R-:W-:Y:S05]  /*3f70*/  @P0 BRA `(.L_x_1781) ;  /* 0x00000000003c0947 */ /* 0x000fea0003800000 */
        /* <DEDUP_REMOVED lines=15> */
.L_x_1781:
        /* <DEDUP_REMOVED lines=16> */
.L_x_1810:
[----:B------:R-:W-:Y:S05]  /*4170*/  BRA `(.L_x_1782) ;  /* 0x0000000000147947 */ /* 0x000fea0003800000 */
.L_x_1809:
[----:B------:R-:W0:Y:S02]  /*4180*/  F2I.U64.TRUNC R2, R2 ;  /* 0x0000000200027311 */ /* 0x000e24000020d800 */
[----:B0-----:R0:W-:Y:S01]  /*4190*/  STG.E.64 desc[UR36][R16.64], R2 ;  /* 0x0000000210007986 */ /* 0x0011e2000c101b24 */
[----:B------:R-:W-:Y:S05]  /*41a0*/  BRA `(.L_x_1782) ;  /* 0x0000000000087947 */ /* 0x000fea0003800000 */
.L_x_1808:
[----:B------:R-:W0:Y:S02]  /*41b0*/  F2I.FTZ.U32.TRUNC.NTZ R3, R2 ;  /* 0x0000000200037305 */ /* 0x000e24000021f000 */
[----:B0-----:R0:W-:Y:S02]  /*41c0*/  STG.E desc[UR36][R16.64], R3 ;  /* 0x0000000310007986 */ /* 0x0011e4000c101924 */
.L_x_1782:
[----:B------:R-:W-:-:S04]  /*41d0*/  IMAD R18, R18, 0x200, R23 ;  /* 0x0000020012127824 */ /* 0x000fc800078e0217 */
[----:B------:R-:W-:-:S07]  /*41e0*/  VIADD R19, R18, 0x80 ;  /* 0x0000008012137836 */ /* 0x000fce0000000000 */
.L_x_1719:
[----:B------:R-:W-:Y:S05]  /*41f0*/  BSYNC B7 ;  /* 0x0000000000077941 */ /* 0x000fea0003800000 */
.L_x_1718:
        /* <DEDUP_REMOVED lines=358> */
.L_x_1813:
        /* <DEDUP_REMOVED lines=20> */
[----:B--2---:R4:W0:Y:S01]  /*59a0*/  I2F.S16 R22, R2 ;  /* 0x0000000200167306 */ /* 0x0048220000101400 */
[----:B------:R-:W-:Y:S05]  /*59b0*/  BRA `(.L_x_1820) ;  /* 0x0000000c00387947 */ /* 0x000fea0003800000 */
.L_x_1818:
[----:B------:R-:W2:Y:S02]  /*59c0*/  LDG.E.U8 R2, desc[UR36][R2.64] ;  /* 0x0000002402027981 */ /* 0x000ea4000c1e1100 */
[----:B--2---:R-:W-:Y:S01]  /*59d0*/  I2FP.F32.U32 R22, R2 ;  /* 0x0000000200167245 */ /* 0x004fe20000201000 */
[----:B------:R-:W-:Y:S06]  /*59e0*/  BRA `(.L_x_1820) ;  /* 0x0000000c002c7947 */ /* 0x000fec0003800000 */
.L_x_1817:
[----:B------:R-:W-:-:S13]  /*59f0*/  ISETP.NE.AND P0, PT, R4, 0x2, PT ;  /* 0x000000020400780c */ /* 0x000fda0003f05270 */
[----:B------:R-:W-:Y:S05]  /*5a00*/  @!P0 BRA `(.L_x_1821) ;  /* 0x0000000000288947 */ /* 0x000fea0003800000 */
[----:B------:R-:W-:-:S13]  /*5a10*/  ISETP.NE.AND P0, PT, R4, 0x3, PT ;  /* 0x000000030400780c */ /* 0x000fda0003f05270 */
[----:B------:R-:W-:Y:S05]  /*5a20*/  @!P0 BRA `(.L_x_1822) ;  /* 0x0000000000148947 */ /* 0x000fea0003800000 */
[----:B------:R-:W-:-:S13]  /*5a30*/  ISETP.NE.AND P0, PT, R4, 0x4, PT ;  /* 0x000000040400780c */ /* 0x000fda0003f05270 */
[----:B------:R-:W-:Y:S05]  /*5a40*/  @P0 BRA `(.L_x_1819) ;  /* 0x0000000800b80947 */ /* 0x000fea0003800000 */
[----:B------:R-:W2:Y:S02]  /*5a50*/  LDG.E.64 R22, desc[UR36][R2.64] ;  /* 0x0000002402167981 */ /* 0x000ea4000c1e1b00 */
[----:B--2---:R2:W3:Y:S01]  /*5a60*/  I2F.S64 R22, R22 ;  /* 0x0000001600167312 */ /* 0x0044e20000301400 */
[----:B------:R-:W-:Y:S05]  /*5a70*/  BRA `(.L_x_1820) ;  /* 0x0000000c00087947 */ /* 0x000fea0003800000 */
.L_x_1822:
[----:B------:R-:W2:Y:S02]  /*5a80*/  LDG.E R2, desc[UR36][R2.64] ;  /* 0x0000002402027981 */ /* 0x000ea4000c1e1900 */
[----:B--2---:R-:W-:Y:S01]  /*5a90*/  I2FP.F32.S32 R22, R2 ;  /* 0x0000000200167245 */ /* 0x004fe20000201400 */
[----:B------:R-:W-:Y:S06]  /*5aa0*/  BRA `(.L_x_1820) ;  /* 0x0000000800fc7947 */ /* 0x000fec0003800000 */
.L_x_1821:
[----:B------:R-:W2:Y:S02]  /*5ab0*/  LDG.E.U16 R2, desc[UR36][R2.64] ;  /* 0x0000002402027981 */ /* 0x000ea4000c1e1500 */
[----:B--2---:R0:W1:Y:S01]  /*5ac0*/  I2F.S16 R22, R2 ;  /* 0x0000000200167306 */ /* 0x0040620000101400 */
[----:B------:R-:W-:Y:S05]  /*5ad0*/  BRA `(.L_x_1820) ;  /* 0x0000000800f07947 */ /* 0x000fea0003800000 */
.L_x_1816:
        /* <DEDUP_REMOVED lines=8> */
.L_x_1824:
[----:B------:R-:W2:Y:S02]  /*5b60*/  LDG.E.U16 R2, desc[UR36][R2.64] ;  /* 0x0000002402027981 */ /* 0x000ea4000c1e1500 */
[----:B--2---:R-:W-:Y:S01]  /*5b70*/  HADD2.F32 R22, -RZ, R2.H0_H0 ;  /* 0x20000002ff167230 */ /* 0x004fe20000004100 */
[----:B------:R-:W-:Y:S06]  /*5b80*/  BRA `(.L_x_1820) ;  /* 0x0000000800c47947 */ /* 0x000fec0003800000 */
.L_x_1823:
        /* <DEDUP_REMOVED lines=8> */
.L_x_1826:
[----:B------:R-:W2:Y:S02]  /*5c10*/  LDG.E.U16 R2, desc[UR36][R2.64] ;  /* 0x0000002402027981 */ /* 0x000ea4000c1e1500 */
[----:B--2---:R-:W-:Y:S01]  /*5c20*/  HADD2.F32 R22, -RZ, R2.H0_H0 ;  /* 0x20000002ff167230 */ /* 0x004fe20000004100 */
[----:B------:R-:W-:Y:S06]  /*5c30*/  BRA `(.L_x_1820) ;  /* 0x0000000800987947 */ /* 0x000fec0003800000 */
.L_x_1825:
[----:B------:R-:W2:Y:S01]  /*5c40*/  LDG.E.64 R2, desc[UR36][R2.64] ;  /* 0x0000002402027981 */ /* 0x000ea2000c1e1b00 */
[----:B------:R-:W-:Y:S01]  /*5c50*/  UMOV UR4, 0xf0000000 ;  /* 0xf000000000047882 */ /* 0x000fe20000000000 */
[----:B------:R-:W-:Y:S01]  /*5c60*/  UMOV UR5, 0x380fffff ;  /* 0x380fffff00057882 */ /* 0x000fe20000000000 */
[----:B--2---:R-:W0:Y:S01]  /*5c70*/  F2F.F32.F64 R22, R2 ;  /* 0x0000000200167310 */ /* 0x004e220000301000 */
[----:B------:R-:W-:-:S14]  /*5c80*/  DSETP.GEU.AND P0, PT, |R2|, UR4, PT ;  /* 0x0000000402007e2a */ /* 0x000fdc000bf0e200 */
[----:B0-----:R-:W-:Y:S01]  /*5c90*/  @!P0 FMUL R22, R22, 1.175494350822287508e-38 ;  /* 0x0080000016168820 */ /* 0x001fe20000400000 */
[----:B------:R-:W-:Y:S06]  /*5ca0*/  BRA `(.L_x_1820) ;  /* 0x00000008007c7947 */ /* 0x000fec0003800000 */
.L_x_1815:
        /* <DEDUP_REMOVED lines=12> */
.L_x_1829:
[----:B------:R-:W2:Y:S01]  /*5d70*/  LDG.E.64 R2, desc[UR36][R2.64] ;  /* 0x0000002402027981 */ /* 0x000ea2000c1e1b00 */
[----:B------:R-:W-:Y:S01]  /*5d80*/  UMOV UR4, 0xf0000000 ;  /* 0xf000000000047882 */ /* 0x000fe20000000000 */
[----:B------:R-:W-:Y:S01]  /*5d90*/  UMOV UR5, 0x380fffff ;  /* 0x380fffff00057882 */ /* 0x000fe20000000000 */
[----:B--2---:R-:W0:Y:S01]  /*5da0*/  F2F.F32.F64 R22, R2 ;  /* 0x0000000200167310 */ /* 0x004e220000301000 */
[----:B------:R-:W-:-:S14]  /*5db0*/  DSETP.GEU.AND P0, PT, |R2|, UR4, PT ;  /* 0x0000000402007e2a */ /* 0x000fdc000bf0e200 */
[----:B0-----:R-:W-:Y:S01]  /*5dc0*/  @!P0 FMUL R22, R22, 1.175494350822287508e-38 ;  /* 0x0080000016168820 */ /* 0x001fe20000400000 */
[----:B------:R-:W-:Y:S06]  /*5dd0*/  BRA `(.L_x_1820) ;  /* 0x0000000800307947 */ /* 0x000fec0003800000 */
.L_x_1828:
        /* <DEDUP_REMOVED lines=26> */
.L_x_1831:
        /* <DEDUP_REMOVED lines=13> */
.L_x_1830:
[----:B------:R-:W2:Y:S02]  /*6050*/  LDG.E.U16 R2, desc[UR36][R2.64] ;  /* 0x0000002402027981 */ /* 0x000ea4000c1e1500 */
[----:B--2---:R-:W-:Y:S01]  /*6060*/  IMAD.U32 R22, R2, 0x10000, RZ ;  /* 0x0001000002167824 */ /* 0x004fe200078e00ff */
[----:B------:R-:W-:Y:S06]  /*6070*/  BRA `(.L_x_1820) ;  /* 0x0000000400887947 */ /* 0x000fec0003800000 */
.L_x_1827:
        /* <DEDUP_REMOVED lines=11> */
.L_x_1834:
        /* <DEDUP_REMOVED lines=20> */
.L_x_1836:
[----:B------:R-:W-:Y:S05]  /*6270*/  BSYNC B0 ;  /* 0x0000000000007941 */ /* 0x000fea0003800000 */
.L_x_1835:
[----:B------:R-:W-:Y:S01]  /*6280*/  IMAD.SHL.U32 R2, R2, 0x100000, RZ ;  /* 0x0010000002027824 */ /* 0x000fe200078e00ff */
[----:B------:R-:W-:-:S04]  /*6290*/  LEA R3, R0, 0x3b800000, 0x17 ;  /* 0x3b80000000037811 */ /* 0x000fc800078eb8ff */
[----:B------:R-:W-:Y:S01]  /*62a0*/  LOP3.LUT R22, R3, R2, R22, 0xfe, !PT ;  /* 0x0000000203167212 */ /* 0x000fe200078efe16 */
[----:B------:R-:W-:Y:S06]  /*62b0*/  BRA `(.L_x_1820) ;  /* 0x0000000000f87947 */ /* 0x000fec0003800000 */
.L_x_1833:
        /* <DEDUP_REMOVED lines=20> */
.L_x_1838:
[----:B------:R-:W-:Y:S05]  /*6400*/  BSYNC B0 ;  /* 0x0000000000007941 */ /* 0x000fea0003800000 */
.L_x_1837:
[----:B------:R-:W-:Y:S01]  /*6410*/  IMAD.SHL.U32 R2, R2, 0x200000, RZ ;  /* 0x0020000002027824 */ /* 0x000fe200078e00ff */
[----:B------:R-:W-:-:S04]  /*6420*/  LEA R3, R0, 0x37800000, 0x17 ;  /* 0x3780000000037811 */ /* 0x000fc800078eb8ff */
[----:B------:R-:W-:Y:S01]  /*6430*/  LOP3.LUT R22, R3, R2, R22, 0xfe, !PT ;  /* 0x0000000203167212 */ /* 0x000fe200078efe16 */
[----:B------:R-:W-:Y:S06]  /*6440*/  BRA `(.L_x_1820) ;  /* 0x0000000000947947 */ /* 0x000fec0003800000 */
.L_x_1832:
        /* <DEDUP_REMOVED lines=14> */
.L_x_1819:
        /* <DEDUP_REMOVED lines=16> */
.L_x_1841:
[----:B------:R-:W-:Y:S01]  /*6630*/  IMAD.MOV.U32 R22, RZ, RZ, RZ ;  /* 0x000000ffff167224 */ /* 0x000fe200078e00ff */
[----:B------:R-:W-:Y:S06]  /*6640*/  BRA `(.L_x_1820) ;  /* 0x0000000000147947 */ /* 0x000fec0003800000 */
.L_x_1840:
[----:B------:R-:W2:Y:S02]  /*6650*/  LDG.E.64 R22, desc[UR36][R2.64] ;  /* 0x0000002402167981 */ /* 0x000ea4000c1e1b00 */
[----:B--2---:R0:W1:Y:S01]  /*6660*/  I2F.U64 R22, R22 ;  /* 0x0000001600167312 */ /* 0x0040620000301000 */
[----:B------:R-:W-:Y:S05]  /*6670*/  BRA `(.L_x_1820) ;  /* 0x0000000000087947 */ /* 0x000fea0003800000 */
.L_x_1839:
[----:B------:R-:W2:Y:S02]  /*6680*/  LDG.E R2, desc[UR36][R2.64] ;  /* 0x0000002402027981 */ /* 0x000ea4000c1e1900 */
[----:B--2---:R-:W-:-:S07]  /*6690*/  I2FP.F32.U32 R22, R2 ;  /* 0x0000000200167245 */ /* 0x004fce0000201000 */
.L_x_1820:
[----:B------:R-:W-:Y:S05]  /*66a0*/  BSYNC B6 ;  /* 0x0000000000067941 */ /* 0x000fea0003800000 */
.L_x_1814:
[----:B------:R-:W2:Y:S01]  /*66b0*/  LDC.U8 R4, c[0x0][0x4aa] ;  /* 0x00012a80ff047b82 */ /* 0x000ea20000000000 */
[----:B------:R-:W-:Y:S01]  /*66c0*/  ULDC.64 UR4, c[0x0][0x488] ;  /* 0x0001220000047ab9 */ /* 0x000fe20000000a00 */
[----:B------:R-:W-:Y:S01]  /*66d0*/  BSSY B6, `(.L_x_1842) ;  /* 0x00000df000067945 */ /* 0x000fe20003800000 */
[----:B0---4-:R-:W-:-:S05]  /*66e0*/  IADD3 R2, P0, R18, UR4, RZ ;  /* 0x0000000412027c10 */ /* 0x011fca000ff1e0ff */
        /* <DEDUP_REMOVED lines=13> */
[----:B--2---:R-:W4:Y:S01]  /*67c0*/  I2F.S16 R0, R0 ;  /* 0x0000000000007306 */ /* 0x004f220000101400 */
[----:B------:R-:W-:Y:S05]  /*67d0*/  BRA `(.L_x_1848) ;  /* 0x0000000c00387947 */ /* 0x000fea0003800000 */
.L_x_1846:
[----:B------:R-:W2:Y:S02]  /*67e0*/  LDG.E.U8 R0, desc[UR36][R2.64] ;  /* 0x0000002402007981 */ /* 0x000ea4000c1e1100 */
[----:B--2---:R-:W-:Y:S01]  /*67f0*/  I2FP.F32.U32 R0, R0 ;  /* 0x0000000000007245 */ /* 0x004fe20000201000 */
[----:B------:R-:W-:Y:S06]  /*6800*/  BRA `(.L_x_1848) ;  /* 0x0000000c002c7947 */ /* 0x000fec0003800000 */
.L_x_1845:
[----:B------:R-:W-:-:S13]  /*6810*/  ISETP.NE.AND P0, PT, R0, 0x2, PT ;  /* 0x000000020000780c */ /* 0x000fda0003f05270 */
[----:B------:R-:W-:Y:S05]  /*6820*/  @!P0 BRA `(.L_x_1849) ;  /* 0x0000000000288947 */ /* 0x000fea0003800000 */
[----:B------:R-:W-:-:S13]  /*6830*/  ISETP.NE.AND P0, PT, R0, 0x3, PT ;  /* 0x000000030000780c */ /* 0x000fda0003f05270 */
[----:B------:R-:W-:Y:S05]  /*6840*/  @!P0 BRA `(.L_x_1850) ;  /* 0x0000000000148947 */ /* 0x000fea0003800000 */
[----:B------:R-:W-:-:S13]  /*6850*/  ISETP.NE.AND P0, PT, R0, 0x4, PT ;  /* 0x000000040000780c */ /* 0x000fda0003f05270 */
[----:B------:R-:W-:Y:S05]  /*6860*/  @P0 BRA `(.L_x_1847) ;  /* 0x0000000800b80947 */ /* 0x000fea0003800000 */
[----:B------:R-:W2:Y:S02]  /*6870*/  LDG.E.64 R2, desc[UR36][R2.64] ;  /* 0x0000002402027981 */ /* 0x000ea4000c1e1b00 */
[----:B--2---:R0:W2:Y:S01]  /*6880*/  I2F.S64 R0, R2 ;  /* 0x0000000200007312 */ /* 0x0040a20000301400 */
[----:B------:R-:W-:Y:S05]  /*6890*/  BRA `(.L_x_1848) ;  /* 0x0000000c00087947 */ /* 0x000fea0003800000 */
.L_x_1850:
[----:B------:R-:W2:Y:S02]  /*68a0*/  LDG.E R0, desc[UR36][R2.64] ;  /* 0x0000002402007981 */ /* 0x000ea4000c1e1900 */
[----:B--2---:R-:W-:Y:S01]  /*68b0*/  I2FP.F32.S32 R0, R0 ;  /* 0x0000000000007245 */ /* 0x004fe20000201400 */
[----:B------:R-:W-:Y:S06]  /*68c0*/  BRA `(.L_x_1848) ;  /* 0x0000000800fc7947 */ /* 0x000fec0003800000 */
.L_x_1849:
[----:B------:R-:W2:Y:S02]  /*68d0*/  LDG.E.U16 R0, desc[UR36][R2.64] ;  /* 0x0000002402007981 */ /* 0x000ea4000c1e1500 */
[----:B--2---:R-:W0:Y:S01]  /*68e0*/  I2F.S16 R0, R0 ;  /* 0x0000000000007306 */ /* 0x004e220000101400 */
[----:B------:R-:W-:Y:S05]  /*68f0*/  BRA `(.L_x_1848) ;  /* 0x0000000800f07947 */ /* 0x000fea0003800000 */
.L_x_1844:
        /* <DEDUP_REMOVED lines=8> */
.L_x_1852:
[----:B------:R-:W2:Y:S02]  /*6980*/  LDG.E.U16 R0, desc[UR36][R2.64] ;  /* 0x0000002402007981 */ /* 0x000ea4000c1e1500 */
[----:B--2---:R-:W-:Y:S01]  /*6990*/  HADD2.F32 R0, -RZ, R0.H0_H0 ;  /* 0x20000000ff007230 */ /* 0x004fe20000004100 */
[----:B------:R-:W-:Y:S06]  /*69a0*/  BRA `(.L_x_1848) ;  /* 0x0000000800c47947 */ /* 0x000fec0003800000 */
.L_x_1851:
        /* <DEDUP_REMOVED lines=8> */
.L_x_1854:
[----:B------:R-:W2:Y:S02]  /*6a30*/  LDG.E.U16 R0, desc[UR36][R2.64] ;  /* 0x0000002402007981 */ /* 0x000ea4000c1e1500 */
[----:B--2---:R-:W-:Y:S01]  /*6a40*/  HADD2.F32 R0, -RZ, R0.H0_H0 ;  /* 0x20000000ff007230 */ /* 0x004fe20000004100 */
[----:B------:R-:W-:Y:S06]  /*6a50*/  BRA `(.L_x_1848) ;  /* 0x0000000800987947 */ /* 0x000fec0003800000 */
.L_x_1853:
[----:B------:R-:W2:Y:S01]  /*6a60*/  LDG.E.64 R2, desc[UR36][R2.64] ;  /* 0x0000002402027981 */ /* 0x000ea2000c1e1b00 */
[----:B------:R-:W-:Y:S01]  /*6a70*/  UMOV UR4, 0xf0000000 ;  /* 0xf000000000047882 */ /* 0x000fe20000000000 */
[----:B------:R-:W-:Y:S01]  /*6a80*/  UMOV UR5, 0x380fffff ;  /* 0x380fffff00057882 */ /* 0x000fe20000000000 */
[----:B--2---:R-:W0:Y:S01]  /*6a90*/  F2F.F32.F64 R0, R2 ;  /* 0x0000000200007310 */ /* 0x004e220000301000 */
[----:B------:R-:W-:-:S14]  /*6aa0*/  DSETP.GEU.AND P0, PT, |R2|, UR4, PT ;  /* 0x0000000402007e2a */ /* 0x000fdc000bf0e200 */
[----:B0-----:R-:W-:Y:S01]  /*6ab0*/  @!P0 FMUL R0, R0, 1.175494350822287508e-38 ;  /* 0x0080000000008820 */ /* 0x001fe20000400000 */
[----:B------:R-:W-:Y:S06]  /*6ac0*/  BRA `(.L_x_1848) ;  /* 0x00000008007c7947 */ /* 0x000fec0003800000 */
.L_x_1843:
        /* <DEDUP_REMOVED lines=12> */
.L_x_1857:
[----:B------:R-:W2:Y:S01]  /*6b90*/  LDG.E.64 R2, desc[UR36][R2.64] ;  /* 0x0000002402027981 */ /* 0x000ea2000c1e1b00 */
[----:B------:R-:W-:Y:S01]  /*6ba0*/  UMOV UR4, 0xf0000000 ;  /* 0xf000000000047882 */ /* 0x000fe20000000000 */
[----:B------:R-:W-:Y:S01]  /*6bb0*/  UMOV UR5, 0x380fffff ;  /* 0x380fffff00057882 */ /* 0x000fe20000000000 */
[----:B--2---:R-:W0:Y:S01]  /*6bc0*/  F2F.F32.F64 R0, R2 ;  /* 0x0000000200007310 */ /* 0x004e220000301000 */
[----:B------:R-:W-:-:S14]  /*6bd0*/  DSETP.GEU.AND P0, PT, |R2|, UR4, PT ;  /* 0x0000000402007e2a */ /* 0x000fdc000bf0e200 */
[----:B0-----:R-:W-:Y:S01]  /*6be0*/  @!P0 FMUL R0, R0, 1.175494350822287508e-38 ;  /* 0x0080000000008820 */ /* 0x001fe20000400000 */
[----:B------:R-:W-:Y:S06]  /*6bf0*/  BRA `(.L_x_1848) ;  /* 0x0000000800307947 */ /* 0x000fec0003800000 */
.L_x_1856:
        /* <DEDUP_REMOVED lines=26> */
.L_x_1859:
        /* <DEDUP_REMOVED lines=13> */
.L_x_1858:
[----:B------:R-:W2:Y:S02]  /*6e70*/  LDG.E.U16 R0, desc[UR36][R2.64] ;  /* 0x0000002402007981 */ /* 0x000ea4000c1e1500 */
[----:B--2---:R-:W-:Y:S01]  /*6e80*/  IMAD.U32 R0, R0, 0x10000, RZ ;  /* 0x0001000000007824 */ /* 0x004fe200078e00ff */
[----:B------:R-:W-:Y:S06]  /*6e90*/  BRA `(.L_x_1848) ;  /* 0x0000000400887947 */ /* 0x000fec0003800000 */
.L_x_1855:
        /* <DEDUP_REMOVED lines=11> */
.L_x_1862:
        /* <DEDUP_REMOVED lines=20> */
.L_x_1864:
[----:B------:R-:W-:Y:S05]  /*7090*/  BSYNC B0 ;  /* 0x0000000000007941 */ /* 0x000fea0003800000 */
.L_x_1863:
[----:B------:R-:W-:Y:S01]  /*70a0*/  LEA R3, R0, 0x3b800000, 0x17 ;  /* 0x3b80000000037811 */ /* 0x000fe200078eb8ff */
[----:B------:R-:W-:-:S05]  /*70b0*/  IMAD.SHL.U32 R0, R2, 0x100000, RZ ;  /* 0x0010000002007824 */ /* 0x000fca00078e00ff */
[----:B------:R-:W-:Y:S01]  /*70c0*/  LOP3.LUT R0, R3, R0, R4, 0xfe, !PT ;  /* 0x0000000003007212 */ /* 0x000fe200078efe04 */
[----:B------:R-:W-:Y:S06]  /*70d0*/  BRA `(.L_x_1848) ;  /* 0x0000000000f87947 */ /* 0x000fec0003800000 */
.L_x_1861:
        /* <DEDUP_REMOVED lines=20> */
.L_x_1866:
[----:B------:R-:W-:Y:S05]  /*7220*/  BSYNC B0 ;  /* 0x0000000000007941 */ /* 0x000fea0003800000 */
.L_x_1865:
[----:B------:R-:W-:Y:S01]  /*7230*/  LEA R3, R0, 0x37800000, 0x17 ;  /* 0x3780000000037811 */ /* 0x000fe200078eb8ff */
[----:B------:R-:W-:-:S05]  /*7240*/  IMAD.SHL.U32 R0, R2, 0x200000, RZ ;  /* 0x0020000002007824 */ /* 0x000fca00078e00ff */
[----:B------:R-:W-:Y:S01]  /*7250*/  LOP3.LUT R0, R3, R0, R4, 0xfe, !PT ;  /* 0x0000000003007212 */ /* 0x000fe200078efe04 */
[----:B------:R-:W-:Y:S06]  /*7260*/  BRA `(.L_x_1848) ;  /* 0x0000000000947947 */ /* 0x000fec0003800000 */
.L_x_1860:
        /* <DEDUP_REMOVED lines=14> */
.L_x_1847:
        /* <DEDUP_REMOVED lines=15> */
[----:B01-3-5:R-:W-:Y:S05]  /*7440*/  CALL.ABS.NOINC R2 ;  /* 0x0000000002007343 */ /* 0x02bfea0003c00000 */
.L_x_1869:
[----:B------:R-:W-:Y:S01]  /*7450*/  IMAD.MOV.U32 R0, RZ, RZ, RZ ;  /* 0x000000ffff007224 */ /* 0x000fe200078e00ff */
[----:B------:R-:W-:Y:S06]  /*7460*/  BRA `(.L_x_1848) ;  /* 0x0000000000147947 */ /* 0x000fec0003800000 */
.L_x_1868:
[----:B------:R-:W2:Y:S02]  /*7470*/  LDG.E.64 R2, desc[UR36][R2.64] ;  /* 0x0000002402027981 */ /* 0x000ea4000c1e1b00 */
[----:B--2---:R0:W2:Y:S01]  /*7480*/  I2F.U64 R0, R2 ;  /* 0x0000000200007312 */ /* 0x0040a20000301000 */
[----:B------:R-:W-:Y:S05]  /*7490*/  BRA `(.L_x_1848) ;  /* 0x0000000000087947 */ /* 0x000fea0003800000 */
.L_x_1867:
[----:B------:R-:W2:Y:S02]  /*74a0*/  LDG.E R0, desc[UR36][R2.64] ;  /* 0x0000002402007981 */ /* 0x000ea4000c1e1900 */
[----:B--2---:R-:W-:-:S07]  /*74b0*/  I2FP.F32.U32 R0, R0 ;  /* 0x0000000000007245 */ /* 0x004fce0000201000 */
.L_x_1848:
[----:B------:R-:W-:Y:S05]  /*74c0*/  BSYNC B6 ;  /* 0x0000000000067941 */ /* 0x000fea0003800000 */
.L_x_1842:
[----:B0-----:R-:W0:Y:S01]  /*74d0*/  LDC.U8 R3, c[0x0][0x4a8] ;  /* 0x00012a00ff037b82 */ /* 0x001e220000000000 */
[C---:B--2-45:R-:W-:Y:S02]  /*74e0*/  FSETP.GEU.FTZ.AND P1, PT, R0.reuse, 3, PT ;  /* 0x404000000000780b */ /* 0x074fe40003f3e000 */
[----:B------:R-:W-:-:S04]  /*74f0*/  FSETP.GT.FTZ.AND P0, PT, R0, -3, PT ;  /* 0xc04000000000780b */ /* 0x000fc80003f14000 */
[----:B------:R-:W-:Y:S02]  /*7500*/  PLOP3.LUT P0, PT, P0, P1, PT, 0x20, 0x0 ;  /* 0x000000000000781c */ /* 0x000fe40000702470 */
[----:B0-----:R-:W-:-:S05]  /*7510*/  PRMT R2, R3, 0x9910, RZ ;  /* 0x0000991003027816 */ /* 0x001fca00000000ff */
[----:B------:R-:W-:Y:S02]  /*7520*/  IMAD.MOV.U32 R0, RZ, RZ, R2 ;  /* 0x000000ffff007224 */ /* 0x000fe400078e0002 */
[----:B-1-3--:R-:W-:-:S03]  /*7530*/  FMUL.FTZ R2, R22, 0.16666667163372039795 ;  /* 0x3e2aaaab16027820 */ /* 0x00afc60000410000 */
        /* <DEDUP_REMOVED lines=14> */
.L_x_1873:
[----:B------:R-:W0:Y:S02]  /*7620*/  F2I.S64.TRUNC R2, R2 ;  /* 0x0000000200027311 */ /* 0x000e24000020d900 */
[----:B0-----:R-:W-:-:S05]  /*7630*/  IMAD.MOV.U32 R5, RZ, RZ, R2 ;  /* 0x000000ffff057224 */ /* 0x001fca00078e0002 */
[----:B------:R0:W-:Y:S01]  /*7640*/  STG.E.U8 desc[UR36][R16.64], R5 ;  /* 0x0000000510007986 */ /* 0x0001e2000c101124 */
[----:B------:R-:W-:Y:S05]  /*7650*/  BRA `(.L_x_1875) ;  /* 0x0000000c00407947 */ /* 0x000fea0003800000 */
.L_x_1872:
        /* <DEDUP_REMOVED lines=9> */
.L_x_1877:
[----:B------:R-:W0:Y:S02]  /*76f0*/  F2I.FTZ.TRUNC.NTZ R3, R2 ;  /* 0x0000000200037305 */ /* 0x000e24000021f100 */
[----:B0-----:R0:W-:Y:S01]  /*7700*/  STG.E desc[UR36][R16.64], R3 ;  /* 0x0000000310007986 */ /* 0x0011e2000c101924 */
[----:B------:R-:W-:Y:S05]  /*7710*/  BRA `(.L_x_1875) ;  /* 0x0000000c00107947 */ /* 0x000fea0003800000 */
.L_x_1876:
[----:B------:R-:W0:Y:S02]  /*7720*/  F2I.FTZ.TRUNC.NTZ R3, R2 ;  /* 0x0000000200037305 */ /* 0x000e24000021f100 */
[----:B0-----:R0:W-:Y:S01]  /*7730*/  STG.E.U16 desc[UR36][R16.64], R3 ;  /* 0x0000000310007986 */ /* 0x0011e2000c101524 */
[----:B------:R-:W-:Y:S05]  /*7740*/  BRA `(.L_x_1875) ;  /* 0x0000000c00047947 */ /* 0x000fea0003800000 */
.L_x_1871:
        /* <DEDUP_REMOVED lines=8> */
.L_x_1879:
[----:B------:R-:W-:-:S05]  /*77d0*/  F2FP.F16.F32.PACK_AB R2, RZ, R2 ;  /* 0x00000002ff02723e */ /* 0x000fca00000000ff */
[----:B------:R0:W-:Y:S01]  /*77e0*/  STG.E.U16 desc[UR36][R16.64], R2 ;  /* 0x0000000210007986 */ /* 0x0001e2000c101524 */
[----:B------:R-:W-:Y:S05]  /*77f0*/  BRA `(.L_x_1875) ;  /* 0x0000000800d87947 */ /* 0x000fea0003800000 */
.L_x_1878:
        /* <DEDUP_REMOVED lines=9> */
.L_x_1881:
[----:B------:R-:W-:-:S04]  /*7890*/  F2FP.F16.F32.PACK_AB R3, RZ, R2 ;  /* 0x00000002ff03723e */ /* 0x000fc800000000ff */
[----:B------:R-:W-:-:S05]  /*78a0*/  PRMT R3, R3, 0x5410, RZ ;  /* 0x0000541003037816 */ /* 0x000fca00000000ff */
[----:B------:R0:W-:Y:S01]  /*78b0*/  STG.E desc[UR36][R16.64], R3 ;  /* 0x0000000310007986 */ /* 0x0001e2000c101924 */
[----:B------:R-:W-:Y:S05]  /*78c0*/  BRA `(.L_x_1875) ;  /* 0x0000000800a47947 */ /* 0x000fea0003800000 */
.L_x_1880:
[----:B------:R-:W-:-:S06]  /*78d0*/  FMUL.FTZ R2, R2, 1 ;  /* 0x3f80000002027820 */ /* 0x000fcc0000410000 */
[----:B------:R-:W0:Y:S02]  /*78e0*/  F2F.F64.F32 R2, R2 ;  /* 0x0000000200027310 */ /* 0x000e240000201800 */
[----:B0-----:R0:W-:Y:S01]  /*78f0*/  STG.E.64 desc[UR36][R16.64], R2 ;  /* 0x0000000210007986 */ /* 0x0011e2000c101b24 */
[----:B------:R-:W-:Y:S05]  /*7900*/  BRA `(.L_x_1875) ;  /* 0x0000000800947947 */ /* 0x000fea0003800000 */
.L_x_1870:
        /* <DEDUP_REMOVED lines=12> */
.L_x_1884:
[----:B------:R-:W-:Y:S01]  /*79d0*/  FMUL.FTZ R4, R2, 1 ;  /* 0x3f80000002047820 */ /* 0x000fe20000410000 */
[----:B------:R-:W-:-:S05]  /*79e0*/  CS2R R6, SRZ ;  /* 0x0000000000067805 */ /* 0x000fca000001ff00 */
[----:B------:R-:W0:Y:S02]  /*79f0*/  F2F.F64.F32 R4, R4 ;  /* 0x0000000400047310 */ /* 0x000e240000201800 */
[----:B0-----:R0:W-:Y:S01]  /*7a00*/  STG.E.128 desc[UR36][R16.64], R4 ;  /* 0x0000000410007986 */ /* 0x0011e2000c101d24 */
[----:B------:R-:W-:Y:S05]  /*7a10*/  BRA `(.L_x_1875) ;  /* 0x0000000800507947 */ /* 0x000fea0003800000 */
.L_x_1883:
        /* <DEDUP_REMOVED lines=20> */
.L_x_1888:
[----:B------:R-:W-:Y:S05]  /*7b60*/  BSYNC B0 ;  /* 0x0000000000007941 */ /* 0x000fea0003800000 */
.L_x_1887:
[----:B------:R-:W-:-:S05]  /*7b70*/  LOP3.LUT R5, R0, R5, RZ, 0xfc, !PT ;  /* 0x0000000500057212 */ /* 0x000fca00078efcff */
[----:B------:R0:W-:Y:S01]  /*7b80*/  STG.E.U8 desc[UR36][R16.64], R5 ;  /* 0x0000000510007986 */ /* 0x0001e2000c101124 */
[----:B------:R-:W-:Y:S05]  /*7b90*/  BRA `(.L_x_1875) ;  /* 0x0000000400f07947 */ /* 0x000fea0003800000 */
.L_x_1886:
        /* <DEDUP_REMOVED lines=12> */
.L_x_1890:
[----:B------:R-:W-:Y:S01]  /*7c60*/  IMAD.MOV.U32 R0, RZ, RZ, 0x7f ;  /* 0x0000007fff007424 */ /* 0x000fe200078e00ff */
[----:B------:R-:W-:-:S04]  /*7c70*/  ISETP.GT.U32.AND P0, PT, R4, 0x7f800000, PT ;  /* 0x7f8000000400780c */ /* 0x000fc80003f04070 */
[----:B------:R-:W-:-:S09]  /*7c80*/  SEL R0, R0, 0x7c, P0 ;  /* 0x0000007c00007807 */ /* 0x000fd20000000000 */
.L_x_1891:
[----:B------:R-:W-:Y:S05]  /*7c90*/  BSYNC B0 ;  /* 0x0000000000007941 */ /* 0x000fea0003800000 */
.L_x_1889:
[----:B------:R-:W-:-:S04]  /*7ca0*/  LOP3.LUT R2, R2, 0x80000000, RZ, 0xc0, !PT ;  /* 0x8000000002027812 */ /* 0x000fc800078ec0ff */
[----:B------:R-:W-:-:S04]  /*7cb0*/  SHF.R.U32.HI R3, RZ, 0x18, R2 ;  /* 0x00000018ff037819 */ /* 0x000fc80000011602 */
[----:B------:R-:W-:-:S05]  /*7cc0*/  LOP3.LUT R3, R0, R3, RZ, 0xfc, !PT ;  /* 0x0000000300037212 */ /* 0x000fca00078efcff */
[----:B------:R0:W-:Y:S01]  /*7cd0*/  STG.E.U8 desc[UR36][R16.64], R3 ;  /* 0x0000000310007986 */ /* 0x0001e2000c101124 */
[----:B------:R-:W-:Y:S05]  /*7ce0*/  BRA `(.L_x_1875) ;  /* 0x00000004009c7947 */ /* 0x000fea0003800000 */
.L_x_1885:
[----:B------:R-:W-:-:S05]  /*7cf0*/  F2FP.BF16.F32.PACK_AB R2, RZ, R2 ;  /* 0x00000002ff02723e */ /* 0x000fca00000010ff */
[----:B------:R0:W-:Y:S01]  /*7d00*/  STG.E.U16 desc[UR36][R16.64], R2 ;  /* 0x0000000210007986 */ /* 0x0001e2000c101524 */
[----:B------:R-:W-:Y:S05]  /*7d10*/  BRA `(.L_x_1875) ;  /* 0x0000000400907947 */ /* 0x000fea0003800000 */
.L_x_1882:
        /* <DEDUP_REMOVED lines=11> */
.L_x_1894:
        /* <DEDUP_REMOVED lines=16> */
.L_x_1897:
[----:B------:R-:W-:-:S04]  /*7ed0*/  LOP3.LUT R2, R2, 0x80000000, RZ, 0xc0, !PT ;  /* 0x8000000002027812 */ /* 0x000fc800078ec0ff */
[----:B------:R-:W-:-:S04]  /*7ee0*/  SHF.R.U32.HI R3, RZ, 0x18, R2 ;  /* 0x00000018ff037819 */ /* 0x000fc80000011602 */
[----:B------:R-:W-:-:S04]  /*7ef0*/  LOP3.LUT R0, R0, R3, RZ, 0xfc, !PT ;  /* 0x0000000300007212 */ /* 0x000fc800078efcff */
[----:B------:R-:W-:-:S07]  /*7f00*/  PRMT R8, R0, 0x7610, R8 ;  /* 0x0000761000087816 */ /* 0x000fce0000000008 */
.L_x_1896:
[----:B------:R-:W-:Y:S05]  /*7f10*/  BSYNC B0 ;  /* 0x0000000000007941 */ /* 0x000fea0003800000 */
.L_x_1895:
[----:B------:R3:W-:Y:S01]  /*7f20*/  STG.E.U8 desc[UR36][R16.64], R8 ;  /* 0x0000000810007986 */ /* 0x0007e2000c101124 */
[----:B------:R-:W-:Y:S05]  /*7f30*/  BRA `(.L_x_1875) ;  /* 0x0000000400087947 */ /* 0x000fea0003800000 */
.L_x_1893:
        /* <DEDUP_REMOVED lines=16> */
.L_x_1900:
[----:B------:R-:W-:-:S04]  /*8040*/  LOP3.LUT R2, R2, 0x80000000, RZ, 0xc0, !PT ;  /* 0x8000000002027812 */ /* 0x000fc800078ec0ff */
[----:B------:R-:W-:-:S04]  /*8050*/  SHF.R.U32.HI R3, RZ, 0x18, R2 ;  /* 0x00000018ff037819 */ /* 0x000fc80000011602 */
[----:B------:R-:W-:-:S04]  /*8060*/  LOP3.LUT R0, R0, R3, RZ, 0xfc, !PT ;  /* 0x0000000300007212 */ /* 0x000fc800078efcff */
[----:B------:R-:W-:-:S07]  /*8070*/  PRMT R8, R0, 0x7610, R8 ;  /* 0x0000761000087816 */ /* 0x000fce0000000008 */
.L_x_1899:
[----:B------:R-:W-:Y:S05]  /*8080*/  BSYNC B0 ;  /* 0x0000000000007941 */ /* 0x000fea0003800000 */
.L_x_1898:
[----:B------:R0:W-:Y:S01]  /*8090*/  STG.E.U8 desc[UR36][R16.64], R8 ;  /* 0x0000000810007986 */ /* 0x0001e2000c101124 */
[----:B------:R-:W-:Y:S05]  /*80a0*/  BRA `(.L_x_1875) ;  /* 0x0000000000ac7947 */ /* 0x000fea0003800000 */
.L_x_1892:
        /* <DEDUP_REMOVED lines=21> */
.L_x_1874:
        /* <DEDUP_REMOVED lines=16> */
.L_x_1903:
[----:B------:R-:W-:Y:S05]  /*8300*/  BRA `(.L_x_1875) ;  /* 0x0000000000147947 */ /* 0x000fea0003800000 */
.L_x_1902:
[----:B------:R-:W0:Y:S02]  /*8310*/  F2I.U64.TRUNC R2, R2 ;  /* 0x0000000200027311 */ /* 0x000e24000020d800 */
[----:B0-----:R2:W-:Y:S01]  /*8320*/  STG.E.64 desc[UR36][R16.64], R2 ;  /* 0x0000000210007986 */ /* 0x0015e2000c101b24 */
[----:B------:R-:W-:Y:S05]  /*8330*/  BRA `(.L_x_1875) ;  /* 0x0000000000087947 */ /* 0x000fea0003800000 */
.L_x_1901:
[----:B------:R-:W0:Y:S02]  /*8340*/  F2I.FTZ.U32.TRUNC.NTZ R3, R2 ;  /* 0x0000000200037305 */ /* 0x000e24000021f000 */
[----:B0-----:R0:W-:Y:S02]  /*8350*/  STG.E desc[UR36][R16.64], R3 ;  /* 0x0000000310007986 */ /* 0x0011e4000c101924 */
.L_x_1875:
[----:B------:R-:W-:-:S07]  /*8360*/  VIADD R19, R19, 0x80 ;  /* 0x0000008013137836 */ /* 0x000fce0000000000 */
.L_x_1812:
[----:B------:R-:W-:Y:S05]  /*8370*/  BSYNC B7 ;  /* 0x0000000000077941 */ /* 0x000fea0003800000 */
.L_x_1811:
        /* <DEDUP_REMOVED lines=358> */
.L_x_1906:
        /* <DEDUP_REMOVED lines=22> */
.L_x_1911:
[----:B------:R-:W2:Y:S02]  /*9b40*/  LDG.E.U8 R2, desc[UR36][R2.64] ;  /* 0x0000002402027981 */ /* 0x000ea4000c1e1100 */
[----:B--2---:R-:W-:Y:S01]  /*9b50*/  I2FP.F32.U32 R22, R2 ;  /* 0x0000000200167245 */ /* 0x004fe20000201000 */
[----:B------:R-:W-:Y:S06]  /*9b60*/  BRA `(.L_x_1913) ;  /* 0x0000000c002c7947 */ /* 0x000fec0003800000 */
.L_x_1910:
        /* <DEDUP_REMOVED lines=9> */
.L_x_1915:
[----:B------:R-:W2:Y:S02]  /*9c00*/  LDG.E R2, desc[UR36][R2.64] ;  /* 0x0000002402027981 */ /* 0x000ea4000c1e1900 */
[----:B--2---:R-:W-:Y:S01]  /*9c10*/  I2FP.F32.S32 R22, R2 ;  /* 0x0000000200167245 */ /* 0x004fe20000201400 */
[----:B------:R-:W-:Y:S06]  /*9c20*/  BRA `(.L_x_1913) ;  /* 0x0000000800fc7947 */ /* 0x000fec0003800000 */
.L_x_1914:
[----:B------:R-:W2:Y:S02]  /*9c30*/  LDG.E.U16 R2, desc[UR36][R2.64] ;  /* 0x0000002402027981 */ /* 0x000ea4000c1e1500 */
[----:B--2---:R2:W3:Y:S01]  /*9c40*/  I2F.S16 R22, R2 ;  /* 0x0000000200167306 */ /* 0x0044e20000101400 */
[----:B------:R-:W-:Y:S05]  /*9c50*/  BRA `(.L_x_1913) ;  /* 0x0000000800f07947 */ /* 0x000fea0003800000 */
.L_x_1909:
        /* <DEDUP_REMOVED lines=8> */
.L_x_1917:
[----:B------:R-:W2:Y:S02]  /*9ce0*/  LDG.E.U16 R2, desc[UR36][R2.64] ;  /* 0x0000002402027981 */ /* 0x000ea4000c1e1500 */
[----:B--2---:R-:W-:Y:S01]  /*9cf0*/  HADD2.F32 R22, -RZ, R2.H0_H0 ;  /* 0x20000002ff167230 */ /* 0x004fe20000004100 */
[----:B------:R-:W-:Y:S06]  /*9d00*/  BRA `(.L_x_1913) ;  /* 0x0000000800c47947 */ /* 0x000fec0003800000 */
.L_x_1916:
        /* <DEDUP_REMOVED lines=8> */
.L_x_1919:
[----:B------:R-:W2:Y:S02]  /*9d90*/  LDG.E.U16 R2, desc[UR36][R2.64] ;  /* 0x0000002402027981 */ /* 0x000ea4000c1e1500 */
[----:B--2---:R-:W-:Y:S01]  /*9da0*/  HADD2.F32 R22, -RZ, R2.H0_H0 ;  /* 0x20000002ff167230 */ /* 0x004fe20000004100 */
[----:B------:R-:W-:Y:S06]  /*9db0*/  BRA `(.L_x_1913) ;  /* 0x0000000800987947 */ /* 0x000fec0003800000 */
.L_x_1918:
[----:B------:R-:W2:Y:S01]  /*9dc0*/  LDG.E.64 R2, desc[UR36][R2.64] ;  /* 0x0000002402027981 */ /* 0x000ea2000c1e1b00 */
[----:B------:R-:W-:Y:S01]  /*9dd0*/  UMOV UR4, 0xf0000000 ;  /* 0xf000000000047882 */ /* 0x000fe20000000000 */
[----:B------:R-:W-:Y:S01]  /*9de0*/  UMOV UR5, 0x380fffff ;  /* 0x380fffff00057882 */ /* 0x000fe20000000000 */
[----:B--2---:R-:W0:Y:S01]  /*9df0*/  F2F.F32.F64 R22, R2 ;  /* 0x0000000200167310 */ /* 0x004e220000301000 */
[----:B------:R-:W-:-:S14]  /*9e00*/  DSETP.GEU.AND P0, PT, |R2|, UR4, PT ;  /* 0x0000000402007e2a */ /* 0x000fdc000bf0e200 */
[----:B0-----:R-:W-:Y:S01]  /*9e10*/  @!P0 FMUL R22, R22, 1.175494350822287508e-38 ;  /* 0x0080000016168820 */ /* 0x001fe20000400000 */
[----:B------:R-:W-:Y:S06]  /*9e20*/  BRA `(.L_x_1913) ;  /* 0x00000008007c7947 */ /* 0x000fec0003800000 */
.L_x_1908:
        /* <DEDUP_REMOVED lines=12> */
.L_x_1922:
[----:B------:R-:W2:Y:S01]  /*9ef0*/  LDG.E.64 R2, desc[UR36][R2.64] ;  /* 0x0000002402027981 */ /* 0x000ea2000c1e1b00 */
[----:B------:R-:W-:Y:S01]  /*9f00*/  UMOV UR4, 0xf0000000 ;  /* 0xf000000000047882 */ /* 0x000fe20000000000 */
[----:B------:R-:W-:Y:S01]  /*9f10*/  UMOV UR5, 0x380fffff ;  /* 0x380fffff00057882 */ /* 0x000fe20000000000 */
[----:B--2---:R-:W0:Y:S01]  /*9f20*/  F2F.F32.F64 R22, R2 ;  /* 0x0000000200167310 */ /* 0x004e220000301000 */
[----:B------:R-:W-:-:S14]  /*9f30*/  DSETP.GEU.AND P0, PT, |R2|, UR4, PT ;  /* 0x0000000402007e2a */ /* 0x000fdc000bf0e200 */
[----:B0-----:R-:W-:Y:S01]  /*9f40*/  @!P0 FMUL R22, R22, 1.175494350822287508e-38 ;  /* 0x0080000016168820 */ /* 0x001fe20000400000 */
[----:B------:R-:W-:Y:S06]  /*9f50*/  BRA `(.L_x_1913) ;  /* 0x0000000800307947 */ /* 0x000fec0003800000 */
.L_x_1921:
        /* <DEDUP_REMOVED lines=26> */
.L_x_1924:
        /* <DEDUP_REMOVED lines=13> */
.L_x_1923:
[----:B------:R-:W2:Y:S02]  /*a1d0*/  LDG.E.U16 R2, desc[UR36][R2.64] ;  /* 0x0000002402027981 */ /* 0x000ea4000c1e1500 */
[----:B--2---:R-:W-:Y:S01]  /*a1e0*/  IMAD.U32 R22, R2, 0x10000, RZ ;  /* 0x0001000002167824 */ /* 0x004fe200078e00ff */
[----:B------:R-:W-:Y:S06]  /*a1f0*/  BRA `(.L_x_1913) ;  /* 0x0000000400887947 */ /* 0x000fec0003800000 */
.L_x_1920:
        /* <DEDUP_REMOVED lines=11> */
.L_x_1927:
        /* <DEDUP_REMOVED lines=20> */
.L_x_1929:
[----:B------:R-:W-:Y:S05]  /*a3f0*/  BSYNC B0 ;  /* 0x0000000000007941 */ /* 0x000fea0003800000 */
.L_x_1928:
[----:B------:R-:W-:Y:S01]  /*a400*/  IMAD.SHL.U32 R2, R2, 0x100000, RZ ;  /* 0x0010000002027824 */ /* 0x000fe200078e00ff */
[----:B------:R-:W-:-:S04]  /*a410*/  LEA R3, R0, 0x3b800000, 0x17 ;  /* 0x3b80000000037811 */ /* 0x000fc800078eb8ff */
[----:B------:R-:W-:Y:S01]  /*a420*/  LOP3.LUT R22, R3, R2, R22, 0xfe, !PT ;  /* 0x0000000203167212 */ /* 0x000fe200078efe16 */
[----:B------:R-:W-:Y:S06]  /*a430*/  BRA `(.L_x_1913) ;  /* 0x0000000000f87947 */ /* 0x000fec0003800000 */
.L_x_1926:
        /* <DEDUP_REMOVED lines=20> */
.L_x_1931:
[----:B------:R-:W-:Y:S05]  /*a580*/  BSYNC B0 ;  /* 0x0000000000007941 */ /* 0x000fea0003800000 */
.L_x_1930:
[----:B------:R-:W-:Y:S01]  /*a590*/  IMAD.SHL.U32 R2, R2, 0x200000, RZ ;  /* 0x0020000002027824 */ /* 0x000fe200078e00ff */
[----:B------:R-:W-:-:S04]  /*a5a0*/  LEA R3, R0, 0x37800000, 0x17 ;  /* 0x3780000000037811 */ /* 0x000fc800078eb8ff */
[----:B------:R-:W-:Y:S01]  /*a5b0*/  LOP3.LUT R22, R3, R2, R22, 0xfe, !PT ;  /* 0x0000000203167212 */ /* 0x000fe200078efe16 */
[----:B------:R-:W-:Y:S06]  /*a5c0*/  BRA `(.L_x_1913) ;  /* 0x0000000000947947 */ /* 0x000fec0003800000 */
.L_x_1925:
        /* <DEDUP_REMOVED lines=14> */
.L_x_1912:
        /* <DEDUP_REMOVED lines=16> */
.L_x_1934:
[----:B------:R-:W-:Y:S01]  /*a7b0*/  IMAD.MOV.U32 R22, RZ, RZ, RZ ;  /* 0x000000ffff167224 */ /* 0x000fe200078e00ff */
[----:B------:R-:W-:Y:S06]  /*a7c0*/  BRA `(.L_x_1913) ;  /* 0x0000000000147947 */ /* 0x000fec0003800000 */
.L_x_1933:
[----:B------:R-:W2:Y:S02]  /*a7d0*/  LDG.E.64 R22, desc[UR36][R2.64] ;  /* 0x0000002402167981 */ /* 0x000ea4000c1e1b00 */
[----:B--2---:R0:W1:Y:S01]  /*a7e0*/  I2F.U64 R22, R22 ;  /* 0x0000001600167312 */ /* 0x0040620000301000 */
[----:B------:R-:W-:Y:S05]  /*a7f0*/  BRA `(.L_x_1913) ;  /* 0x0000000000087947 */ /* 0x000fea0003800000 */
.L_x_1932:
[----:B------:R-:W2:Y:S02]  /*a800*/  LDG.E R2, desc[UR36][R2.64] ;  /* 0x0000002402027981 */ /* 0x000ea4000c1e1900 */
[----:B--2---:R-:W-:-:S07]  /*a810*/  I2FP.F32.U32 R22, R2 ;  /* 0x0000000200167245 */ /* 0x004fce0000201000 */
.L_x_1913:
[----:B------:R-:W-:Y:S05]  /*a820*/  BSYNC B6 ;  /* 0x0000000000067941 */ /* 0x000fea0003800000 */
.L_x_1907:
[----:B------:R-:W4:Y:S01]  /*a830*/  LDC.U8 R4, c[0x0][0x4aa] ;  /* 0x00012a80ff047b82 */ /* 0x000f220000000000 */
[----:B------:R-:W-:Y:S01]  /*a840*/  ULDC.64 UR4, c[0x0][0x488] ;  /* 0x0001220000047ab9 */ /* 0x000fe20000000a00 */
[----:B------:R-:W-:Y:S01]  /*a850*/  BSSY B6, `(.L_x_1935) ;  /* 0x00000df000067945 */ /* 0x000fe20003800000 */
[----:B0-2---:R-:W-:-:S05]  /*a860*/  IADD3 R2, P0, R18, UR4, RZ ;  /* 0x0000000412027c10 */ /* 0x005fca000ff1e0ff */
[----:B------:R-:W-:Y:S01]  /*a870*/  IMAD.X R3, RZ, RZ, UR5, P0 ;  /* 0x00000005ff037e24 */ /* 0x000fe200080e06ff */
[----:B----4-:R-:W-:-:S04]  /*a880*/  PRMT R0, R4, 0x9910, RZ ;  /* 0x0000991004007816 */ /* 0x010fc800000000ff */
        /* <DEDUP_REMOVED lines=13> */
.L_x_1939:
[----:B------:R-:W2:Y:S02]  /*a960*/  LDG.E.U8 R0, desc[UR36][R2.64] ;  /* 0x0000002402007981 */ /* 0x000ea4000c1e1100 */
[----:B--2---:R-:W-:Y:S01]  /*a970*/  I2FP.F32.U32 R0, R0 ;  /* 0x0000000000007245 */ /* 0x004fe20000201000 */
[----:B------:R-:W-:Y:S06]  /*a980*/  BRA `(.L_x_1941) ;  /* 0x0000000c002c7947 */ /* 0x000fec0003800000 */
.L_x_1938:
[----:B------:R-:W-:-:S13]  /*a990*/  ISETP.NE.AND P0, PT, R0, 0x2, PT ;  /* 0x000000020000780c */ /* 0x000fda0003f05270 */
[----:B------:R-:W-:Y:S05]  /*a9a0*/  @!P0 BRA `(.L_x_1942) ;  /* 0x0000000000288947 */ /* 0x000fea0003800000 */
[----:B------:R-:W-:-:S13]  /*a9b0*/  ISETP.NE.AND P0, PT, R0, 0x3, PT ;  /* 0x000000030000780c */ /* 0x000fda0003f05270 */
[----:B------:R-:W-:Y:S05]  /*a9c0*/  @!P0 BRA `(.L_x_1943) ;  /* 0x0000000000148947 */ /* 0x000fea0003800000 */
[----:B------:R-:W-:-:S13]  /*a9d0*/  ISETP.NE.AND P0, PT, R0, 0x4, PT ;  /* 0x000000040000780c */ /* 0x000fda0003f05270 */
[----:B------:R-:W-:Y:S05]  /*a9e0*/  @P0 BRA `(.L_x_1940) ;  /* 0x0000000800b80947 */ /* 0x000fea0003800000 */
[----:B------:R-:W2:Y:S02]  /*a9f0*/  LDG.E.64 R2, desc[UR36][R2.64] ;  /* 0x0000002402027981 */ /* 0x000ea4000c1e1b00 */
[----:B--2---:R2:W4:Y:S01]  /*aa00*/  I2F.S64 R0, R2 ;  /* 0x0000000200007312 */ /* 0x0045220000301400 */
[----:B------:R-:W-:Y:S05]  /*aa10*/  BRA `(.L_x_1941) ;  /* 0x0000000c00087947 */ /* 0x000fea0003800000 */
.L_x_1943:
[----:B------:R-:W2:Y:S02]  /*aa20*/  LDG.E R0, desc[UR36][R2.64] ;  /* 0x0000002402007981 */ /* 0x000ea4000c1e1900 */
[----:B--2---:R-:W-:Y:S01]  /*aa30*/  I2FP.F32.S32 R0, R0 ;  /* 0x0000000000007245 */ /* 0x004fe20000201400 */
[----:B------:R-:W-:Y:S06]  /*aa40*/  BRA `(.L_x_1941) ;  /* 0x0000000800fc7947 */ /* 0x000fec0003800000 */
.L_x_1942:
[----:B------:R-:W2:Y:S02]  /*aa50*/  LDG.E.U16 R0, desc[UR36][R2.64] ;  /* 0x0000002402007981 */ /* 0x000ea4000c1e1500 */
[----:B--2---:R-:W0:Y:S01]  /*aa60*/  I2F.S16 R0, R0 ;  /* 0x0000000000007306 */ /* 0x004e220000101400 */
[----:B------:R-:W-:Y:S05]  /*aa70*/  BRA `(.L_x_1941) ;  /* 0x0000000800f07947 */ /* 0x000fea0003800000 */
.L_x_1937:
        /* <DEDUP_REMOVED lines=8> */
.L_x_1945:
[----:B------:R-:W2:Y:S02]  /*ab00*/  LDG.E.U16 R0, desc[UR36][R2.64] ;  /* 0x0000002402007981 */ /* 0x000ea4000c1e1500 */
[----:B--2---:R-:W-:Y:S01]  /*ab10*/  HADD2.F32 R0, -RZ, R0.H0_H0 ;  /* 0x20000000ff007230 */ /* 0x004fe20000004100 */
[----:B------:R-:W-:Y:S06]  /*ab20*/  BRA `(.L_x_1941) ;  /* 0x0000000800c47947 */ /* 0x000fec0003800000 */
.L_x_1944:
        /* <DEDUP_REMOVED lines=8> */
.L_x_1947:
[----:B------:R-:W2:Y:S02]  /*abb0*/  LDG.E.U16 R0, desc[UR36][R2.64] ;  /* 0x0000002402007981 */ /* 0x000ea4000c1e1500 */
[----:B--2---:R-:W-:Y:S01]  /*abc0*/  HADD2.F32 R0, -RZ, R0.H0_H0 ;  /* 0x20000000ff007230 */ /* 0x004fe20000004100 */
[----:B------:R-:W-:Y:S06]  /*abd0*/  BRA `(.L_x_1941) ;  /* 0x0000000800987947 */ /* 0x000fec0003800000 */
.L_x_1946:
[----:B------:R-:W2:Y:S01]  /*abe0*/  LDG.E.64 R2, desc[UR36][R2.64] ;  /* 0x0000002402027981 */ /* 0x000ea2000c1e1b00 */
[----:B------:R-:W-:Y:S01]  /*abf0*/  UMOV UR4, 0xf0000000 ;  /* 0xf000000000047882 */ /* 0x000fe20000000000 */
[----:B------:R-:W-:Y:S01]  /*ac00*/  UMOV UR5, 0x380fffff ;  /* 0x380fffff00057882 */ /* 0x000fe20000000000 */
[----:B--2---:R-:W0:Y:S01]  /*ac10*/  F2F.F32.F64 R0, R2 ;  /* 0x0000000200007310 */ /* 0x004e220000301000 */
[----:B------:R-:W-:-:S14]  /*ac20*/  DSETP.GEU.AND P0, PT, |R2|, UR4, PT ;  /* 0x0000000402007e2a */ /* 0x000fdc000bf0e200 */
[----:B0-----:R-:W-:Y:S01]  /*ac30*/  @!P0 FMUL R0, R0, 1.175494350822287508e-38 ;  /* 0x0080000000008820 */ /* 0x001fe20000400000 */
[----:B------:R-:W-:Y:S06]  /*ac40*/  BRA `(.L_x_1941) ;  /* 0x00000008007c7947 */ /* 0x000fec0003800000 */
.L_x_1936:
        /* <DEDUP_REMOVED lines=12> */
.L_x_1950:
[----:B------:R-:W2:Y:S01]  /*ad10*/  LDG.E.64 R2, desc[UR36][R2.64] ;  /* 0x0000002402027981 */ /* 0x000ea2000c1e1b00 */
[----:B------:R-:W-:Y:S01]  /*ad20*/  UMOV UR4, 0xf0000000 ;  /* 0xf000000000047882 */ /* 0x000fe20000000000 */
[----:B------:R-:W-:Y:S01]  /*ad30*/  UMOV UR5, 0x380fffff ;  /* 0x380fffff00057882 */ /* 0x000fe20000000000 */
[----:B--2---:R-:W0:Y:S01]  /*ad40*/  F2F.F32.F64 R0, R2 ;  /* 0x0000000200007310 */ /* 0x004e220000301000 */
[----:B------:R-:W-:-:S14]  /*ad50*/  DSETP.GEU.AND P0, PT, |R2|, UR4, PT ;  /* 0x0000000402007e2a */ /* 0x000fdc000bf0e200 */
[----:B0-----:R-:W-:Y:S01]  /*ad60*/  @!P0 FMUL R0, R0, 1.175494350822287508e-38 ;  /* 0x0080000000008820 */ /* 0x001fe20000400000 */
[----:B------:R-:W-:Y:S06]  /*ad70*/  BRA `(.L_x_1941) ;  /* 0x0000000800307947 */ /* 0x000fec0003800000 */
.L_x_1949:
        /* <DEDUP_REMOVED lines=26> */
.L_x_1952:
        /* <DEDUP_REMOVED lines=13> */
.L_x_1951:
[----:B------:R-:W2:Y:S02]  /*aff0*/  LDG.E.U16 R0, desc[UR36][R2.64] ;  /* 0x0000002402007981 */ /* 0x000ea4000c1e1500 */
[----:B--2---:R-:W-:Y:S01]  /*b000*/  IMAD.U32 R0, R0, 0x10000, RZ ;  /* 0x0001000000007824 */ /* 0x004fe200078e00ff */
[----:B------:R-:W-:Y:S06]  /*b010*/  BRA `(.L_x_1941) ;  /* 0x0000000400887947 */ /* 0x000fec0003800000 */
.L_x_1948:
        /* <DEDUP_REMOVED lines=11> */
.L_x_1955:
        /* <DEDUP_REMOVED lines=20> */
.L_x_1957:
[----:B------:R-:W-:Y:S05]  /*b210*/  BSYNC B0 ;  /* 0x0000000000007941 */ /* 0x000fea0003800000 */
.L_x_1956:
[----:B------:R-:W-:Y:S01]  /*b220*/  LEA R3, R0, 0x3b800000, 0x17 ;  /* 0x3b80000000037811 */ /* 0x000fe200078eb8ff */
[----:B------:R-:W-:-:S05]  /*b230*/  IMAD.SHL.U32 R0, R2, 0x100000, RZ ;  /* 0x0010000002007824 */ /* 0x000fca00078e00ff */
[----:B------:R-:W-:Y:S01]  /*b240*/  LOP3.LUT R0, R3, R0, R4, 0xfe, !PT ;  /* 0x0000000003007212 */ /* 0x000fe200078efe04 */
[----:B------:R-:W-:Y:S06]  /*b250*/  BRA `(.L_x_1941) ;  /* 0x0000000000f87947 */ /* 0x000fec0003800000 */
.L_x_1954:
        /* <DEDUP_REMOVED lines=20> */
.L_x_1959:
[----:B------:R-:W-:Y:S05]  /*b3a0*/  BSYNC B0 ;  /* 0x0000000000007941 */ /* 0x000fea0003800000 */
.L_x_1958:
[----:B------:R-:W-:Y:S01]  /*b3b0*/  LEA R3, R0, 0x37800000, 0x17 ;  /* 0x3780000000037811 */ /* 0x000fe200078eb8ff */
[----:B------:R-:W-:-:S05]  /*b3c0*/  IMAD.SHL.U32 R0, R2, 0x200000, RZ ;  /* 0x0020000002007824 */ /* 0x000fca00078e00ff */
[----:B------:R-:W-:Y:S01]  /*b3d0*/  LOP3.LUT R0, R3, R0, R4, 0xfe, !PT ;  /* 0x0000000003007212 */ /* 0x000fe200078efe04 */
[----:B------:R-:W-:Y:S06]  /*b3e0*/  BRA `(.L_x_1941) ;  /* 0x0000000000947947 */ /* 0x000fec0003800000 */
.L_x_1953:
        /* <DEDUP_REMOVED lines=14> */
.L_x_1940:
        /* <DEDUP_REMOVED lines=16> */
.L_x_1962:
[----:B------:R-:W-:Y:S01]  /*b5d0*/  IMAD.MOV.U32 R0, RZ, RZ, RZ ;  /* 0x000000ffff007224 */ /* 0x000fe200078e00ff */
[----:B------:R-:W-:Y:S06]  /*b5e0*/  BRA `(.L_x_1941) ;  /* 0x0000000000147947 */ /* 0x000fec0003800000 */
.L_x_1961:
[----:B------:R-:W2:Y:S02]  /*b5f0*/  LDG.E.64 R2, desc[UR36][R2.64] ;  /* 0x0000002402027981 */ /* 0x000ea4000c1e1b00 */
[----:B--2---:R0:W2:Y:S01]  /*b600*/  I2F.U64 R0, R2 ;  /* 0x0000000200007312 */ /* 0x0040a20000301000 */
[----:B------:R-:W-:Y:S05]  /*b610*/  BRA `(.L_x_1941) ;  /* 0x0000000000087947 */ /* 0x000fea0003800000 */
.L_x_1960:
[----:B------:R-:W2:Y:S02]  /*b620*/  LDG.E R0, desc[UR36][R2.64] ;  /* 0x0000002402007981 */ /* 0x000ea4000c1e1900 */
[----:B--2---:R-:W-:-:S07]  /*b630*/  I2FP.F32.U32 R0, R0 ;  /* 0x0000000000007245 */ /* 0x004fce0000201000 */
.L_x_1941:
[----:B------:R-:W-:Y:S05]  /*b640*/  BSYNC B6 ;  /* 0x0000000000067941 */ /* 0x000fea0003800000 */
.L_x_1935:
[----:B0-2---:R-:W0:Y:S01]  /*b650*/  LDC.U8 R3, c[0x0][0x4a8] ;  /* 0x00012a00ff037b82 */ /* 0x005e220000000000 */
[C---:B----45:R-:W-:Y:S02]  /*b660*/  FSETP.GEU.FTZ.AND P1, PT, R0.reuse, 3, PT ;  /* 0x404000000000780b */ /* 0x070fe40003f3e000 */
        /* <DEDUP_REMOVED lines=19> */
.L_x_1966:
[----:B------:R-:W0:Y:S02]  /*b7a0*/  F2I.S64.TRUNC R2, R2 ;  /* 0x0000000200027311 */ /* 0x000e24000020d900 */
[----:B0-----:R-:W-:-:S05]  /*b7b0*/  IMAD.MOV.U32 R5, RZ, RZ, R2 ;  /* 0x000000ffff057224 */ /* 0x001fca00078e0002 */
[----:B------:R0:W-:Y:S01]  /*b7c0*/  STG.E.U8 desc[UR36][R16.64], R5 ;  /* 0x0000000510007986 */ /* 0x0001e2000c101124 */
[----:B------:R-:W-:Y:S05]  /*b7d0*/  BRA `(.L_x_1968) ;  /* 0x0000000c00407947 */ /* 0x000fea0003800000 */
.L_x_1965:
        /* <DEDUP_REMOVED lines=9> */
.L_x_1970:
[----:B------:R-:W0:Y:S02]  /*b870*/  F2I.FTZ.TRUNC.NTZ R3, R2 ;  /* 0x0000000200037305 */ /* 0x000e24000021f100 */
[----:B0-----:R0:W-:Y:S01]  /*b880*/  STG.E desc[UR36][R16.64], R3 ;  /* 0x0000000310007986 */ /* 0x0011e2000c101924 */
[----:B------:R-:W-:Y:S05]  /*b890*/  BRA `(.L_x_1968) ;  /* 0x0000000c00107947 */ /* 0x000fea0003800000 */
.L_x_1969:
[----:B------:R-:W0:Y:S02]  /*b8a0*/  F2I.FTZ.TRUNC.NTZ R3, R2 ;  /* 0x0000000200037305 */ /* 0x000e24000021f100 */
[----:B0-----:R0:W-:Y:S01]  /*b8b0*/  STG.E.U16 desc[UR36][R16.64], R3 ;  /* 0x0000000310007986 */ /* 0x0011e2000c101524 */
[----:B------:R-:W-:Y:S05]  /*b8c0*/  BRA `(.L_x_1968) ;  /* 0x0000000c00047947 */ /* 0x000fea0003800000 */
.L_x_1964:
        /* <DEDUP_REMOVED lines=8> */
.L_x_1972:
[----:B------:R-:W-:-:S05]  /*b950*/  F2FP.F16.F32.PACK_AB R2, RZ, R2 ;  /* 0x00000002ff02723e */ /* 0x000fca00000000ff */
[----:B------:R0:W-:Y:S01]  /*b960*/  STG.E.U16 desc[UR36][R16.64], R2 ;  /* 0x0000000210007986 */ /* 0x0001e2000c101524 */
[----:B------:R-:W-:Y:S05]  /*b970*/  BRA `(.L_x_1968) ;  /* 0x0000000800d87947 */ /* 0x000fea0003800000 */
.L_x_1971:
        /* <DEDUP_REMOVED lines=9> */
.L_x_1974:
[----:B------:R-:W-:-:S04]  /*ba10*/  F2FP.F16.F32.PACK_AB R3, RZ, R2 ;  /* 0x00000002ff03723e */ /* 0x000fc800000000ff */
[----:B------:R-:W-:-:S05]  /*ba20*/  PRMT R3, R3, 0x5410, RZ ;  /* 0x0000541003037816 */ /* 0x000fca00000000ff */
[----:B------:R2:W-:Y:S01]  /*ba30*/  STG.E desc[UR36][R16.64], R3 ;  /* 0x0000000310007986 */ /* 0x0005e2000c101924 */
[----:B------:R-:W-:Y:S05]  /*ba40*/  BRA `(.L_x_1968) ;  /* 0x0000000800a47947 */ /* 0x000fea0003800000 */
.L_x_1973:
[----:B------:R-:W-:-:S06]  /*ba50*/  FMUL.FTZ R2, R2, 1 ;  /* 0x3f80000002027820 */ /* 0x000fcc0000410000 */
[----:B------:R-:W0:Y:S02]  /*ba60*/  F2F.F64.F32 R2, R2 ;  /* 0x0000000200027310 */ /* 0x000e240000201800 */
[----:B0-----:R4:W-:Y:S01]  /*ba70*/  STG.E.64 desc[UR36][R16.64], R2 ;  /* 0x0000000210007986 */ /* 0x0019e2000c101b24 */
[----:B------:R-:W-:Y:S05]  /*ba80*/  BRA `(.L_x_1968) ;  /* 0x0000000800947947 */ /* 0x000fea0003800000 */
.L_x_1963:
        /* <DEDUP_REMOVED lines=12> */
.L_x_1977:
[----:B------:R-:W-:Y:S01]  /*bb50*/  FMUL.FTZ R4, R2, 1 ;  /* 0x3f80000002047820 */ /* 0x000fe20000410000 */
[----:B------:R-:W-:-:S05]  /*bb60*/  CS2R R6, SRZ ;  /* 0x0000000000067805 */ /* 0x000fca000001ff00 */
[----:B------:R-:W0:Y:S02]  /*bb70*/  F2F.F64.F32 R4, R4 ;  /* 0x0000000400047310 */ /* 0x000e240000201800 */
[----:B0-----:R0:W-:Y:S01]  /*bb80*/  STG.E.128 desc[UR36][R16.64], R4 ;  /* 0x0000000410007986 */ /* 0x0011e2000c101d24 */
[----:B------:R-:W-:Y:S05]  /*bb90*/  BRA `(.L_x_1968) ;  /* 0x0000000800507947 */ /* 0x000fea0003800000 */
.L_x_1976:
        /* <DEDUP_REMOVED lines=20> */
.L_x_1981:
[----:B------:R-:W-:Y:S05]  /*bce0*/  BSYNC B0 ;  /* 0x0000000000007941 */ /* 0x000fea0003800000 */
.L_x_1980:
[----:B------:R-:W-:-:S05]  /*bcf0*/  LOP3.LUT R5, R0, R5, RZ, 0xfc, !PT ;  /* 0x0000000500057212 */ /* 0x000fca00078efcff */
[----:B------:R0:W-:Y:S01]  /*bd00*/  STG.E.U8 desc[UR36][R16.64], R5 ;  /* 0x0000000510007986 */ /* 0x0001e2000c101124 */
[----:B------:R-:W-:Y:S05]  /*bd10*/  BRA `(.L_x_1968) ;  /* 0x0000000400f07947 */ /* 0x000fea0003800000 */
.L_x_1979:
        /* <DEDUP_REMOVED lines=12> */
.L_x_1983:
[----:B------:R-:W-:Y:S01]  /*bde0*/  IMAD.MOV.U32 R0, RZ, RZ, 0x7f ;  /* 0x0000007fff007424 */ /* 0x000fe200078e00ff */
[----:B------:R-:W-:-:S04]  /*bdf0*/  ISETP.GT.U32.AND P0, PT, R4, 0x7f800000, PT ;  /* 0x7f8000000400780c */ /* 0x000fc80003f04070 */
[----:B------:R-:W-:-:S09]  /*be00*/  SEL R0, R0, 0x7c, P0 ;  /* 0x0000007c00007807 */ /* 0x000fd20000000000 */
.L_x_1984:
[----:B------:R-:W-:Y:S05]  /*be10*/  BSYNC B0 ;  /* 0x0000000000007941 */ /* 0x000fea0003800000 */
.L_x_1982:
[----:B------:R-:W-:-:S04]  /*be20*/  LOP3.LUT R2, R2, 0x80000000, RZ, 0xc0, !PT ;  /* 0x8000000002027812 */ /* 0x000fc800078ec0ff */
[----:B------:R-:W-:-:S04]  /*be30*/  SHF.R.U32.HI R3, RZ, 0x18, R2 ;  /* 0x00000018ff037819 */ /* 0x000fc80000011602 */
[----:B------:R-:W-:-:S05]  /*be40*/  LOP3.LUT R3, R0, R3, RZ, 0xfc, !PT ;  /* 0x0000000300037212 */ /* 0x000fca00078efcff */
[----:B------:R0:W-:Y:S01]  /*be50*/  STG.E.U8 desc[UR36][R16.64], R3 ;  /* 0x0000000310007986 */ /* 0x0001e2000c101124 */
[----:B------:R-:W-:Y:S05]  /*be60*/  BRA `(.L_x_1968) ;  /* 0x00000004009c7947 */ /* 0x000fea0003800000 */
.L_x_1978:
[----:B------:R-:W-:-:S05]  /*be70*/  F2FP.BF16.F32.PACK_AB R2, RZ, R2 ;  /* 0x00000002ff02723e */ /* 0x000fca00000010ff */
[----:B------:R0:W-:Y:S01]  /*be80*/  STG.E.U16 desc[UR36][R16.64], R2 ;  /* 0x0000000210007986 */ /* 0x0001e2000c101524 */
[----:B------:R-:W-:Y:S05]  /*be90*/  BRA `(.L_x_1968) ;  /* 0x0000000400907947 */ /* 0x000fea0003800000 */
.L_x_1975:
        /* <DEDUP_REMOVED lines=11> */
.L_x_1987:
        /* <DEDUP_REMOVED lines=16> */
.L_x_1990:
[----:B------:R-:W-:-:S04]  /*c050*/  LOP3.LUT R2, R2, 0x80000000, RZ, 0xc0, !PT ;  /* 0x8000000002027812 */ /* 0x000fc800078ec0ff */
[----:B------:R-:W-:-:S04]  /*c060*/  SHF.R.U32.HI R3, RZ, 0x18, R2 ;  /* 0x00000018ff037819 */ /* 0x000fc80000011602 */
[----:B------:R-:W-:-:S04]  /*c070*/  LOP3.LUT R0, R0, R3, RZ, 0xfc, !PT ;  /* 0x0000000300007212 */ /* 0x000fc800078efcff */
[----:B------:R-:W-:-:S07]  /*c080*/  PRMT R8, R0, 0x7610, R8 ;  /* 0x0000761000087816 */ /* 0x000fce0000000008 */
.L_x_1989:
[----:B------:R-:W-:Y:S05]  /*c090*/  BSYNC B0 ;  /* 0x0000000000007941 */ /* 0x000fea0003800000 */
.L_x_1988:
[----:B------:R0:W-:Y:S01]  /*c0a0*/  STG.E.U8 desc[UR36][R16.64], R8 ;  /* 0x0000000810007986 */ /* 0x0001e2000c101124 */
[----:B------:R-:W-:Y:S05]  /*c0b0*/  BRA `(.L_x_1968) ;  /* 0x0000000400087947 */ /* 0x000fea0003800000 */
.L_x_1986:
        /* <DEDUP_REMOVED lines=16> */
.L_x_1993:
[----:B------:R-:W-:-:S04]  /*c1c0*/  LOP3.LUT R2, R2, 0x80000000, RZ, 0xc0, !PT ;  /* 0x8000000002027812 */ /* 0x000fc800078ec0ff */
[----:B------:R-:W-:-:S04]  /*c1d0*/  SHF.R.U32.HI R3, RZ, 0x18, R2 ;  /* 0x00000018ff037819 */ /* 0x000fc80000011602 */
[----:B------:R-:W-:-:S04]  /*c1e0*/  LOP3.LUT R0, R0, R3, RZ, 0xfc, !PT ;  /* 0x0000000300007212 */ /* 0x000fc800078efcff */
[----:B------:R-:W-:-:S07]  /*c1f0*/  PRMT R8, R0, 0x7610, R8 ;  /* 0x0000761000087816 */ /* 0x000fce0000000008 */
.L_x_1992:
[----:B------:R-:W-:Y:S05]  /*c200*/  BSYNC B0 ;  /* 0x0000000000007941 */ /* 0x000fea0003800000 */
.L_x_1991:
[----:B------:R0:W-:Y:S01]  /*c210*/  STG.E.U8 desc[UR36][R16.64], R8 ;  /* 0x0000000810007986 */ /* 0x0001e2000c101124 */
[----:B------:R-:W-:Y:S05]  /*c220*/  BRA `(.L_x_1968) ;  /* 0x0000000000ac7947 */ /* 0x000fea0003800000 */
.L_x_1985:
        /* <DEDUP_REMOVED lines=21> */
.L_x_1967:
        /* <DEDUP_REMOVED lines=16> */
.L_x_1996:
[----:B------:R-:W-:Y:S05]  /*c480*/  BRA `(.L_x_1968) ;  /* 0x0000000000147947 */ /* 0x000fea0003800000 */
.L_x_1995:
[----:B------:R-:W0:Y:S02]  /*c490*/  F2I.U64.TRUNC R2, R2 ;  /* 0x0000000200027311 */ /* 0x000e24000020d800 */
[----:B0-----:R0:W-:Y:S01]  /*c4a0*/  STG.E.64 desc[UR36][R16.64], R2 ;  /* 0x0000000210007986 */ /* 0x0011e2000c101b24 */
[----:B------:R-:W-:Y:S05]  /*c4b0*/  BRA `(.L_x_1968) ;  /* 0x0000000000087947 */ /* 0x000fea0003800000 */
.L_x_1994:
[----:B------:R-:W0:Y:S02]  /*c4c0*/  F2I.FTZ.U32.TRUNC.NTZ R3, R2 ;  /* 0x0000000200037305 */ /* 0x000e24000021f000 */
[----:B0-----:R0:W-:Y:S02]  /*c4d0*/  STG.E desc[UR36][R16.64], R3 ;  /* 0x0000000310007986 */ /* 0x0011e4000c101924 */
.L_x_1968:
[----:B------:R-:W-:-:S07]  /*c4e0*/  VIADD R19, R19, 0x80 ;  /* 0x0000008013137836 */ /* 0x000fce0000000000 */
.L_x_1905:
[----:B------:R-:W-:Y:S05]  /*c4f0*/  BSYNC B7 ;  /* 0x0000000000077941 */ /* 0x000fea0003800000 */
.L_x_1904:
        /* <DEDUP_REMOVED lines=357> */
.L_x_1997:
        /* <DEDUP_REMOVED lines=22> */
.L_x_2002:
[----:B------:R-:W2:Y:S02]  /*dcb0*/  LDG.E.U8 R2, desc[UR36][R2.64] ;  /* 0x0000002402027981 */ /* 0x000ea4000c1e1100 */
[----:B--2---:R-:W-:Y:S01]  /*dcc0*/  I2FP.F32.U32 R19, R2 ;  /* 0x0000000200137245 */ /* 0x004fe20000201000 */
[----:B------:R-:W-:Y:S06]  /*dcd0*/  BRA `(.L_x_2004) ;  /* 0x0000000c002c7947 */ /* 0x000fec0003800000 */
.L_x_2001:
        /* <DEDUP_REMOVED lines=9> */
.L_x_2006:
[----:B------:R-:W2:Y:S02]  /*dd70*/  LDG.E R2, desc[UR36][R2.64] ;  /* 0x0000002402027981 */ /* 0x000ea4000c1e1900 */
[----:B--2---:R-:W-:Y:S01]  /*dd80*/  I2FP.F32.S32 R19, R2 ;  /* 0x0000000200137245 */ /* 0x004fe20000201400 */
[----:B------:R-:W-:Y:S06]  /*dd90*/  BRA `(.L_x_2004) ;  /* 0x0000000800fc7947 */ /* 0x000fec0003800000 */
.L_x_2005:
[----:B------:R-:W2:Y:S02]  /*dda0*/  LDG.E.U16 R2, desc[UR36][R2.64] ;  /* 0x0000002402027981 */ /* 0x000ea4000c1e1500 */
[----:B--2---:R0:W1:Y:S01]  /*ddb0*/  I2F.S16 R19, R2 ;  /* 0x0000000200137306 */ /* 0x0040620000101400 */
[----:B------:R-:W-:Y:S05]  /*ddc0*/  BRA `(.L_x_2004) ;  /* 0x0000000800f07947 */ /* 0x000fea0003800000 */
.L_x_2000:
        /* <DEDUP_REMOVED lines=8> */
.L_x_2008:
[----:B------:R-:W2:Y:S02]  /*de50*/  LDG.E.U16 R2, desc[UR36][R2.64] ;  /* 0x0000002402027981 */ /* 0x000ea4000c1e1500 */
[----:B--2---:R-:W-:Y:S01]  /*de60*/  HADD2.F32 R19, -RZ, R2.H0_H0 ;  /* 0x20000002ff137230 */ /* 0x004fe20000004100 */
[----:B------:R-:W-:Y:S06]  /*de70*/  BRA `(.L_x_2004) ;  /* 0x0000000800c47947 */ /* 0x000fec0003800000 */
.L_x_2007:
        /* <DEDUP_REMOVED lines=8> */
.L_x_2010:
[----:B------:R-:W2:Y:S02]  /*df00*/  LDG.E.U16 R2, desc[UR36][R2.64] ;  /* 0x0000002402027981 */ /* 0x000ea4000c1e1500 */
[----:B--2---:R-:W-:Y:S01]  /*df10*/  HADD2.F32 R19, -RZ, R2.H0_H0 ;  /* 0x20000002ff137230 */ /* 0x004fe20000004100 */
[----:B------:R-:W-:Y:S06]  /*df20*/  BRA `(.L_x_2004) ;  /* 0x0000000800987947 */ /* 0x000fec0003800000 */
.L_x_2009:
[----:B------:R-:W2:Y:S01]  /*df30*/  LDG.E.64 R2, desc[UR36][R2.64] ;  /* 0x0000002402027981 */ /* 0x000ea2000c1e1b00 */
[----:B------:R-:W-:Y:S01]  /*df40*/  UMOV UR4, 0xf0000000 ;  /* 0xf000000000047882 */ /* 0x000fe20000000000 */
[----:B------:R-:W-:Y:S01]  /*df50*/  UMOV UR5, 0x380fffff ;  /* 0x380fffff00057882 */ /* 0x000fe20000000000 */
[----:B--2---:R-:W0:Y:S01]  /*df60*/  F2F.F32.F64 R19, R2 ;  /* 0x0000000200137310 */ /* 0x004e220000301000 */
[----:B------:R-:W-:-:S14]  /*df70*/  DSETP.GEU.AND P0, PT, |R2|, UR4, PT ;  /* 0x0000000402007e2a */ /* 0x000fdc000bf0e200 */
[----:B0-----:R-:W-:Y:S01]  /*df80*/  @!P0 FMUL R19, R19, 1.175494350822287508e-38 ;  /* 0x0080000013138820 */ /* 0x001fe20000400000 */
[----:B------:R-:W-:Y:S06]  /*df90*/  BRA `(.L_x_2004) ;  /* 0x00000008007c7947 */ /* 0x000fec0003800000 */
.L_x_1999:
        /* <DEDUP_REMOVED lines=12> */
.L_x_2013:
[----:B------:R-:W2:Y:S01]  /*e060*/  LDG.E.64 R2, desc[UR36][R2.64] ;  /* 0x0000002402027981 */ /* 0x000ea2000c1e1b00 */
[----:B------:R-:W-:Y:S01]  /*e070*/  UMOV UR4, 0xf0000000 ;  /* 0xf000000000047882 */ /* 0x000fe20000000000 */
[----:B------:R-:W-:Y:S01]  /*e080*/  UMOV UR5, 0x380fffff ;  /* 0x380fffff00057882 */ /* 0x000fe20000000000 */
[----:B--2---:R-:W0:Y:S01]  /*e090*/  F2F.F32.F64 R19, R2 ;  /* 0x0000000200137310 */ /* 0x004e220000301000 */
[----:B------:R-:W-:-:S14]  /*e0a0*/  DSETP.GEU.AND P0, PT, |R2|, UR4, PT ;  /* 0x0000000402007e2a */ /* 0x000fdc000bf0e200 */
[----:B0-----:R-:W-:Y:S01]  /*e0b0*/  @!P0 FMUL R19, R19, 1.175494350822287508e-38 ;  /* 0x0080000013138820 */ /* 0x001fe20000400000 */
[----:B------:R-:W-:Y:S06]  /*e0c0*/  BRA `(.L_x_2004) ;  /* 0x0000000800307947 */ /* 0x000fec0003800000 */
.L_x_2012:
        /* <DEDUP_REMOVED lines=26> */
.L_x_2015:
        /* <DEDUP_REMOVED lines=13> */
.L_x_2014:
[----:B------:R-:W2:Y:S02]  /*e340*/  LDG.E.U16 R2, desc[UR36][R2.64] ;  /* 0x0000002402027981 */ /* 0x000ea4000c1e1500 */
[----:B--2---:R-:W-:Y:S01]  /*e350*/  IMAD.U32 R19, R2, 0x10000, RZ ;  /* 0x0001000002137824 */ /* 0x004fe200078e00ff */
[----:B------:R-:W-:Y:S06]  /*e360*/  BRA `(.L_x_2004) ;  /* 0x0000000400887947 */ /* 0x000fec0003800000 */
.L_x_2011:
        /* <DEDUP_REMOVED lines=11> */
.L_x_2018:
        /* <DEDUP_REMOVED lines=20> */
.L_x_2020:
[----:B------:R-:W-:Y:S05]  /*e560*/  BSYNC B0 ;  /* 0x0000000000007941 */ /* 0x000fea0003800000 */
.L_x_2019:
[----:B------:R-:W-:Y:S01]  /*e570*/  IMAD.SHL.U32 R2, R2, 0x100000, RZ ;  /* 0x0010000002027824 */ /* 0x000fe200078e00ff */
[----:B------:R-:W-:-:S04]  /*e580*/  LEA R0, R0, 0x3b800000, 0x17 ;  /* 0x3b80000000007811 */ /* 0x000fc800078eb8ff */
[----:B------:R-:W-:Y:S01]  /*e590*/  LOP3.LUT R19, R0, R2, R19, 0xfe, !PT ;  /* 0x0000000200137212 */ /* 0x000fe200078efe13 */
[----:B------:R-:W-:Y:S06]  /*e5a0*/  BRA `(.L_x_2004) ;  /* 0x0000000000f87947 */ /* 0x000fec0003800000 */
.L_x_2017:
        /* <DEDUP_REMOVED lines=20> */
.L_x_2022:
[----:B------:R-:W-:Y:S05]  /*e6f0*/  BSYNC B0 ;  /* 0x0000000000007941 */ /* 0x000fea0003800000 */
.L_x_2021:
[----:B------:R-:W-:Y:S01]  /*e700*/  IMAD.SHL.U32 R2, R2, 0x200000, RZ ;  /* 0x0020000002027824 */ /* 0x000fe200078e00ff */
[----:B------:R-:W-:-:S04]  /*e710*/  LEA R0, R0, 0x37800000, 0x17 ;  /* 0x3780000000007811 */ /* 0x000fc800078eb8ff */
[----:B------:R-:W-:Y:S01]  /*e720*/  LOP3.LUT R19, R0, R2, R19, 0xfe, !PT ;  /* 0x0000000200137212 */ /* 0x000fe200078efe13 */
[----:B------:R-:W-:Y:S06]  /*e730*/  BRA `(.L_x_2004) ;  /* 0x0000000000947947 */ /* 0x000fec0003800000 */
.L_x_2016:
        /* <DEDUP_REMOVED lines=14> */
.L_x_2003:
        /* <DEDUP_REMOVED lines=16> */
.L_x_2025:
[----:B------:R-:W-:Y:S01]  /*e920*/  IMAD.MOV.U32 R19, RZ, RZ, RZ ;  /* 0x000000ffff137224 */ /* 0x000fe200078e00ff */
[----:B------:R-:W-:Y:S06]  /*e930*/  BRA `(.L_x_2004) ;  /* 0x0000000000147947 */ /* 0x000fec0003800000 */
.L_x_2024:
[----:B------:R-:W2:Y:S02]  /*e940*/  LDG.E.64 R2, desc[UR36][R2.64] ;  /* 0x0000002402027981 */ /* 0x000ea4000c1e1b00 */
[----:B--2---:R0:W1:Y:S01]  /*e950*/  I2F.U64 R19, R2 ;  /* 0x0000000200137312 */ /* 0x0040620000301000 */
[----:B------:R-:W-:Y:S05]  /*e960*/  BRA `(.L_x_2004) ;  /* 0x0000000000087947 */ /* 0x000fea0003800000 */
.L_x_2023:
[----:B------:R-:W2:Y:S02]  /*e970*/  LDG.E R2, desc[UR36][R2.64] ;  /* 0x0000002402027981 */ /* 0x000ea4000c1e1900 */
[----:B--2---:R-:W-:-:S07]  /*e980*/  I2FP.F32.U32 R19, R2 ;  /* 0x0000000200137245 */ /* 0x004fce0000201000 */
.L_x_2004:
[----:B------:R-:W-:Y:S05]  /*e990*/  BSYNC B6 ;  /* 0x0000000000067941 */ /* 0x000fea0003800000 */
.L_x_1998:
        /* <DEDUP_REMOVED lines=19> */
.L_x_2030:
[----:B------:R-:W2:Y:S02]  /*ead0*/  LDG.E.U8 R0, desc[UR36][R2.64] ;  /* 0x0000002402007981 */ /* 0x000ea4000c1e1100 */
[----:B--2---:R-:W-:Y:S01]  /*eae0*/  I2FP.F32.U32 R0, R0 ;  /* 0x0000000000007245 */ /* 0x004fe20000201000 */
[----:B------:R-:W-:Y:S06]  /*eaf0*/  BRA `(.L_x_2032) ;  /* 0x0000000c002c7947 */ /* 0x000fec0003800000 */
.L_x_2029:
        /* <DEDUP_REMOVED lines=9> */
.L_x_2034:
[----:B------:R-:W2:Y:S02]  /*eb90*/  LDG.E R0, desc[UR36][R2.64] ;  /* 0x0000002402007981 */ /* 0x000ea4000c1e1900 */
[----:B--2---:R-:W-:Y:S01]  /*eba0*/  I2FP.F32.S32 R0, R0 ;  /* 0x0000000000007245 */ /* 0x004fe20000201400 */
[----:B------:R-:W-:Y:S06]  /*ebb0*/  BRA `(.L_x_2032) ;  /* 0x0000000800fc7947 */ /* 0x000fec0003800000 */
.L_x_2033:
[----:B------:R-:W2:Y:S02]  /*ebc0*/  LDG.E.U16 R0, desc[UR36][R2.64] ;  /* 0x0000002402007981 */ /* 0x000ea4000c1e1500 */
[----:B--2---:R-:W0:Y:S01]  /*ebd0*/  I2F.S16 R0, R0 ;  /* 0x0000000000007306 */ /* 0x004e220000101400 */
[----:B------:R-:W-:Y:S05]  /*ebe0*/  BRA `(.L_x_2032) ;  /* 0x0000000800f07947 */ /* 0x000fea0003800000 */
.L_x_2028:
        /* <DEDUP_REMOVED lines=8> */
.L_x_2036:
[----:B------:R-:W2:Y:S02]  /*ec70*/  LDG.E.U16 R0, desc[UR36][R2.64] ;  /* 0x0000002402007981 */ /* 0x000ea4000c1e1500 */
[----:B--2---:R-:W-:Y:S01]  /*ec80*/  HADD2.F32 R0, -RZ, R0.H0_H0 ;  /* 0x20000000ff007230 */ /* 0x004fe20000004100 */
[----:B------:R-:W-:Y:S06]  /*ec90*/  BRA `(.L_x_2032) ;  /* 0x0000000800c47947 */ /* 0x000fec0003800000 */
.L_x_2035:
        /* <DEDUP_REMOVED lines=8> */
.L_x_2038:
[----:B------:R-:W2:Y:S02]  /*ed20*/  LDG.E.U16 R0, desc[UR36][R2.64] ;  /* 0x0000002402007981 */ /* 0x000ea4000c1e1500 */
[----:B--2---:R-:W-:Y:S01]  /*ed30*/  HADD2.F32 R0, -RZ, R0.H0_H0 ;  /* 0x20000000ff007230 */ /* 0x004fe20000004100 */
[----:B------:R-:W-:Y:S06]  /*ed40*/  BRA `(.L_x_2032) ;  /* 0x0000000800987947 */ /* 0x000fec0003800000 */
.L_x_2037:
[----:B------:R-:W2:Y:S01]  /*ed50*/  LDG.E.64 R2, desc[UR36][R2.64] ;  /* 0x0000002402027981 */ /* 0x000ea2000c1e1b00 */
[----:B------:R-:W-:Y:S01]  /*ed60*/  UMOV UR4, 0xf0000000 ;  /* 0xf000000000047882 */ /* 0x000fe20000000000 */
[----:B------:R-:W-:Y:S01]  /*ed70*/  UMOV UR5, 0x380fffff ;  /* 0x380fffff00057882 */ /* 0x000fe20000000000 */
[----:B--2---:R-:W0:Y:S01]  /*ed80*/  F2F.F32.F64 R0, R2 ;  /* 0x0000000200007310 */ /* 0x004e220000301000 */
[----:B------:R-:W-:-:S14]  /*ed90*/  DSETP.GEU.AND P0, PT, |R2|, UR4, PT ;  /* 0x0000000402007e2a */ /* 0x000fdc000bf0e200 */
[----:B0-----:R-:W-:Y:S01]  /*eda0*/  @!P0 FMUL R0, R0, 1.175494350822287508e-38 ;  /* 0x0080000000008820 */ /* 0x001fe20000400000 */
[----:B------:R-:W-:Y:S06]  /*edb0*/  BRA `(.L_x_2032) ;  /* 0x00000008007c7947 */ /* 0x000fec0003800000 */
.L_x_2027:
        /* <DEDUP_REMOVED lines=12> */
.L_x_2041:
[----:B------:R-:W2:Y:S01]  /*ee80*/  LDG.E.64 R2, desc[UR36][R2.64] ;  /* 0x0000002402027981 */ /* 0x000ea2000c1e1b00 */
[----:B------:R-:W-:Y:S01]  /*ee90*/  UMOV UR4, 0xf0000000 ;  /* 0xf000000000047882 */ /* 0x000fe20000000000 */
[----:B------:R-:W-:Y:S01]  /*eea0*/  UMOV UR5, 0x380fffff ;  /* 0x380fffff00057882 */ /* 0x000fe20000000000 */
[----:B--2---:R-:W0:Y:S01]  /*eeb0*/  F2F.F32.F64 R0, R2 ;  /* 0x0000000200007310 */ /* 0x004e220000301000 */
[----:B------:R-:W-:-:S14]  /*eec0*/  DSETP.GEU.AND P0, PT, |R2|, UR4, PT ;  /* 0x0000000402007e2a */ /* 0x000fdc000bf0e200 */
[----:B0-----:R-:W-:Y:S01]  /*eed0*/  @!P0 FMUL R0, R0, 1.175494350822287508e-38 ;  /* 0x0080000000008820 */ /* 0x001fe20000400000 */
[----:B------:R-:W-:Y:S06]  /*eee0*/  BRA `(.L_x_2032) ;  /* 0x0000000800307947 */ /* 0x000fec0003800000 */
.L_x_2040:
        /* <DEDUP_REMOVED lines=26> */
.L_x_2043:
        /* <DEDUP_REMOVED lines=13> */
.L_x_2042:
[----:B------:R-:W2:Y:S02]  /*f160*/  LDG.E.U16 R0, desc[UR36][R2.64] ;  /* 0x0000002402007981 */ /* 0x000ea4000c1e1500 */
[----:B--2---:R-:W-:Y:S01]  /*f170*/  IMAD.U32 R0, R0, 0x10000, RZ ;  /* 0x0001000000007824 */ /* 0x004fe200078e00ff */
[----:B------:R-:W-:Y:S06]  /*f180*/  BRA `(.L_x_2032) ;  /* 0x0000000400887947 */ /* 0x000fec0003800000 */
.L_x_2039:
        /* <DEDUP_REMOVED lines=11> */
.L_x_2046:
        /* <DEDUP_REMOVED lines=20> */
.L_x_2048:
[----:B------:R-:W-:Y:S05]  /*f380*/  BSYNC B0 ;  /* 0x0000000000007941 */ /* 0x000fea0003800000 */
.L_x_2047:
[----:B------:R-:W-:Y:S01]  /*f390*/  LEA R3, R0, 0x3b800000, 0x17 ;  /* 0x3b80000000037811 */ /* 0x000fe200078eb8ff */
[----:B------:R-:W-:-:S05]  /*f3a0*/  IMAD.SHL.U32 R0, R2, 0x100000, RZ ;  /* 0x0010000002007824 */ /* 0x000fca00078e00ff */
[----:B------:R-:W-:Y:S01]  /*f3b0*/  LOP3.LUT R0, R3, R0, R4, 0xfe, !PT ;  /* 0x0000000003007212 */ /* 0x000fe200078efe04 */
[----:B------:R-:W-:Y:S06]  /*f3c0*/  BRA `(.L_x_2032) ;  /* 0x0000000000f87947 */ /* 0x000fec0003800000 */
.L_x_2045:
        /* <DEDUP_REMOVED lines=20> */
.L_x_2050:
[----:B------:R-:W-:Y:S05]  /*f510*/  BSYNC B0 ;  /* 0x0000000000007941 */ /* 0x000fea0003800000 */
.L_x_2049:
[----:B------:R-:W-:Y:S01]  /*f520*/  LEA R3, R0, 0x37800000, 0x17 ;  /* 0x3780000000037811 */ /* 0x000fe200078eb8ff */
[----:B------:R-:W-:-:S05]  /*f530*/  IMAD.SHL.U32 R0, R2, 0x200000, RZ ;  /* 0x0020000002007824 */ /* 0x000fca00078e00ff */
[----:B------:R-:W-:Y:S01]  /*f540*/  LOP3.LUT R0, R3, R0, R4, 0xfe, !PT ;  /* 0x0000000003007212 */ /* 0x000fe200078efe04 */
[----:B------:R-:W-:Y:S06]  /*f550*/  BRA `(.L_x_2032) ;  /* 0x0000000000947947 */ /* 0x000fec0003800000 */
.L_x_2044:
        /* <DEDUP_REMOVED lines=14> */
.L_x_2031:
        /* <DEDUP_REMOVED lines=16> */
.L_x_2053:
[----:B------:R-:W-:Y:S01]  /*f740*/  IMAD.MOV.U32 R0, RZ, RZ, RZ ;  /* 0x000000ffff007224 */ /* 0x000fe200078e00ff */
[----:B------:R-:W-:Y:S06]  /*f750*/  BRA `(.L_x_2032) ;  /* 0x0000000000147947 */ /* 0x000fec0003800000 */
.L_x_2052:
[----:B------:R-:W2:Y:S02]  /*f760*/  LDG.E.64 R2, desc[UR36][R2.64] ;  /* 0x0000002402027981 */ /* 0x000ea4000c1e1b00 */
[----:B--2---:R0:W1:Y:S01]  /*f770*/  I2F.U64 R0, R2 ;  /* 0x0000000200007312 */ /* 0x0040620000301000 */
[----:B------:R-:W-:Y:S05]  /*f780*/  BRA `(.L_x_2032) ;  /* 0x0000000000087947 */ /* 0x000fea0003800000 */
.L_x_2051:
[----:B------:R-:W2:Y:S02]  /*f790*/  LDG.E R0, desc[UR36][R2.64] ;  /* 0x0000002402007981 */ /* 0x000ea4000c1e1900 */
[----:B--2---:R-:W-:-:S07]  /*f7a0*/  I2FP.F32.U32 R0, R0 ;  /* 0x0000000000007245 */ /* 0x004fce0000201000 */
.L_x_2032:
[----:B------:R-:W-:Y:S05]  /*f7b0*/  BSYNC B6 ;  /* 0x0000000000067941 */ /* 0x000fea0003800000 */
.L_x_2026:
        /* <DEDUP_REMOVED lines=19> */
[----:B0-----:R-:W-:Y:S01]  /*f8f0*/  STG.E.U8 desc[UR36][R16.64], R3 ;  /* 0x0000000310007986 */ /* 0x001fe2000c101124 */
[----:B------:R-:W-:Y:S05]  /*f900*/  EXIT ;  /* 0x000000000000794d */ /* 0x000fea0003800000 */
.L_x_2057:
[----:B------:R-:W0:Y:S02]  /*f910*/  F2I.S64.TRUNC R2, R2 ;  /* 0x0000000200027311 */ /* 0x000e24000020d900 */
[----:B0-----:R-:W-:-:S05]  /*f920*/  IMAD.MOV.U32 R5, RZ, RZ, R2 ;  /* 0x000000ffff057224 */ /* 0x001fca00078e0002 */
[----:B------:R-:W-:Y:S01]  /*f930*/  STG.E.U8 desc[UR36][R16.64], R5 ;  /* 0x0000000510007986 */ /* 0x000fe2000c101124 */
[----:B------:R-:W-:Y:S05]  /*f940*/  EXIT ;  /* 0x000000000000794d */ /* 0x000fea0003800000 */
.L_x_2056:
[----:B------:R-:W-:-:S13]  /*f950*/  ISETP.NE.AND P0, PT, R0, 0x2, PT ;  /* 0x000000020000780c */ /* 0x000fda0003f05270 */
[----:B------:R-:W-:Y:S05]  /*f960*/  @!P0 BRA `(.L_x_2059) ;  /* 0x0000000000288947 */ /* 0x000fea0003800000 */
[----:B------:R-:W-:-:S13]  /*f970*/  ISETP.NE.AND P0, PT, R0, 0x3, PT ;  /* 0x000000030000780c */ /* 0x000fda0003f05270 */
[----:B------:R-:W-:Y:S05]  /*f980*/  @!P0 BRA `(.L_x_2060) ;  /* 0x0000000000148947 */ /* 0x000fea0003800000 */
[----:B------:R-:W-:-:S13]  /*f990*/  ISETP.NE.AND P0, PT, R0, 0x4, PT ;  /* 0x000000040000780c */ /* 0x000fda0003f05270 */
[----:B------:R-:W-:Y:S05]  /*f9a0*/  @P0 BRA `(.L_x_2058) ;  /* 0x0000000800d00947 */ /* 0x000fea0003800000 */
[----:B------:R-:W0:Y:S02]  /*f9b0*/  F2I.S64.TRUNC R2, R2 ;  /* 0x0000000200027311 */ /* 0x000e24000020d900 */
[----:B0-----:R-:W-:Y:S01]  /*f9c0*/  STG.E.64 desc[UR36][R16.64], R2 ;  /* 0x0000000210007986 */ /* 0x001fe2000c101b24 */
[----:B------:R-:W-:Y:S05]  /*f9d0*/  EXIT ;  /* 0x000000000000794d */ /* 0x000fea0003800000 */
.L_x_2060:
[----:B------:R-:W0:Y:S02]  /*f9e0*/  F2I.FTZ.TRUNC.NTZ R3, R2 ;  /* 0x0000000200037305 */ /* 0x000e24000021f100 */
[----:B0-----:R-:W-:Y:S01]  /*f9f0*/  STG.E desc[UR36][R16.64], R3 ;  /* 0x0000000310007986 */ /* 0x001fe2000c101924 */
[----:B------:R-:W-:Y:S05]  /*fa00*/  EXIT ;  /* 0x000000000000794d */ /* 0x000fea0003800000 */
.L_x_2059:
[----:B------:R-:W0:Y:S02]  /*fa10*/  F2I.FTZ.TRUNC.NTZ R3, R2 ;  /* 0x0000000200037305 */ /* 0x000e24000021f100 */
[----:B0-----:R-:W-:Y:S01]  /*fa20*/  STG.E.U16 desc[UR36][R16.64], R3 ;  /* 0x0000000310007986 */ /* 0x001fe2000c101524 */
[----:B------:R-:W-:Y:S05]  /*fa30*/  EXIT ;  /* 0x000000000000794d */ /* 0x000fea0003800000 */
.L_x_2055:
[----:B------:R-:W-:-:S13]  /*fa40*/  ISETP.GT.AND P0, PT, R0, 0x6, PT ;  /* 0x000000060000780c */ /* 0x000fda0003f04270 */
[----:B------:R-:W-:Y:S05]  /*fa50*/  @P0 BRA `(.L_x_2061) ;  /* 0x0000000000240947 */ /* 0x000fea0003800000 */
[----:B------:R-:W-:-:S13]  /*fa60*/  ISETP.NE.AND P0, PT, R0, 0x5, PT ;  /* 0x000000050000780c */ /* 0x000fda0003f05270 */
[----:B------:R-:W-:Y:S05]  /*fa70*/  @!P0 BRA `(.L_x_2062) ;  /* 0x0000000000108947 */ /* 0x000fea0003800000 */
[----:B------:R-:W-:-:S13]  /*fa80*/  ISETP.NE.AND P0, PT, R0, 0x6, PT ;  /* 0x000000060000780c */ /* 0x000fda0003f05270 */
[----:B------:R-:W-:Y:S05]  /*fa90*/  @P0 BRA `(.L_x_2058) ;  /* 0x0000000800940947 */ /* 0x000fea0003800000 */
[----:B------:R-:W-:Y:S01]  /*faa0*/  STG.E desc[UR36][R16.64], R2 ;  /* 0x0000000210007986 */ /* 0x000fe2000c101924 */
[----:B------:R-:W-:Y:S05]  /*fab0*/  EXIT ;  /* 0x000000000000794d */ /* 0x000fea0003800000 */
.L_x_2062:
[----:B------:R-:W-:-:S05]  /*fac0*/  F2FP.F16.F32.PACK_AB R2, RZ, R2 ;  /* 0x00000002ff02723e */ /* 0x000fca00000000ff */
[----:B------:R-:W-:Y:S01]  /*fad0*/  STG.E.U16 desc[UR36][R16.64], R2 ;  /* 0x0000000210007986 */ /* 0x000fe2000c101524 */
[----:B------:R-:W-:Y:S05]  /*fae0*/  EXIT ;  /* 0x000000000000794d */ /* 0x000fea0003800000 */
.L_x_2061:
[----:B------:R-:W-:-:S13]  /*faf0*/  ISETP.NE.AND P0, PT, R0, 0x7, PT ;  /* 0x000000070000780c */ /* 0x000fda0003f05270 */
[----:B------:R-:W-:Y:S05]  /*fb00*/  @!P0 BRA `(.L_x_2063) ;  /* 0x00000000002c8947 */ /* 0x000fea0003800000 */
[----:B------:R-:W-:-:S13]  /*fb10*/  ISETP.NE.AND P0, PT, R0, 0x8, PT ;  /* 0x000000080000780c */ /* 0x000fda0003f05270 */
[----:B------:R-:W-:Y:S05]  /*fb20*/  @!P0 BRA `(.L_x_2064) ;  /* 0x0000000000148947 */ /* 0x000fea0003800000 */
[----:B------:R-:W-:-:S13]  /*fb30*/  ISETP.NE.AND P0, PT, R0, 0x9, PT ;  /* 0x000000090000780c */ /* 0x000fda0003f05270 */
[----:B------:R-:W-:Y:S05]  /*fb40*/  @P0 BRA `(.L_x_2058) ;  /* 0x0000000800680947 */ /* 0x000fea0003800000 */
[----:B------:R-:W-:-:S05]  /*fb50*/  IMAD.MOV.U32 R3, RZ, RZ, RZ ;  /* 0x000000ffff037224 */ /* 0x000fca00078e00ff */
[----:B------:R-:W-:Y:S01]  /*fb60*/  STG.E.64 desc[UR36][R16.64], R2 ;  /* 0x0000000210007986 */ /* 0x000fe2000c101b24 */
[----:B------:R-:W-:Y:S05]  /*fb70*/  EXIT ;  /* 0x000000000000794d */ /* 0x000fea0003800000 */
.L_x_2064:
[----:B------:R-:W-:-:S04]  /*fb80*/  F2FP.F16.F32.PACK_AB R3, RZ, R2 ;  /* 0x00000002ff03723e */ /* 0x000fc800000000ff */
[----:B------:R-:W-:-:S05]  /*fb90*/  PRMT R3, R3, 0x5410, RZ ;  /* 0x0000541003037816 */ /* 0x000fca00000000ff */
[----:B------:R-:W-:Y:S01]  /*fba0*/  STG.E desc[UR36][R16.64], R3 ;  /* 0x0000000310007986 */ /* 0x000fe2000c101924 */
[----:B------:R-:W-:Y:S05]  /*fbb0*/  EXIT ;  /* 0x000000000000794d */ /* 0x000fea0003800000 */
.L_x_2063:
[----:B------:R-:W-:-:S06]  /*fbc0*/  FMUL.FTZ R2, R2, 1 ;  /* 0x3f80000002027820 */ /* 0x000fcc0000410000 */
[----:B------:R-:W0:Y:S02]  /*fbd0*/  F2F.F64.F32 R2, R2 ;  /* 0x0000000200027310 */ /* 0x000e240000201800 */
[----:B0-----:R-:W-:Y:S01]  /*fbe0*/  STG.E.64 desc[UR36][R16.64], R2 ;  /* 0x0000000210007986 */ /* 0x001fe2000c101b24 */
[----:B------:R-:W-:Y:S05]  /*fbf0*/  EXIT ;  /* 0x000000000000794d */ /* 0x000fea0003800000 */
.L_x_2054:
        /* <DEDUP_REMOVED lines=10> */
[----:B------:R-:W-:Y:S01]  /*fca0*/  STG.E.U8 desc[UR36][R16.64], R3 ;  /* 0x0000000310007986 */ /* 0x000fe2000c101124 */
[----:B------:R-:W-:Y:S05]  /*fcb0*/  EXIT ;  /* 0x000000000000794d */ /* 0x000fea0003800000 */
.L_x_2067:
[----:B------:R-:W-:Y:S01]  /*fcc0*/  FMUL.FTZ R4, R2, 1 ;  /* 0x3f80000002047820 */ /* 0x000fe20000410000 */
[----:B------:R-:W-:-:S05]  /*fcd0*/  CS2R R6, SRZ ;  /* 0x0000000000067805 */ /* 0x000fca000001ff00 */
[----:B------:R-:W0:Y:S02]  /*fce0*/  F2F.F64.F32 R4, R4 ;  /* 0x0000000400047310 */ /* 0x000e240000201800 */
[----:B0-----:R-:W-:Y:S01]  /*fcf0*/  STG.E.128 desc[UR36][R16.64], R4 ;  /* 0x0000000410007986 */ /* 0x001fe2000c101d24 */
[----:B------:R-:W-:Y:S05]  /*fd00*/  EXIT ;  /* 0x000000000000794d */ /* 0x000fea0003800000 */
.L_x_2066:
        /* <DEDUP_REMOVED lines=20> */
.L_x_2071:
[----:B------:R-:W-:Y:S05]  /*fe50*/  BSYNC B0 ;  /* 0x0000000000007941 */ /* 0x000fea0003800000 */
.L_x_2070:
[----:B------:R-:W-:-:S05]  /*fe60*/  LOP3.LUT R5, R0, R5, RZ, 0xfc, !PT ;  /* 0x0000000500057212 */ /* 0x000fca00078efcff */
[----:B------:R-:W-:Y:S01]  /*fe70*/  STG.E.U8 desc[UR36][R16.64], R5 ;  /* 0x0000000510007986 */ /* 0x000fe2000c101124 */
[----:B------:R-:W-:Y:S05]  /*fe80*/  EXIT ;  /* 0x000000000000794d */ /* 0x000fea0003800000 */
.L_x_2069:
        /* <DEDUP_REMOVED lines=12> */
.L_x_2073:
[----:B------:R-:W-:Y:S01]  /*ff50*/  IMAD.MOV.U32 R0, RZ, RZ, 0x7f ;  /* 0x0000007fff007424 */ /* 0x000fe200078e00ff */
[----:B------:R-:W-:-:S04]  /*ff60*/  ISETP.GT.U32.AND P0, PT, R4, 0x7f800000, PT ;  /* 0x7f8000000400780c */ /* 0x000fc80003f04070 */
[----:B------:R-:W-:-:S09]  /*ff70*/  SEL R0, R0, 0x7c, P0 ;  /* 0x0000007c00007807 */ /* 0x000fd20000000000 */
.L_x_2074:
[----:B------:R-:W-:Y:S05]  /*ff80*/  BSYNC B0 ;  /* 0x0000000000007941 */ /* 0x000fea0003800000 */
.L_x_2072:
[----:B------:R-:W-:-:S04]  /*ff90*/  LOP3.LUT R2, R2, 0x80000000, RZ, 0xc0, !PT ;  /* 0x8000000002027812 */ /* 0x000fc800078ec0ff */
[----:B------:R-:W-:-:S04]  /*ffa0*/  SHF.R.U32.HI R3, RZ, 0x18, R2 ;  /* 0x00000018ff037819 */ /* 0x000fc80000011602 */
[----:B------:R-:W-:-:S05]  /*ffb0*/  LOP3.LUT R3, R0, R3, RZ, 0xfc, !PT ;  /* 0x0000000300037212 */ /* 0x000fca00078efcff */
[----:B------:R-:W-:Y:S01]  /*ffc0*/  STG.E.U8 desc[UR36][R16.64], R3 ;  /* 0x0000000310007986 */ /* 0x000fe2000c101124 */
[----:B------:R-:W-:Y:S05]  /*ffd0*/  EXIT ;  /* 0x000000000000794d */ /* 0x000fea0003800000 */
.L_x_2068:
[----:B------:R-:W-:-:S05]  /*ffe0*/  F2FP.BF16.F32.PACK_AB R2, RZ, R2 ;  /* 0x00000002ff02723e */ /* 0x000fca00000010ff */
[----:B------:R-:W-:Y:S01]  /*fff0*/  STG.E.U16 desc[UR36][R16.64], R2 ;  /* 0x0000000210007986 */ /* 0x000fe2000c101524 */
[----:B------:R-:W-:Y:S05]  /*10000*/  EXIT ;  /* 0x000000000000794d */ /* 0x000fea0003800000 */
.L_x_2065:
        /* <DEDUP_REMOVED lines=9> */
[----:B0-----:R-:W-:Y:S01]  /*100a0*/  STG.E.U16 desc[UR36][R16.64], R3 ;  /* 0x0000000310007986 */ /* 0x001fe2000c101524 */
[----:B------:R-:W-:Y:S05]  /*100b0*/  EXIT ;  /* 0x000000000000794d */ /* 0x000fea0003800000 */
.L_x_2077:
        /* <DEDUP_REMOVED lines=16> */
.L_x_2080:
[----:B------:R-:W-:-:S04]  /*101c0*/  LOP3.LUT R2, R2, 0x80000000, RZ, 0xc0, !PT ;  /* 0x8000000002027812 */ /* 0x000fc800078ec0ff */
[----:B------:R-:W-:-:S04]  /*101d0*/  SHF.R.U32.HI R3, RZ, 0x18, R2 ;  /* 0x00000018ff037819 */ /* 0x000fc80000011602 */
[----:B------:R-:W-:-:S04]  /*101e0*/  LOP3.LUT R0, R0, R3, RZ, 0xfc, !PT ;  /* 0x0000000300007212 */ /* 0x000fc800078efcff */
[----:B------:R-:W-:-:S07]  /*101f0*/  PRMT R8, R0, 0x7610, R8 ;  /* 0x0000761000087816 */ /* 0x000fce0000000008 */
.L_x_2079:
[----:B------:R-:W-:Y:S05]  /*10200*/  BSYNC B0 ;  /* 0x0000000000007941 */ /* 0x000fea0003800000 */
.L_x_2078:
[----:B------:R-:W-:Y:S01]  /*10210*/  STG.E.U8 desc[UR36][R16.64], R8 ;  /* 0x0000000810007986 */ /* 0x000fe2000c101124 */
[----:B------:R-:W-:Y:S05]  /*10220*/  EXIT ;  /* 0x000000000000794d */ /* 0x000fea0003800000 */
.L_x_2076:
        /* <DEDUP_REMOVED lines=16> */
.L_x_2083:
[----:B------:R-:W-:-:S04]  /*10330*/  LOP3.LUT R2, R2, 0x80000000, RZ, 0xc0, !PT ;  /* 0x8000000002027812 */ /* 0x000fc800078ec0ff */
[----:B------:R-:W-:-:S04]  /*10340*/  SHF.R.U32.HI R3, RZ, 0x18, R2 ;  /* 0x00000018ff037819 */ /* 0x000fc80000011602 */
[----:B------:R-:W-:-:S04]  /*10350*/  LOP3.LUT R0, R0, R3, RZ, 0xfc, !PT ;  /* 0x0000000300007212 */ /* 0x000fc800078efcff */
[----:B------:R-:W-:-:S07]  /*10360*/  PRMT R8, R0, 0x7610, R8 ;  /* 0x0000761000087816 */ /* 0x000fce0000000008 */
.L_x_2082:
[----:B------:R-:W-:Y:S05]  /*10370*/  BSYNC B0 ;  /* 0x0000000000007941 */ /* 0x000fea0003800000 */
.L_x_2081:
[----:B------:R-:W-:Y:S01]  /*10380*/  STG.E.U8 desc[UR36][R16.64], R8 ;  /* 0x0000000810007986 */ /* 0x000fe2000c101124 */
[----:B------:R-:W-:Y:S05]  /*10390*/  EXIT ;  /* 0x000000000000794d */ /* 0x000fea0003800000 */
.L_x_2075:
        /* <DEDUP_REMOVED lines=21> */
.L_x_2058:
        /* <DEDUP_REMOVED lines=16> */
.L_x_2086:
[----:B------:R-:W-:Y:S05]  /*105f0*/  EXIT ;  /* 0x000000000000794d */ /* 0x000fea0003800000 */
.L_x_2085:
[----:B------:R-:W0:Y:S02]  /*10600*/  F2I.U64.TRUNC R2, R2 ;  /* 0x0000000200027311 */ /* 0x000e24000020d800 */
[----:B0-----:R-:W-:Y:S01]  /*10610*/  STG.E.64 desc[UR36][R16.64], R2 ;  /* 0x0000000210007986 */ /* 0x001fe2000c101b24 */
[----:B------:R-:W-:Y:S05]  /*10620*/  EXIT ;  /* 0x000000000000794d */ /* 0x000fea0003800000 */
.L_x_2084:
[----:B------:R-:W0:Y:S02]  /*10630*/  F2I.FTZ.U32.TRUNC.NTZ R3, R2 ;  /* 0x0000000200037305 */ /* 0x000e24000021f000 */
[----:B0-----:R-:W-:Y:S01]  /*10640*/  STG.E desc[UR36][R16.64], R3 ;  /* 0x0000000310007986 */ /* 0x001fe2000c101924 */
[----:B------:R-:W-:Y:S05]  /*10650*/  EXIT ;  /* 0x000000000000794d */ /* 0x000fea0003800000 */
.L_x_2087:
        /* <DEDUP_REMOVED lines=10> */
.L_x_5828:


//--------------------- .text._ZN2at6native27unrolled_elementwise_kernelIZZZNS0_68_GLOBAL__N__08176361_30_ActivationHardsigmoidKernel_cu_1520ed90_302227hardsigmoid_backward_kernelERNS_18TensorIteratorBaseEENKUlvE_clEvENKUlvE0_clEvEUlffE_St5arrayIPcLm3EELi4E23TrivialOffsetCalculatorILi2EjESB_ILi1EjENS0_6memory12LoadWithCastILi2EEENSE_13StoreWithCastILi1EEEEEviT_T0_T2_T3_T4_T5_ --------------------------
	.section	.text._ZN2at6native27unrolled_elementwise_kernelIZZZNS0_68_GLOBAL__N__08176361_30_ActivationHardsigmoidKernel_cu_1520ed90_302227hardsigmoid_backward_kernelERNS_18TensorIteratorBaseEENKUlvE_clEvENKUlvE0_clEvEUlffE_St5arrayIPcLm3EELi4E23TrivialOffsetCalculatorILi2EjESB_ILi1EjENS0_6memory12LoadWithCastILi2EEENSE_13StoreWithCastILi1EEEEEviT_T0_T2_T3_T4_T5_,"ax",@progbits
	.align	128
        .global         _ZN2at6native27unrolled_elementwise_kernelIZZZNS0_68_GLOBAL__N__08176361_30_ActivationHardsigmoidKernel_cu_1520ed90_302227hardsigmoid_backward_kernelERNS_18TensorIteratorBaseEENKUlvE_clEvENKUlvE0_clEvEUlffE_St5arrayIPcLm3EELi4E23TrivialOffsetCalculatorILi2EjESB_ILi1EjENS0_6memory12LoadWithCastILi2EEENSE_13StoreWithCastILi1EEEEEviT_T0_T2_T3_T4_T5_
        .type           _ZN2at6native27unrolled_elementwise_kernelIZZZNS0_68_GLOBAL__N__08176361_30_ActivationHardsigmoidKernel_cu_1520ed90_302227hardsigmoid_backward_kernelERNS_18TensorIteratorBaseEENKUlvE_clEvENKUlvE0_clEvEUlffE_St5arrayIPcLm3EELi4E23TrivialOffsetCalculatorILi2EjESB_ILi1EjENS0_6memory12LoadWithCastILi2EEENSE_13StoreWithCastILi1EEEEEviT_T0_T2_T3_T4_T5_,@function
        .size           _ZN2at6native27unrolled_elementwise_kernelIZZZNS0_68_GLOBAL__N__08176361_30_ActivationHardsigmoidKernel_cu_1520ed90_302227hardsigmoid_backward_kernelERNS_18TensorIteratorBaseEENKUlvE_clEvENKUlvE0_clEvEUlffE_St5arrayIPcLm3EELi4E23TrivialOffsetCalculatorILi2EjESB_ILi1EjENS0_6memory12LoadWithCastILi2EEENSE_13StoreWithCastILi1EEEEEviT_T0_T2_T3_T4_T5_,(.L_x_5829 - _ZN2at6native27unrolled_elementwise_kernelIZZZNS0_68_GLOBAL__N__08176361_30_ActivationHardsigmoidKernel_cu_1520ed90_302227hardsigmoid_backward_kernelERNS_18TensorIteratorBaseEENKUlvE_clEvENKUlvE0_clEvEUlffE_St5arrayIPcLm3EELi4E23TrivialOffsetCalculatorILi2EjESB_ILi1EjENS0_6memory12LoadWithCastILi2EEENSE_13StoreWithCastILi1EEEEEviT_T0_T2_T3_T4_T5_)
        .other          _ZN2at6native27unrolled_elementwise_kernelIZZZNS0_68_GLOBAL__N__08176361_30_ActivationHardsigmoidKernel_cu_1520ed90_302227hardsigmoid_backward_kernelERNS_18TensorIteratorBaseEENKUlvE_clEvENKUlvE0_clEvEUlffE_St5arrayIPcLm3EELi4E23TrivialOffsetCalculatorILi2EjESB_ILi1EjENS0_6memory12LoadWithCastILi2EEENSE_13StoreWithCastILi1EEEEEviT_T0_T2_T3_T4_T5_,@"STO_CUDA_ENTRY STV_DEFAULT"
_ZN2at6native27unrolled_elementwise_kernelIZZZNS0_68_GLOBAL__N__08176361_30_ActivationHardsigmoidKernel_cu_1520ed90_302227hardsigmoid_backward_kernelERNS_18TensorIteratorBaseEENKUlvE_clEvENKUlvE0_clEvEUlffE_St5arrayIPcLm3EELi4E23TrivialOffsetCalculatorILi2EjESB_ILi1EjENS0_6memory12LoadWithCastILi2EEENSE_13StoreWithCastILi1EEEEEviT_T0_T2_T3_T4_T5_:
.text._ZN2at6native27unrolled_elementwise_kernelIZZZNS0_68_GLOBAL__N__08176361_30_ActivationHardsigmoidKernel_cu_1520ed90_302227hardsigmoid_backward_kernelERNS_18TensorIteratorBaseEENKUlvE_clEvENKUlvE0_clEvEUlffE_St5arrayIPcLm3EELi4E23TrivialOffsetCalculatorILi2EjESB_ILi1EjENS0_6memory12LoadWithCastILi2EEENSE_13StoreWithCastILi1EEEEEviT_T0_T2_T3_T4_T5_:
[----:B------:R-:W0:Y:S01]  /*0000*/  LDC R1, c[0x0][0x28] ;  /* 0x00000a00ff017b82 */ /* 0x000e220000000800 */
[----:B------:R-:W1:Y:S07]  /*0010*/  S2R R2, SR_CTAID.X ;  /* 0x0000000000027919 */ /* 0x000e6e0000002500 */
[----:B------:R-:W1:Y:S01]  /*0020*/  LDC R17, c[0x0][0x210] ;  /* 0x00008400ff117b82 */ /* 0x000e620000000800 */
[----:B------:R-:W-:Y:S01]  /*0030*/  ULDC.64 UR36, c[0x0][0x208] ;  /* 0x0000820000247ab9 */ /* 0x000fe20000000a00 */
[----:B------:R-:W-:Y:S01]  /*0040*/  BSSY B7, `(.L_x_2088) ;  /* 0x00001d4000077945 */ /* 0x000fe20003800000 */
[----:B------:R-:W2:Y:S01]  /*0050*/  S2R R19, SR_TID.X ;  /* 0x0000000000137919 */ /* 0x000ea20000002100 */
[----:B------:R-:W-:-:S02]  /*0060*/  IMAD.MOV.U32 R22, RZ, RZ, RZ ;  /* 0x000000ffff167224 */ /* 0x000fc400078e00ff */
[----:B------:R-:W-:Y:S02]  /*0070*/  IMAD.MOV.U32 R18, RZ, RZ, RZ ;  /* 0x000000ffff127224 */ /* 0x000fe400078e00ff */
[----:B------:R-:W3:Y:S01]  /*0080*/  LDC.U8 R28, c[0x0][0x24c] ;  /* 0x00009300ff1c7b82 */ /* 0x000ee20000000000 */
[----:B------:R-:W-:-:S07]  /*0090*/  IMAD.MOV.U32 R27, RZ, RZ, RZ ;  /* 0x000000ffff1b7224 */ /* 0x000fce00078e00ff */
[----:B------:R-:W4:Y:S01]  /*00a0*/  LDC.U8 R23, c[0x0][0x24d] ;  /* 0x00009340ff177b82 */ /* 0x000f220000000000 */
[----:B-1----:R-:W-:-:S05]  /*00b0*/  IMAD R17, R2, -0x200, R17 ;  /* 0xfffffe0002117824 */ /* 0x002fca00078e0211 */
[----:B--2---:R-:W-:-:S13]  /*00c0*/  ISETP.GE.AND P0, PT, R19, R17, PT ;  /* 0x000000111300720c */ /* 0x004fda0003f06270 */
[----:B0--34-:R-:W-:Y:S05]  /*00d0*/  @P0 BRA `(.L_x_2089) ;  /* 0x0000001c00280947 */ /* 0x019fea0003800000 */
[----:B------:R-:W0:Y:S01]  /*00e0*/  LDC.64 R4, c[0x0][0x238] ;  /* 0x00008e00ff047b82 */ /* 0x000e220000000a00 */
[----:B------:R-:W-:Y:S01]  /*00f0*/  PRMT R0, R28, 0x9910, RZ ;  /* 0x000099101c007816 */ /* 0x000fe200000000ff */
[----:B------:R-:W-:Y:S01]  /*0100*/  IMAD R19, R2, 0x200, R19 ;  /* 0x0000020002137824 */ /* 0x000fe200078e0213 */
[----:B------:R-:W-:Y:S01]  /*0110*/  ULDC UR4, c[0x0][0x250] ;  /* 0x0000940000047ab9 */ /* 0x000fe20000000800 */
[----:B------:R-:W-:Y:S01]  /*0120*/  BSSY B6, `(.L_x_2090) ;  /* 0x00000e0000067945 */ /* 0x000fe20003800000 */
        /* <DEDUP_REMOVED lines=16> */
.L_x_2094:
[----:B------:R-:W2:Y:S02]  /*0230*/  LDG.E.U8 R4, desc[UR36][R4.64] ;  /* 0x0000002404047981 */ /* 0x000ea4000c1e1100 */
[----:B--2---:R-:W-:Y:S01]  /*0240*/  I2FP.F32.U32 R18, R4 ;  /* 0x0000000400127245 */ /* 0x004fe20000201000 */
[----:B------:R-:W-:Y:S06]  /*0250*/  BRA `(.L_x_2096) ;  /* 0x0000000c00307947 */ /* 0x000fec0003800000 */
.L_x_2093:
        /* <DEDUP_REMOVED lines=9> */
.L_x_2098:
[----:B------:R-:W2:Y:S02]  /*02f0*/  LDG.E R4, desc[UR36][R4.64] ;  /* 0x0000002404047981 */ /* 0x000ea4000c1e1900 */
[----:B--2---:R-:W-:Y:S01]  /*0300*/  I2FP.F32.S32 R18, R4 ;  /* 0x0000000400127245 */ /* 0x004fe20000201400 */
[----:B------:R-:W-:Y:S06]  /*0310*/  BRA `(.L_x_2096) ;  /* 0x0000000c00007947 */ /* 0x000fec0003800000 */
.L_x_2097:
[----:B------:R-:W2:Y:S02]  /*0320*/  LDG.E.U16 R4, desc[UR36][R4.64] ;  /* 0x0000002404047981 */ /* 0x000ea4000c1e1500 */
[----:B--2---:R2:W3:Y:S01]  /*0330*/  I2F.S16 R18, R4 ;  /* 0x0000000400127306 */ /* 0x0044e20000101400 */
[----:B------:R-:W-:Y:S05]  /*0340*/  BRA `(.L_x_2096) ;  /* 0x0000000800f47947 */ /* 0x000fea0003800000 */
.L_x_2092:
        /* <DEDUP_REMOVED lines=8> */
.L_x_2100:
[----:B------:R-:W2:Y:S02]  /*03d0*/  LDG.E.U16 R4, desc[UR36][R4.64] ;  /* 0x0000002404047981 */ /* 0x000ea4000c1e1500 */
[----:B--2---:R-:W-:Y:S01]  /*03e0*/  HADD2.F32 R18, -RZ, R4.H0_H0 ;  /* 0x20000004ff127230 */ /* 0x004fe20000004100 */
[----:B------:R-:W-:Y:S06]  /*03f0*/  BRA `(.L_x_2096) ;  /* 0x0000000800c87947 */ /* 0x000fec0003800000 */
.L_x_2099:
        /* <DEDUP_REMOVED lines=8> */
.L_x_2102:
[----:B------:R-:W2:Y:S02]  /*0480*/  LDG.E.U16 R4, desc[UR36][R4.64] ;  /* 0x0000002404047981 */ /* 0x000ea4000c1e1500 */
[----:B--2---:R-:W-:Y:S01]  /*0490*/  HADD2.F32 R18, -RZ, R4.H0_H0 ;  /* 0x20000004ff127230 */ /* 0x004fe20000004100 */
[----:B------:R-:W-:Y:S06]  /*04a0*/  BRA `(.L_x_2096) ;  /* 0x00000008009c7947 */ /* 0x000fec0003800000 */
.L_x_2101:
[----:B------:R-:W2:Y:S01]  /*04b0*/  LDG.E.64 R4, desc[UR36][R4.64] ;  /* 0x0000002404047981 */ /* 0x000ea2000c1e1b00 */
[----:B------:R-:W-:Y:S01]  /*04c0*/  UMOV UR4, 0xf0000000 ;  /* 0xf000000000047882 */ /* 0x000fe20000000000 */
[----:B------:R-:W-:Y:S01]  /*04d0*/  UMOV UR5, 0x380fffff ;  /* 0x380fffff00057882 */ /* 0x000fe20000000000 */
[----:B--2---:R-:W0:Y:S01]  /*04e0*/  F2F.F32.F64 R18, R4 ;  /* 0x0000000400127310 */ /* 0x004e220000301000 */
[----:B------:R-:W-:-:S14]  /*04f0*/  DSETP.GEU.AND P0, PT, |R4|, UR4, PT ;  /* 0x0000000404007e2a */ /* 0x000fdc000bf0e200 */
[----:B0-----:R-:W-:Y:S01]  /*0500*/  @!P0 FMUL R18, R18, 1.175494350822287508e-38 ;  /* 0x0080000012128820 */ /* 0x001fe20000400000 */
[----:B------:R-:W-:Y:S06]  /*0510*/  BRA `(.L_x_2096) ;  /* 0x0000000800807947 */ /* 0x000fec0003800000 */
.L_x_2091:
        /* <DEDUP_REMOVED lines=12> */
.L_x_2105:
[----:B------:R-:W2:Y:S01]  /*05e0*/  LDG.E.64 R4, desc[UR36][R4.64] ;  /* 0x0000002404047981 */ /* 0x000ea2000c1e1b00 */
[----:B------:R-:W-:Y:S01]  /*05f0*/  UMOV UR4, 0xf0000000 ;  /* 0xf000000000047882 */ /* 0x000fe20000000000 */
[----:B------:R-:W-:Y:S01]  /*0600*/  UMOV UR5, 0x380fffff ;  /* 0x380fffff00057882 */ /* 0x000fe20000000000 */
[----:B--2---:R-:W0:Y:S01]  /*0610*/  F2F.F32.F64 R18, R4 ;  /* 0x0000000400127310 */ /* 0x004e220000301000 */
[----:B------:R-:W-:-:S14]  /*0620*/  DSETP.GEU.AND P0, PT, |R4|, UR4, PT ;  /* 0x0000000404007e2a */ /* 0x000fdc000bf0e200 */
[----:B0-----:R-:W-:Y:S01]  /*0630*/  @!P0 FMUL R18, R18, 1.175494350822287508e-38 ;  /* 0x0080000012128820 */ /* 0x001fe20000400000 */
[----:B------:R-:W-:Y:S06]  /*0640*/  BRA `(.L_x_2096) ;  /* 0x0000000800347947 */ /* 0x000fec0003800000 */
.L_x_2104:
        /* <DEDUP_REMOVED lines=24> */
[----:B------:R-:W-:Y:S01]  /*07d0*/  LOP3.LUT R18, R3, 0x80000000, R18, 0xf8, !PT ;  /* 0x8000000003127812 */ /* 0x000fe200078ef812 */
[----:B------:R-:W-:Y:S06]  /*07e0*/  BRA `(.L_x_2096) ;  /* 0x0000000400cc7947 */ /* 0x000fec0003800000 */
.L_x_2107:
        /* <DEDUP_REMOVED lines=9> */
[----:B------:R-:W-:Y:S01]  /*0880*/  @P0 FMUL.FTZ R18, R3, 1.9259299443872358531e-34 ;  /* 0x0780000003120820 */ /* 0x000fe20000410000 */
[----:B------:R-:W-:Y:S02]  /*0890*/  IMAD.SHL.U32 R3, R4, 0x1000000, RZ ;  /* 0x0100000004037824 */ /* 0x000fe400078e00ff */
[----:B------:R-:W-:-:S05]  /*08a0*/  @!P0 FADD.FTZ R18, R0, -0.5 ;  /* 0xbf00000000128421 */ /* 0x000fca0000010000 */
[----:B------:R-:W-:Y:S01]  /*08b0*/  LOP3.LUT R18, R18, 0x80000000, R3, 0xf8, !PT ;  /* 0x8000000012127812 */ /* 0x000fe200078ef803 */
[----:B------:R-:W-:Y:S06]  /*08c0*/  BRA `(.L_x_2096) ;  /* 0x0000000400947947 */ /* 0x000fec0003800000 */
.L_x_2106:
[----:B------:R-:W2:Y:S02]  /*08d0*/  LDG.E.U16 R4, desc[UR36][R4.64] ;  /* 0x0000002404047981 */ /* 0x000ea4000c1e1500 */
[----:B--2---:R-:W-:Y:S01]  /*08e0*/  IMAD.U32 R18, R4, 0x10000, RZ ;  /* 0x0001000004127824 */ /* 0x004fe200078e00ff */
[----:B------:R-:W-:Y:S06]  /*08f0*/  BRA `(.L_x_2096) ;  /* 0x0000000400887947 */ /* 0x000fec0003800000 */
.L_x_2103:
        /* <DEDUP_REMOVED lines=11> */
.L_x_2110:
        /* <DEDUP_REMOVED lines=20> */
.L_x_2112:
[----:B------:R-:W-:Y:S05]  /*0af0*/  BSYNC B0 ;  /* 0x0000000000007941 */ /* 0x000fea0003800000 */
.L_x_2111:
[----:B------:R-:W-:Y:S01]  /*0b00*/  IMAD.SHL.U32 R3, R3, 0x100000, RZ ;  /* 0x0010000003037824 */ /* 0x000fe200078e00ff */
[----:B------:R-:W-:-:S04]  /*0b10*/  LEA R5, R0, 0x3b800000, 0x17 ;  /* 0x3b80000000057811 */ /* 0x000fc800078eb8ff */
[----:B------:R-:W-:Y:S01]  /*0b20*/  LOP3.LUT R18, R5, R3, R18, 0xfe, !PT ;  /* 0x0000000305127212 */ /* 0x000fe200078efe12 */
[----:B------:R-:W-:Y:S06]  /*0b30*/  BRA `(.L_x_2096) ;  /* 0x0000000000f87947 */ /* 0x000fec0003800000 */
.L_x_2109:
        /* <DEDUP_REMOVED lines=20> */
.L_x_2114:
[----:B------:R-:W-:Y:S05]  /*0c80*/  BSYNC B0 ;  /* 0x0000000000007941 */ /* 0x000fea0003800000 */
.L_x_2113:
[----:B------:R-:W-:Y:S01]  /*0c90*/  IMAD.SHL.U32 R3, R3, 0x200000, RZ ;  /* 0x0020000003037824 */ /* 0x000fe200078e00ff */
[----:B------:R-:W-:-:S04]  /*0ca0*/  LEA R5, R0, 0x37800000, 0x17 ;  /* 0x3780000000057811 */ /* 0x000fc800078eb8ff */
[----:B------:R-:W-:Y:S01]  /*0cb0*/  LOP3.LUT R18, R5, R3, R18, 0xfe, !PT ;  /* 0x0000000305127212 */ /* 0x000fe200078efe12 */
[----:B------:R-:W-:Y:S06]  /*0cc0*/  BRA `(.L_x_2096) ;  /* 0x0000000000947947 */ /* 0x000fec0003800000 */
.L_x_2108:
        /* <DEDUP_REMOVED lines=14> */
.L_x_2095:
        /* <DEDUP_REMOVED lines=16> */
.L_x_2117:
[----:B------:R-:W-:Y:S01]  /*0eb0*/  IMAD.MOV.U32 R18, RZ, RZ, RZ ;  /* 0x000000ffff127224 */ /* 0x000fe200078e00ff */
[----:B------:R-:W-:Y:S06]  /*0ec0*/  BRA `(.L_x_2096) ;  /* 0x0000000000147947 */ /* 0x000fec0003800000 */
.L_x_2116:
[----:B------:R-:W2:Y:S02]  /*0ed0*/  LDG.E.64 R4, desc[UR36][R4.64] ;  /* 0x0000002404047981 */ /* 0x000ea4000c1e1b00 */
[----:B--2---:R0:W1:Y:S01]  /*0ee0*/  I2F.U64 R18, R4 ;  /* 0x0000000400127312 */ /* 0x0040620000301000 */
[----:B------:R-:W-:Y:S05]  /*0ef0*/  BRA `(.L_x_2096) ;  /* 0x0000000000087947 */ /* 0x000fea0003800000 */
.L_x_2115:
[----:B------:R-:W2:Y:S02]  /*0f00*/  LDG.E R4, desc[UR36][R4.64] ;  /* 0x0000002404047981 */ /* 0x000ea4000c1e1900 */
[----:B--2---:R-:W-:-:S07]  /*0f10*/  I2FP.F32.U32 R18, R4 ;  /* 0x0000000400127245 */ /* 0x004fce0000201000 */
.L_x_2096:
[----:B------:R-:W-:Y:S05]  /*0f20*/  BSYNC B6 ;  /* 0x0000000000067941 */ /* 0x000fea0003800000 */
.L_x_2090:
[----:B0-2-4-:R-:W0:Y:S01]  /*0f30*/  LDC.64 R4, c[0x0][0x240] ;  /* 0x00009000ff047b82 */ /* 0x015e220000000a00 */
[----:B------:R-:W-:Y:S01]  /*0f40*/  PRMT R0, R23, 0x9910, RZ ;  /* 0x0000991017007816 */ /* 0x000fe200000000ff */
[----:B------:R-:W-:Y:S01]  /*0f50*/  ULDC UR4, c[0x0][0x254] ;  /* 0x0000950000047ab9 */ /* 0x000fe20000000800 */
[----:B------:R-:W-:Y:S01]  /*0f60*/  BSSY B6, `(.L_x_2118) ;  /* 0x00000df000067945 */ /* 0x000fe20003800000 */
        /* <DEDUP_REMOVED lines=14> */
[----:B--2---:R0:W2:Y:S01]  /*1050*/  I2F.S16 R27, R4 ;  /* 0x00000004001b7306 */ /* 0x0040a20000101400 */
[----:B------:R-:W-:Y:S05]  /*1060*/  BRA `(.L_x_2124) ;  /* 0x0000000c00387947 */ /* 0x000fea0003800000 */
.L_x_2122:
[----:B------:R-:W2:Y:S02]  /*1070*/  LDG.E.U8 R4, desc[UR36][R4.64] ;  /* 0x0000002404047981 */ /* 0x000ea4000c1e1100 */
[----:B--2---:R-:W-:Y:S01]  /*1080*/  I2FP.F32.U32 R27, R4 ;  /* 0x00000004001b7245 */ /* 0x004fe20000201000 */
[----:B------:R-:W-:Y:S06]  /*1090*/  BRA `(.L_x_2124) ;  /* 0x0000000c002c7947 */ /* 0x000fec0003800000 */
.L_x_2121:
        /* <DEDUP_REMOVED lines=9> */
.L_x_2126:
[----:B------:R-:W2:Y:S02]  /*1130*/  LDG.E R4, desc[UR36][R4.64] ;  /* 0x0000002404047981 */ /* 0x000ea4000c1e1900 */
[----:B--2---:R-:W-:Y:S01]  /*1140*/  I2FP.F32.S32 R27, R4 ;  /* 0x00000004001b7245 */ /* 0x004fe20000201400 */
[----:B------:R-:W-:Y:S06]  /*1150*/  BRA `(.L_x_2124) ;  /* 0x0000000800fc7947 */ /* 0x000fec0003800000 */
.L_x_2125:
[----:B------:R-:W2:Y:S02]  /*1160*/  LDG.E.U16 R4, desc[UR36][R4.64] ;  /* 0x0000002404047981 */ /* 0x000ea4000c1e1500 */
[----:B--2---:R0:W2:Y:S01]  /*1170*/  I2F.S16 R27, R4 ;  /* 0x00000004001b7306 */ /* 0x0040a20000101400 */
[----:B------:R-:W-:Y:S05]  /*1180*/  BRA `(.L_x_2124) ;  /* 0x0000000800f07947 */ /* 0x000fea0003800000 */
.L_x_2120:
        /* <DEDUP_REMOVED lines=8> */
.L_x_2128:
[----:B------:R-:W2:Y:S02]  /*1210*/  LDG.E.U16 R4, desc[UR36][R4.64] ;  /* 0x0000002404047981 */ /* 0x000ea4000c1e1500 */
[----:B--2---:R-:W-:Y:S01]  /*1220*/  HADD2.F32 R27, -RZ, R4.H0_H0 ;  /* 0x20000004ff1b7230 */ /* 0x004fe20000004100 */
[----:B------:R-:W-:Y:S06]  /*1230*/  BRA `(.L_x_2124) ;  /* 0x0000000800c47947 */ /* 0x000fec0003800000 */
.L_x_2127:
        /* <DEDUP_REMOVED lines=8> */
.L_x_2130:
[----:B------:R-:W2:Y:S02]  /*12c0*/  LDG.E.U16 R4, desc[UR36][R4.64] ;  /* 0x0000002404047981 */ /* 0x000ea4000c1e1500 */
[----:B--2---:R-:W-:Y:S01]  /*12d0*/  HADD2.F32 R27, -RZ, R4.H0_H0 ;  /* 0x20000004ff1b7230 */ /* 0x004fe20000004100 */
[----:B------:R-:W-:Y:S06]  /*12e0*/  BRA `(.L_x_2124) ;  /* 0x0000000800987947 */ /* 0x000fec0003800000 */
.L_x_2129:
[----:B------:R-:W2:Y:S01]  /*12f0*/  LDG.E.64 R4, desc[UR36][R4.64] ;  /* 0x0000002404047981 */ /* 0x000ea2000c1e1b00 */
[----:B------:R-:W-:Y:S01]  /*1300*/  UMOV UR4, 0xf0000000 ;  /* 0xf000000000047882 */ /* 0x000fe20000000000 */
[----:B------:R-:W-:Y:S01]  /*1310*/  UMOV UR5, 0x380fffff ;  /* 0x380fffff00057882 */ /* 0x000fe20000000000 */
[----:B--2---:R-:W0:Y:S01]  /*1320*/  F2F.F32.F64 R27, R4 ;  /* 0x00000004001b7310 */ /* 0x004e220000301000 */
[----:B------:R-:W-:-:S14]  /*1330*/  DSETP.GEU.AND P0, PT, |R4|, UR4, PT ;  /* 0x0000000404007e2a */ /* 0x000fdc000bf0e200 */
[----:B0-----:R-:W-:Y:S01]  /*1340*/  @!P0 FMUL R27, R27, 1.175494350822287508e-38 ;  /* 0x008000001b1b8820 */ /* 0x001fe20000400000 */
[----:B------:R-:W-:Y:S06]  /*1350*/  BRA `(.L_x_2124) ;  /* 0x00000008007c7947 */ /* 0x000fec0003800000 */
.L_x_2119:
        /* <DEDUP_REMOVED lines=12> */
.L_x_2133:
[----:B------:R-:W2:Y:S01]  /*1420*/  LDG.E.64 R4, desc[UR36][R4.64] ;  /* 0x0000002404047981 */ /* 0x000ea2000c1e1b00 */
[----:B------:R-:W-:Y:S01]  /*1430*/  UMOV UR4, 0xf0000000 ;  /* 0xf000000000047882 */ /* 0x000fe20000000000 */
[----:B------:R-:W-:Y:S01]  /*1440*/  UMOV UR5, 0x380fffff ;  /* 0x380fffff00057882 */ /* 0x000fe20000000000 */
[----:B--2---:R-:W0:Y:S01]  /*1450*/  F2F.F32.F64 R27, R4 ;  /* 0x00000004001b7310 */ /* 0x004e220000301000 */
[----:B------:R-:W-:-:S14]  /*1460*/  DSETP.GEU.AND P0, PT, |R4|, UR4, PT ;  /* 0x0000000404007e2a */ /* 0x000fdc000bf0e200 */
[----:B0-----:R-:W-:Y:S01]  /*1470*/  @!P0 FMUL R27, R27, 1.175494350822287508e-38 ;  /* 0x008000001b1b8820 */ /* 0x001fe20000400000 */
[----:B------:R-:W-:Y:S06]  /*1480*/  BRA `(.L_x_2124) ;  /* 0x0000000800307947 */ /* 0x000fec0003800000 */
.L_x_2132:
        /* <DEDUP_REMOVED lines=26> */
.L_x_2135:
        /* <DEDUP_REMOVED lines=13> */
.L_x_2134:
[----:B------:R-:W2:Y:S02]  /*1700*/  LDG.E.U16 R4, desc[UR36][R4.64] ;  /* 0x0000002404047981 */ /* 0x000ea4000c1e1500 */
[----:B--2---:R-:W-:Y:S01]  /*1710*/  IMAD.U32 R27, R4, 0x10000, RZ ;  /* 0x00010000041b7824 */ /* 0x004fe200078e00ff */
[----:B------:R-:W-:Y:S06]  /*1720*/  BRA `(.L_x_2124) ;  /* 0x0000000400887947 */ /* 0x000fec0003800000 */
.L_x_2131:
        /* <DEDUP_REMOVED lines=11> */
.L_x_2138:
        /* <DEDUP_REMOVED lines=20> */
.L_x_2140:
[----:B------:R-:W-:Y:S05]  /*1920*/  BSYNC B0 ;  /* 0x0000000000007941 */ /* 0x000fea0003800000 */
.L_x_2139:
[----:B------:R-:W-:Y:S01]  /*1930*/  IMAD.SHL.U32 R3, R3, 0x100000, RZ ;  /* 0x0010000003037824 */ /* 0x000fe200078e00ff */
[----:B------:R-:W-:-:S04]  /*1940*/  LEA R0, R0, 0x3b800000, 0x17 ;  /* 0x3b80000000007811 */ /* 0x000fc800078eb8ff */
[----:B------:R-:W-:Y:S01]  /*1950*/  LOP3.LUT R27, R0, R3, R27, 0xfe, !PT ;  /* 0x00000003001b7212 */ /* 0x000fe200078efe1b */
[----:B------:R-:W-:Y:S06]  /*1960*/  BRA `(.L_x_2124) ;  /* 0x0000000000f87947 */ /* 0x000fec0003800000 */
.L_x_2137:
        /* <DEDUP_REMOVED lines=20> */
.L_x_2142:
[----:B------:R-:W-:Y:S05]  /*1ab0*/  BSYNC B0 ;  /* 0x0000000000007941 */ /* 0x000fea0003800000 */
.L_x_2141:
[----:B------:R-:W-:Y:S01]  /*1ac0*/  IMAD.SHL.U32 R3, R3, 0x200000, RZ ;  /* 0x0020000003037824 */ /* 0x000fe200078e00ff */
[----:B------:R-:W-:-:S04]  /*1ad0*/  LEA R0, R0, 0x37800000, 0x17 ;  /* 0x3780000000007811 */ /* 0x000fc800078eb8ff */
[----:B------:R-:W-:Y:S01]  /*1ae0*/  LOP3.LUT R27, R0, R3, R27, 0xfe, !PT ;  /* 0x00000003001b7212 */ /* 0x000fe200078efe1b */
[----:B------:R-:W-:Y:S06]  /*1af0*/  BRA `(.L_x_2124) ;  /* 0x0000000000947947 */ /* 0x000fec0003800000 */
.L_x_2136:
        /* <DEDUP_REMOVED lines=14> */
.L_x_2123:
        /* <DEDUP_REMOVED lines=16> */
.L_x_2145:
[----:B------:R-:W-:Y:S01]  /*1ce0*/  IMAD.MOV.U32 R27, RZ, RZ, RZ ;  /* 0x000000ffff1b7224 */ /* 0x000fe200078e00ff */
[----:B------:R-:W-:Y:S06]  /*1cf0*/  BRA `(.L_x_2124) ;  /* 0x0000000000147947 */ /* 0x000fec0003800000 */
.L_x_2144:
[----:B------:R-:W2:Y:S02]  /*1d00*/  LDG.E.64 R4, desc[UR36][R4.64] ;  /* 0x0000002404047981 */ /* 0x000ea4000c1e1b00 */
[----:B--2---:R0:W2:Y:S01]  /*1d10*/  I2F.U64 R27, R4 ;  /* 0x00000004001b7312 */ /* 0x0040a20000301000 */
[----:B------:R-:W-:Y:S05]  /*1d20*/  BRA `(.L_x_2124) ;  /* 0x0000000000087947 */ /* 0x000fea0003800000 */
.L_x_2143:
[----:B------:R-:W2:Y:S02]  /*1d30*/  LDG.E R4, desc[UR36][R4.64] ;  /* 0x0000002404047981 */ /* 0x000ea4000c1e1900 */
[----:B--2---:R-:W-:-:S07]  /*1d40*/  I2FP.F32.U32 R27, R4 ;  /* 0x00000004001b7245 */ /* 0x004fce0000201000 */
.L_x_2124:
[----:B------:R-:W-:Y:S05]  /*1d50*/  BSYNC B6 ;  /* 0x0000000000067941 */ /* 0x000fea0003800000 */
.L_x_2118:
[----:B------:R-:W0:Y:S02]  /*1d60*/  S2R R19, SR_TID.X ;  /* 0x0000000000137919 */ /* 0x000e240000002100 */
[----:B0-----:R-:W-:-:S07]  /*1d70*/  VIADD R19, R19, 0x80 ;  /* 0x0000008013137836 */ /* 0x001fce0000000000 */
.L_x_2089:
[----:B------:R-:W-:Y:S05]  /*1d80*/  BSYNC B7 ;  /* 0x0000000000077941 */ /* 0x000fea0003800000 */
.L_x_2088:
[----:B------:R-:W-:Y:S01]  /*1d90*/  ISETP.GE.AND P0, PT, R19, R17, PT ;  /* 0x000000111300720c */ /* 0x000fe20003f06270 */
[----:B------:R-:W-:Y:S01]  /*1da0*/  BSSY B7, `(.L_x_2146) ;  /* 0x00001cb000077945 */ /* 0x000fe20003800000 */
[----:B------:R-:W-:-:S11]  /*1db0*/  IMAD.MOV.U32 R16, RZ, RZ, RZ ;  /* 0x000000ffff107224 */ /* 0x000fd600078e00ff */
[----:B------:R-:W-:Y:S05]  /*1dc0*/  @P0 BRA `(.L_x_2147) ;  /* 0x0000001c00200947 */ /* 0x000fea0003800000 */
[----:B----4-:R-:W0:Y:S01]  /*1dd0*/  LDC.64 R4, c[0x0][0x238] ;  /* 0x00008e00ff047b82 */ /* 0x010e220000000a00 */
        /* <DEDUP_REMOVED lines=17> */
[----:B------:R-:W4:Y:S02]  /*1ef0*/  LDG.E.S8 R4, desc[UR36][R4.64] ;  /* 0x0000002404047981 */ /* 0x000f24000c1e1300 */
[----:B----4-:R0:W4:Y:S01]  /*1f00*/  I2F.S16 R22, R4 ;  /* 0x0000000400167306 */ /* 0x0101220000101400 */
[----:B------:R-:W-:Y:S05]  /*1f10*/  BRA `(.L_x_2154) ;  /* 0x0000000c00387947 */ /* 0x000fea0003800000 */
.L_x_2152:
[----:B------:R-:W4:Y:S02]  /*1f20*/  LDG.E.U8 R4, desc[UR36][R4.64] ;  /* 0x0000002404047981 */ /* 0x000f24000c1e1100 */
[----:B----4-:R-:W-:Y:S01]  /*1f30*/  I2FP.F32.U32 R22, R4 ;  /* 0x0000000400167245 */ /* 0x010fe20000201000 */
[----:B------:R-:W-:Y:S06]  /*1f40*/  BRA `(.L_x_2154) ;  /* 0x0000000c002c7947 */ /* 0x000fec0003800000 */
.L_x_2151:
[----:B------:R-:W-:-:S13]  /*1f50*/  ISETP.NE.AND P0, PT, R0, 0x2, PT ;  /* 0x000000020000780c */ /* 0x000fda0003f05270 */
[----:B------:R-:W-:Y:S05]  /*1f60*/  @!P0 BRA `(.L_x_2155) ;  /* 0x0000000000288947 */ /* 0x000fea0003800000 */
[----:B------:R-:W-:-:S13]  /*1f70*/  ISETP.NE.AND P0, PT, R0, 0x3, PT ;  /* 0x000000030000780c */ /* 0x000fda0003f05270 */
[----:B------:R-:W-:Y:S05]  /*1f80*/  @!P0 BRA `(.L_x_2156) ;  /* 0x0000000000148947 */ /* 0x000fea0003800000 */
[----:B------:R-:W-:-:S13]  /*1f90*/  ISETP.NE.AND P0, PT, R0, 0x4, PT ;  /* 0x000000040000780c */ /* 0x000fda0003f05270 */
[----:B------:R-:W-:Y:S05]  /*1fa0*/  @P0 BRA `(.L_x_2153) ;  /* 0x0000000800b80947 */ /* 0x000fea0003800000 */
[----:B------:R-:W4:Y:S02]  /*1fb0*/  LDG.E.64 R4, desc[UR36][R4.64] ;  /* 0x0000002404047981 */ /* 0x000f24000c1e1b00 */
[----:B----4-:R0:W4:Y:S01]  /*1fc0*/  I2F.S64 R22, R4 ;  /* 0x0000000400167312 */ /* 0x0101220000301400 */
[----:B------:R-:W-:Y:S05]  /*1fd0*/  BRA `(.L_x_2154) ;  /* 0x0000000c00087947 */ /* 0x000fea0003800000 */
.L_x_2156:
[----:B------:R-:W4:Y:S02]  /*1fe0*/  LDG.E R4, desc[UR36][R4.64] ;  /* 0x0000002404047981 */ /* 0x000f24000c1e1900 */
[----:B----4-:R-:W-:Y:S01]  /*1ff0*/  I2FP.F32.S32 R22, R4 ;  /* 0x0000000400167245 */ /* 0x010fe20000201400 */
[----:B------:R-:W-:Y:S06]  /*2000*/  BRA `(.L_x_2154) ;  /* 0x0000000800fc7947 */ /* 0x000fec0003800000 */
.L_x_2155:
[----:B------:R-:W4:Y:S02]  /*2010*/  LDG.E.U16 R4, desc[UR36][R4.64] ;  /* 0x0000002404047981 */ /* 0x000f24000c1e1500 */
[----:B----4-:R0:W4:Y:S01]  /*2020*/  I2F.S16 R22, R4 ;  /* 0x0000000400167306 */ /* 0x0101220000101400 */
[----:B------:R-:W-:Y:S05]  /*2030*/  BRA `(.L_x_2154) ;  /* 0x0000000800f07947 */ /* 0x000fea0003800000 */
.L_x_2150:
        /* <DEDUP_REMOVED lines=8> */
.L_x_2158:
[----:B------:R-:W4:Y:S02]  /*20c0*/  LDG.E.U16 R4, desc[UR36][R4.64] ;  /* 0x0000002404047981 */ /* 0x000f24000c1e1500 */
[----:B----4-:R-:W-:Y:S01]  /*20d0*/  HADD2.F32 R22, -RZ, R4.H0_H0 ;  /* 0x20000004ff167230 */ /* 0x010fe20000004100 */
[----:B------:R-:W-:Y:S06]  /*20e0*/  BRA `(.L_x_2154) ;  /* 0x0000000800c47947 */ /* 0x000fec0003800000 */
.L_x_2157:
        /* <DEDUP_REMOVED lines=8> */
.L_x_2160:
[----:B------:R-:W4:Y:S02]  /*2170*/  LDG.E.U16 R4, desc[UR36][R4.64] ;  /* 0x0000002404047981 */ /* 0x000f24000c1e1500 */
[----:B----4-:R-:W-:Y:S01]  /*2180*/  HADD2.F32 R22, -RZ, R4.H0_H0 ;  /* 0x20000004ff167230 */ /* 0x010fe20000004100 */
[----:B------:R-:W-:Y:S06]  /*2190*/  BRA `(.L_x_2154) ;  /* 0x0000000800987947 */ /* 0x000fec0003800000 */
.L_x_2159:
[----:B------:R-:W4:Y:S01]  /*21a0*/  LDG.E.64 R4, desc[UR36][R4.64] ;  /* 0x0000002404047981 */ /* 0x000f22000c1e1b00 */
[----:B------:R-:W-:Y:S01]  /*21b0*/  UMOV UR4, 0xf0000000 ;  /* 0xf000000000047882 */ /* 0x000fe20000000000 */
[----:B------:R-:W-:Y:S01]  /*21c0*/  UMOV UR5, 0x380fffff ;  /* 0x380fffff00057882 */ /* 0x000fe20000000000 */
[----:B----4-:R-:W0:Y:S01]  /*21d0*/  F2F.F32.F64 R22, R4 ;  /* 0x0000000400167310 */ /* 0x010e220000301000 */
[----:B------:R-:W-:-:S14]  /*21e0*/  DSETP.GEU.AND P0, PT, |R4|, UR4, PT ;  /* 0x0000000404007e2a */ /* 0x000fdc000bf0e200 */
[----:B0-----:R-:W-:Y:S01]  /*21f0*/  @!P0 FMUL R22, R22, 1.175494350822287508e-38 ;  /* 0x0080000016168820 */ /* 0x001fe20000400000 */
[----:B------:R-:W-:Y:S06]  /*2200*/  BRA `(.L_x_2154) ;  /* 0x00000008007c7947 */ /* 0x000fec0003800000 */
.L_x_2149:
        /* <DEDUP_REMOVED lines=8> */
[----:B------:R-:W4:Y:S02]  /*2290*/  LDG.E.U8 R4, desc[UR36][R4.64] ;  /* 0x0000002404047981 */ /* 0x000f24000c1e1100 */
[----:B----4-:R-:W-:-:S04]  /*22a0*/  ISETP.NE.AND P0, PT, R4, RZ, PT ;  /* 0x000000ff0400720c */ /* 0x010fc80003f05270 */
[----:B------:R-:W-:Y:S01]  /*22b0*/  FSEL R22, RZ, 1, !P0 ;  /* 0x3f800000ff167808 */ /* 0x000fe20004000000 */
[----:B------:R-:W-:Y:S08]  /*22c0*/  BRA `(.L_x_2154) ;  /* 0x00000008004c7947 */ /* 0x000ff00003800000 */
.L_x_2163:
[----:B------:R-:W4:Y:S01]  /*22d0*/  LDG.E.64 R4, desc[UR36][R4.64] ;  /* 0x0000002404047981 */ /* 0x000f22000c1e1b00 */
[----:B------:R-:W-:Y:S01]  /*22e0*/  UMOV UR4, 0xf0000000 ;  /* 0xf000000000047882 */ /* 0x000fe20000000000 */
[----:B------:R-:W-:Y:S01]  /*22f0*/  UMOV UR5, 0x380fffff ;  /* 0x380fffff00057882 */ /* 0x000fe20000000000 */
[----:B----4-:R-:W0:Y:S01]  /*2300*/  F2F.F32.F64 R22, R4 ;  /* 0x0000000400167310 */ /* 0x010e220000301000 */
[----:B------:R-:W-:-:S14]  /*2310*/  DSETP.GEU.AND P0, PT, |R4|, UR4, PT ;  /* 0x0000000404007e2a */ /* 0x000fdc000bf0e200 */
[----:B0-----:R-:W-:Y:S01]  /*2320*/  @!P0 FMUL R22, R22, 1.175494350822287508e-38 ;  /* 0x0080000016168820 */ /* 0x001fe20000400000 */
[----:B------:R-:W-:Y:S06]  /*2330*/  BRA `(.L_x_2154) ;  /* 0x0000000800307947 */ /* 0x000fec0003800000 */
.L_x_2162:
[----:B------:R-:W-:-:S13]  /*2340*/  ISETP.NE.AND P0, PT, R0, 0xf, PT ;  /* 0x0000000f0000780c */ /* 0x000fda0003f05270 */
[----:B------:R-:W-:Y:S05]  /*2350*/  @!P0 BRA `(.L_x_2164) ;  /* 0x0000000000948947 */ /* 0x000fea0003800000 */
[----:B------:R-:W-:-:S13]  /*2360*/  ISETP.NE.AND P0, PT, R0, 0x17, PT ;  /* 0x000000170000780c */ /* 0x000fda0003f05270 */
[----:B------:R-:W-:Y:S05]  /*2370*/  @!P0 BRA `(.L_x_2165) ;  /* 0x0000000000588947 */ /* 0x000fea0003800000 */
[----:B------:R-:W-:-:S13]  /*2380*/  ISETP.NE.AND P0, PT, R0, 0x18, PT ;  /* 0x000000180000780c */ /* 0x000fda0003f05270 */
[----:B------:R-:W-:Y:S05]  /*2390*/  @P0 BRA `(.L_x_2153) ;  /* 0x0000000400bc0947 */ /* 0x000fea0003800000 */
[----:B------:R-:W4:Y:S01]  /*23a0*/  LDG.E.U8 R22, desc[UR36][R4.64] ;  /* 0x0000002404167981 */ /* 0x000f22000c1e1100 */
[----:B------:R-:W-:Y:S02]  /*23b0*/  IMAD.MOV.U32 R8, RZ, RZ, -0x800000 ;  /* 0xff800000ff087424 */ /* 0x000fe400078e00ff */
[----:B----4-:R-:W-:-:S05]  /*23c0*/  IMAD.SHL.U32 R22, R22, 0x1000000, RZ ;  /* 0x0100000016167824 */ /* 0x010fca00078e00ff */
        /* <DEDUP_REMOVED lines=17> */
.L_x_2165:
[----:B------:R-:W4:Y:S02]  /*24e0*/  LDG.E.U8 R4, desc[UR36][R4.64] ;  /* 0x0000002404047981 */ /* 0x000f24000c1e1100 */
[----:B----4-:R-:W-:-:S05]  /*24f0*/  IMAD.SHL.U32 R0, R4, 0x2000000, RZ ;  /* 0x0200000004007824 */ /* 0x010fca00078e00ff */
[----:B------:R-:W-:-:S13]  /*2500*/  ISETP.GE.U32.AND P0, PT, R0, 0x8000000, PT ;  /* 0x080000000000780c */ /* 0x000fda0003f06070 */
[C---:B------:R-:W-:Y:S02]  /*2510*/  @!P0 IMAD.SHL.U32 R0, R4.reuse, 0x100, RZ ;  /* 0x0000010004008824 */ /* 0x040fe400078e00ff */
[----:B------:R-:W-:-:S03]  /*2520*/  @P0 IMAD.SHL.U32 R3, R4, 0x200000, RZ ;  /* 0x0020000004030824 */ /* 0x000fc600078e00ff */
        /* <DEDUP_REMOVED lines=8> */
.L_x_2164:
[----:B------:R-:W4:Y:S02]  /*25b0*/  LDG.E.U16 R4, desc[UR36][R4.64] ;  /* 0x0000002404047981 */ /* 0x000f24000c1e1500 */
[----:B----4-:R-:W-:Y:S01]  /*25c0*/  IMAD.U32 R22, R4, 0x10000, RZ ;  /* 0x0001000004167824 */ /* 0x010fe200078e00ff */
[----:B------:R-:W-:Y:S06]  /*25d0*/  BRA `(.L_x_2154) ;  /* 0x0000000400887947 */ /* 0x000fec0003800000 */
.L_x_2161:
        /* <DEDUP_REMOVED lines=8> */
[----:B------:R-:W4:Y:S02]  /*2660*/  LDG.E.U16 R4, desc[UR36][R4.64] ;  /* 0x0000002404047981 */ /* 0x000f24000c1e1500 */
[----:B----4-:R-:W-:Y:S01]  /*2670*/  I2FP.F32.U32 R22, R4 ;  /* 0x0000000400167245 */ /* 0x010fe20000201000 */
[----:B------:R-:W-:Y:S06]  /*2680*/  BRA `(.L_x_2154) ;  /* 0x00000004005c7947 */ /* 0x000fec0003800000 */
.L_x_2168:
[----:B------:R-:W4:Y:S01]  /*2690*/  LDG.E.U8 R3, desc[UR36][R4.64] ;  /* 0x0000002404037981 */ /* 0x000f22000c1e1100 */
[----:B------:R-:W-:Y:S01]  /*26a0*/  IMAD.MOV.U32 R22, RZ, RZ, RZ ;  /* 0x000000ffff167224 */ /* 0x000fe200078e00ff */
[----:B----4-:R-:W-:-:S13]  /*26b0*/  ISETP.NE.AND P0, PT, R3, RZ, PT ;  /* 0x000000ff0300720c */ /* 0x010fda0003f05270 */
        /* <DEDUP_REMOVED lines=17> */
.L_x_2170:
[----:B------:R-:W-:Y:S05]  /*27d0*/  BSYNC B0 ;  /* 0x0000000000007941 */ /* 0x000fea0003800000 */
.L_x_2169:
[----:B------:R-:W-:Y:S01]  /*27e0*/  IMAD.SHL.U32 R3, R3, 0x100000, RZ ;  /* 0x0010000003037824 */ /* 0x000fe200078e00ff */
[----:B------:R-:W-:-:S04]  /*27f0*/  LEA R5, R0, 0x3b800000, 0x17 ;  /* 0x3b80000000057811 */ /* 0x000fc800078eb8ff */
[----:B------:R-:W-:Y:S01]  /*2800*/  LOP3.LUT R22, R5, R3, R22, 0xfe, !PT ;  /* 0x0000000305167212 */ /* 0x000fe200078efe16 */
[----:B------:R-:W-:Y:S06]  /*2810*/  BRA `(.L_x_2154) ;  /* 0x0000000000f87947 */ /* 0x000fec0003800000 */
.L_x_2167:
        /* <DEDUP_REMOVED lines=20> */
.L_x_2172:
[----:B------:R-:W-:Y:S05]  /*2960*/  BSYNC B0 ;  /* 0x0000000000007941 */ /* 0x000fea0003800000 */
.L_x_2171:
[----:B------:R-:W-:Y:S01]  /*2970*/  IMAD.SHL.U32 R3, R3, 0x200000, RZ ;  /* 0x0020000003037824 */ /* 0x000fe200078e00ff */
[----:B------:R-:W-:-:S04]  /*2980*/  LEA R5, R0, 0x37800000, 0x17 ;  /* 0x3780000000057811 */ /* 0x000fc800078eb8ff */
[----:B------:R-:W-:Y:S01]  /*2990*/  LOP3.LUT R22, R5, R3, R22, 0xfe, !PT ;  /* 0x0000000305167212 */ /* 0x000fe200078efe16 */
[----:B------:R-:W-:Y:S06]  /*29a0*/  BRA `(.L_x_2154) ;  /* 0x0000000000947947 */ /* 0x000fec0003800000 */
.L_x_2166:
[----:B------:R-:W-:-:S13]  /*29b0*/  ISETP.NE.AND P0, PT, R0, 0x1c, PT ;  /* 0x0000001c0000780c */ /* 0x000fda0003f05270 */
[----:B------:R-:W-:Y:S05]  /*29c0*/  @!P0 BRA `(.L_x_2173) ;  /* 0x0000000000848947 */ /* 0x000fea0003800000 */
[----:B------:R-:W-:-:S13]  /*29d0*/  ISETP.NE.AND P0, PT, R0, 0x1d, PT ;  /* 0x0000001d0000780c */ /* 0x000fda0003f05270 */
[----:B------:R-:W-:Y:S05]  /*29e0*/  @!P0 BRA `(.L_x_2174) ;  /* 0x0000000000708947 */ /* 0x000fea0003800000 */
[----:B------:R-:W-:-:S13]  /*29f0*/  ISETP.NE.AND P0, PT, R0, 0x2c, PT ;  /* 0x0000002c0000780c */ /* 0x000fda0003f05270 */
[----:B------:R-:W-:Y:S05]  /*2a00*/  @P0 BRA `(.L_x_2153) ;  /* 0x0000000000200947 */ /* 0x000fea0003800000 */
[----:B------:R-:W4:Y:S01]  /*2a10*/  LDG.E.U8 R4, desc[UR36][R4.64] ;  /* 0x0000002404047981 */ /* 0x000f22000c1e1100 */
[----:B------:R-:W-:Y:S01]  /*2a20*/  IMAD.MOV.U32 R22, RZ, RZ, 0x400000 ;  /* 0x00400000ff167424 */ /* 0x000fe200078e00ff */
[----:B----4-:R-:W-:-:S13]  /*2a30*/  ISETP.NE.AND P0, PT, R4, RZ, PT ;  /* 0x000000ff0400720c */ /* 0x010fda0003f05270 */
[----:B------:R-:W-:Y:S05]  /*2a40*/  @!P0 BRA `(.L_x_2154) ;  /* 0x00000000006c8947 */ /* 0x000fea0003800000 */
[----:B------:R-:W-:-:S13]  /*2a50*/  ISETP.NE.AND P0, PT, R4, 0xff, PT ;  /* 0x000000ff0400780c */ /* 0x000fda0003f05270 */
[----:B------:R-:W-:Y:S02]  /*2a60*/  @!P0 IMAD.MOV.U32 R22, RZ, RZ, 0x7f800001 ;  /* 0x7f800001ff168424 */ /* 0x000fe400078e00ff */
[----:B------:R-:W-:Y:S01]  /*2a70*/  @P0 IMAD.SHL.U32 R22, R4, 0x800000, RZ ;  /* 0x0080000004160824 */ /* 0x000fe200078e00ff */
[----:B------:R-:W-:Y:S06]  /*2a80*/  BRA `(.L_x_2154) ;  /* 0x00000000005c7947 */ /* 0x000fec0003800000 */
.L_x_2153:
        /* <DEDUP_REMOVED lines=15> */
[----:B0123-5:R-:W-:Y:S05]  /*2b80*/  CALL.ABS.NOINC R14 ;  /* 0x000000000e007343 */ /* 0x02ffea0003c00000 */
.L_x_2175:
[----:B------:R-:W-:Y:S01]  /*2b90*/  IMAD.MOV.U32 R22, RZ, RZ, RZ ;  /* 0x000000ffff167224 */ /* 0x000fe200078e00ff */
[----:B------:R-:W-:Y:S06]  /*2ba0*/  BRA `(.L_x_2154) ;  /* 0x0000000000147947 */ /* 0x000fec0003800000 */
.L_x_2174:
[----:B------:R-:W4:Y:S02]  /*2bb0*/  LDG.E.64 R4, desc[UR36][R4.64] ;  /* 0x0000002404047981 */ /* 0x000f24000c1e1b00 */
[----:B----4-:R0:W4:Y:S01]  /*2bc0*/  I2F.U64 R22, R4 ;  /* 0x0000000400167312 */ /* 0x0101220000301000 */
[----:B------:R-:W-:Y:S05]  /*2bd0*/  BRA `(.L_x_2154) ;  /* 0x0000000000087947 */ /* 0x000fea0003800000 */
.L_x_2173:
[----:B------:R-:W4:Y:S02]  /*2be0*/  LDG.E R4, desc[UR36][R4.64] ;  /* 0x0000002404047981 */ /* 0x000f24000c1e1900 */
[----:B----4-:R-:W-:-:S07]  /*2bf0*/  I2FP.F32.U32 R22, R4 ;  /* 0x0000000400167245 */ /* 0x010fce0000201000 */
.L_x_2154:
[----:B------:R-:W-:Y:S05]  /*2c00*/  BSYNC B6 ;  /* 0x0000000000067941 */ /* 0x000fea0003800000 */
.L_x_2148:
[----:B0-----:R-:W0:Y:S01]  /*2c10*/  LDC.64 R4, c[0x0][0x240] ;  /* 0x00009000ff047b82 */ /* 0x001e220000000a00 */
        /* <DEDUP_REMOVED lines=19> */
.L_x_2180:
[----:B------:R-:W2:Y:S02]  /*2d50*/  LDG.E.U8 R4, desc[UR36][R4.64] ;  /* 0x0000002404047981 */ /* 0x000ea4000c1e1100 */
[----:B--2---:R-:W-:Y:S01]  /*2d60*/  I2FP.F32.U32 R16, R4 ;  /* 0x0000000400107245 */ /* 0x004fe20000201000 */
[----:B------:R-:W-:Y:S06]  /*2d70*/  BRA `(.L_x_2182) ;  /* 0x0000000c002c7947 */ /* 0x000fec0003800000 */
.L_x_2179:
        /* <DEDUP_REMOVED lines=9> */
.L_x_2184:
[----:B------:R-:W2:Y:S02]  /*2e10*/  LDG.E R4, desc[UR36][R4.64] ;  /* 0x0000002404047981 */ /* 0x000ea4000c1e1900 */
[----:B--2---:R-:W-:Y:S01]  /*2e20*/  I2FP.F32.S32 R16, R4 ;  /* 0x0000000400107245 */ /* 0x004fe20000201400 */
[----:B------:R-:W-:Y:S06]  /*2e30*/  BRA `(.L_x_2182) ;  /* 0x0000000800fc7947 */ /* 0x000fec0003800000 */
.L_x_2183:
[----:B------:R-:W2:Y:S02]  /*2e40*/  LDG.E.U16 R4, desc[UR36][R4.64] ;  /* 0x0000002404047981 */ /* 0x000ea4000c1e1500 */
[----:B--2---:R0:W2:Y:S01]  /*2e50*/  I2F.S16 R16, R4 ;  /* 0x0000000400107306 */ /* 0x0040a20000101400 */
[----:B------:R-:W-:Y:S05]  /*2e60*/  BRA `(.L_x_2182) ;  /* 0x0000000800f07947 */ /* 0x000fea0003800000 */
.L_x_2178:
        /* <DEDUP_REMOVED lines=8> */
.L_x_2186:
[----:B------:R-:W2:Y:S02]  /*2ef0*/  LDG.E.U16 R4, desc[UR36][R4.64] ;  /* 0x0000002404047981 */ /* 0x000ea4000c1e1500 */
[----:B--2---:R-:W-:Y:S01]  /*2f00*/  HADD2.F32 R16, -RZ, R4.H0_H0 ;  /* 0x20000004ff107230 */ /* 0x004fe20000004100 */
[----:B------:R-:W-:Y:S06]  /*2f10*/  BRA `(.L_x_2182) ;  /* 0x0000000800c47947 */ /* 0x000fec0003800000 */
.L_x_2185:
        /* <DEDUP_REMOVED lines=8> */
.L_x_2188:
[----:B------:R-:W2:Y:S02]  /*2fa0*/  LDG.E.U16 R4, desc[UR36][R4.64] ;  /* 0x0000002404047981 */ /* 0x000ea4000c1e1500 */
[----:B--2---:R-:W-:Y:S01]  /*2fb0*/  HADD2.F32 R16, -RZ, R4.H0_H0 ;  /* 0x20000004ff107230 */ /* 0x004fe20000004100 */
[----:B------:R-:W-:Y:S06]  /*2fc0*/  BRA `(.L_x_2182) ;  /* 0x0000000800987947 */ /* 0x000fec0003800000 */
.L_x_2187:
[----:B------:R-:W2:Y:S01]  /*2fd0*/  LDG.E.64 R4, desc[UR36][R4.64] ;  /* 0x0000002404047981 */ /* 0x000ea2000c1e1b00 */
[----:B------:R-:W-:Y:S01]  /*2fe0*/  UMOV UR4, 0xf0000000 ;  /* 0xf000000000047882 */ /* 0x000fe20000000000 */
[----:B------:R-:W-:Y:S01]  /*2ff0*/  UMOV UR5, 0x380fffff ;  /* 0x380fffff00057882 */ /* 0x000fe20000000000 */
[----:B--2---:R-:W0:Y:S01]  /*3000*/  F2F.F32.F64 R16, R4 ;  /* 0x0000000400107310 */ /* 0x004e220000301000 */
[----:B------:R-:W-:-:S14]  /*3010*/  DSETP.GEU.AND P0, PT, |R4|, UR4, PT ;  /* 0x0000000404007e2a */ /* 0x000fdc000bf0e200 */
[----:B0-----:R-:W-:Y:S01]  /*3020*/  @!P0 FMUL R16, R16, 1.175494350822287508e-38 ;  /* 0x0080000010108820 */ /* 0x001fe20000400000 */
[----:B------:R-:W-:Y:S06]  /*3030*/  BRA `(.L_x_2182) ;  /* 0x00000008007c7947 */ /* 0x000fec0003800000 */
.L_x_2177:
        /* <DEDUP_REMOVED lines=12> */
.L_x_2191:
[----:B------:R-:W2:Y:S01]  /*3100*/  LDG.E.64 R4, desc[UR36][R4.64] ;  /* 0x0000002404047981 */ /* 0x000ea2000c1e1b00 */
[----:B------:R-:W-:Y:S01]  /*3110*/  UMOV UR4, 0xf0000000 ;  /* 0xf000000000047882 */ /* 0x000fe20000000000 */
[----:B------:R-:W-:Y:S01]  /*3120*/  UMOV UR5, 0x380fffff ;  /* 0x380fffff00057882 */ /* 0x000fe20000000000 */
[----:B--2---:R-:W0:Y:S01]  /*3130*/  F2F.F32.F64 R16, R4 ;  /* 0x0000000400107310 */ /* 0x004e220000301000 */
[----:B------:R-:W-:-:S14]  /*3140*/  DSETP.GEU.AND P0, PT, |R4|, UR4, PT ;  /* 0x0000000404007e2a */ /* 0x000fdc000bf0e200 */
[----:B0-----:R-:W-:Y:S01]  /*3150*/  @!P0 FMUL R16, R16, 1.175494350822287508e-38 ;  /* 0x0080000010108820 */ /* 0x001fe20000400000 */
[----:B------:R-:W-:Y:S06]  /*3160*/  BRA `(.L_x_2182) ;  /* 0x0000000800307947 */ /* 0x000fec0003800000 */
.L_x_2190:
        /* <DEDUP_REMOVED lines=26> */
.L_x_2193:
        /* <DEDUP_REMOVED lines=13> */
.L_x_2192:
[----:B------:R-:W2:Y:S02]  /*33e0*/  LDG.E.U16 R4, desc[UR36][R4.64] ;  /* 0x0000002404047981 */ /* 0x000ea4000c1e1500 */
[----:B--2---:R-:W-:Y:S01]  /*33f0*/  IMAD.U32 R16, R4, 0x10000, RZ ;  /* 0x0001000004107824 */ /* 0x004fe200078e00ff */
[----:B------:R-:W-:Y:S06]  /*3400*/  BRA `(.L_x_2182) ;  /* 0x0000000400887947 */ /* 0x000fec0003800000 */
.L_x_2189:
        /* <DEDUP_REMOVED lines=11> */
.L_x_2196:
        /* <DEDUP_REMOVED lines=20> */
.L_x_2198:
[----:B------:R-:W-:Y:S05]  /*3600*/  BSYNC B0 ;  /* 0x0000000000007941 */ /* 0x000fea0003800000 */
.L_x_2197:
[----:B------:R-:W-:Y:S01]  /*3610*/  IMAD.SHL.U32 R3, R3, 0x100000, RZ ;  /* 0x0010000003037824 */ /* 0x000fe200078e00ff */
[----:B------:R-:W-:-:S04]  /*3620*/  LEA R5, R0, 0x3b800000, 0x17 ;  /* 0x3b80000000057811 */ /* 0x000fc800078eb8ff */
[----:B------:R-:W-:Y:S01]  /*3630*/  LOP3.LUT R16, R5, R3, R16, 0xfe, !PT ;  /* 0x0000000305107212 */ /* 0x000fe200078efe10 */
[----:B------:R-:W-:Y:S06]  /*3640*/  BRA `(.L_x_2182) ;  /* 0x0000000000f87947 */ /* 0x000fec0003800000 */
.L_x_2195:
        /* <DEDUP_REMOVED lines=20> */
.L_x_2200:
[----:B------:R-:W-:Y:S05]  /*3790*/  BSYNC B0 ;  /* 0x0000000000007941 */ /* 0x000fea0003800000 */
.L_x_2199:
[----:B------:R-:W-:Y:S01]  /*37a0*/  IMAD.SHL.U32 R3, R3, 0x200000, RZ ;  /* 0x0020000003037824 */ /* 0x000fe200078e00ff */
[----:B------:R-:W-:-:S04]  /*37b0*/  LEA R5, R0, 0x37800000, 0x17 ;  /* 0x3780000000057811 */ /* 0x000fc800078eb8ff */
[----:B------:R-:W-:Y:S01]  /*37c0*/  LOP3.LUT R16, R5, R3, R16, 0xfe, !PT ;  /* 0x0000000305107212 */ /* 0x000fe200078efe10 */
[----:B------:R-:W-:Y:S06]  /*37d0*/  BRA `(.L_x_2182) ;  /* 0x0000000000947947 */ /* 0x000fec0003800000 */
.L_x_2194:
        /* <DEDUP_REMOVED lines=14> */
.L_x_2181:
        /* <DEDUP_REMOVED lines=15> */
[----:B012345:R-:W-:Y:S05]  /*39b0*/  CALL.ABS.NOINC R14 ;  /* 0x000000000e007343 */ /* 0x03ffea0003c00000 */
.L_x_2203:
[----:B------:R-:W-:Y:S01]  /*39c0*/  IMAD.MOV.U32 R16, RZ, RZ, RZ ;  /* 0x000000ffff107224 */ /* 0x000fe200078e00ff */
[----:B------:R-:W-:Y:S06]  /*39d0*/  BRA `(.L_x_2182) ;  /* 0x0000000000147947 */ /* 0x000fec0003800000 */
.L_x_2202:
[----:B------:R-:W2:Y:S02]  /*39e0*/  LDG.E.64 R4, desc[UR36][R4.64] ;  /* 0x0000002404047981 */ /* 0x000ea4000c1e1b00 */
[----:B--2---:R0:W2:Y:S01]  /*39f0*/  I2F.U64 R16, R4 ;  /* 0x0000000400107312 */ /* 0x0040a20000301000 */
[----:B------:R-:W-:Y:S05]  /*3a00*/  BRA `(.L_x_2182) ;  /* 0x0000000000087947 */ /* 0x000fea0003800000 */
.L_x_2201:
[----:B------:R-:W2:Y:S02]  /*3a10*/  LDG.E R4, desc[UR36][R4.64] ;  /* 0x0000002404047981 */ /* 0x000ea4000c1e1900 */
[----:B--2---:R-:W-:-:S07]  /*3a20*/  I2FP.F32.U32 R16, R4 ;  /* 0x0000000400107245 */ /* 0x004fce0000201000 */
.L_x_2182:
[----:B------:R-:W-:Y:S05]  /*3a30*/  BSYNC B6 ;  /* 0x0000000000067941 */ /* 0x000fea0003800000 */
.L_x_2176:
[----:B------:R-:W-:-:S07]  /*3a40*/  VIADD R19, R19, 0x80 ;  /* 0x0000008013137836 */ /* 0x000fce0000000000 */
.L_x_2147:
[----:B------:R-:W-:Y:S05]  /*3a50*/  BSYNC B7 ;  /* 0x0000000000077941 */ /* 0x000fea0003800000 */
.L_x_2146:
[----:B------:R-:W-:Y:S01]  /*3a60*/  ISETP.GE.AND P0, PT, R19, R17, PT ;  /* 0x000000111300720c */ /* 0x000fe20003f06270 */
[----:B------:R-:W-:Y:S01]  /*3a70*/  BSSY B7, `(.L_x_2204) ;  /* 0x00001cd000077945 */ /* 0x000fe20003800000 */
[----:B------:R-:W-:Y:S01]  /*3a80*/  IMAD.MOV.U32 R23, RZ, RZ, RZ ;  /* 0x000000ffff177224 */ /* 0x000fe200078e00ff */
[----:B------:R-:W-:-:S10]  /*3a90*/  CS2R R24, SRZ ;  /* 0x0000000000187805 */ /* 0x000fd4000001ff00 */
[----:B------:R-:W-:Y:S05]  /*3aa0*/  @P0 BRA `(.L_x_2205) ;  /* 0x0000001c00240947 */ /* 0x000fea0003800000 */
[----:B0---4-:R-:W0:Y:S01]  /*3ab0*/  LDC.64 R4, c[0x0][0x238] ;  /* 0x00008e00ff047b82 */ /* 0x011e220000000a00 */
        /* <DEDUP_REMOVED lines=20> */
.L_x_2210:
[----:B------:R-:W4:Y:S02]  /*3c00*/  LDG.E.U8 R4, desc[UR36][R4.64] ;  /* 0x0000002404047981 */ /* 0x000f24000c1e1100 */
[----:B----4-:R-:W-:Y:S01]  /*3c10*/  I2FP.F32.U32 R24, R4 ;  /* 0x0000000400187245 */ /* 0x010fe20000201000 */
[----:B------:R-:W-:Y:S06]  /*3c20*/  BRA `(.L_x_2212) ;  /* 0x0000000c002c7947 */ /* 0x000fec0003800000 */
.L_x_2209:
        /* <DEDUP_REMOVED lines=9> */
.L_x_2214:
[----:B------:R-:W4:Y:S02]  /*3cc0*/  LDG.E R4, desc[UR36][R4.64] ;  /* 0x0000002404047981 */ /* 0x000f24000c1e1900 */
[----:B----4-:R-:W-:Y:S01]  /*3cd0*/  I2FP.F32.S32 R24, R4 ;  /* 0x0000000400187245 */ /* 0x010fe20000201400 */
[----:B------:R-:W-:Y:S06]  /*3ce0*/  BRA `(.L_x_2212) ;  /* 0x0000000800fc7947 */ /* 0x000fec0003800000 */
.L_x_2213:
[----:B------:R-:W4:Y:S02]  /*3cf0*/  LDG.E.U16 R4, desc[UR36][R4.64] ;  /* 0x0000002404047981 */ /* 0x000f24000c1e1500 */
[----:B----4-:R0:W4:Y:S01]  /*3d00*/  I2F.S16 R24, R4 ;  /* 0x0000000400187306 */ /* 0x0101220000101400 */
[----:B------:R-:W-:Y:S05]  /*3d10*/  BRA `(.L_x_2212) ;  /* 0x0000000800f07947 */ /* 0x000fea0003800000 */
.L_x_2208:
        /* <DEDUP_REMOVED lines=8> */
.L_x_2216:
[----:B------:R-:W4:Y:S02]  /*3da0*/  LDG.E.U16 R4, desc[UR36][R4.64] ;  /* 0x0000002404047981 */ /* 0x000f24000c1e1500 */
[----:B----4-:R-:W-:Y:S01]  /*3db0*/  HADD2.F32 R24, -RZ, R4.H0_H0 ;  /* 0x20000004ff187230 */ /* 0x010fe20000004100 */
[----:B------:R-:W-:Y:S06]  /*3dc0*/  BRA `(.L_x_2212) ;  /* 0x0000000800c47947 */ /* 0x000fec0003800000 */
.L_x_2215:
        /* <DEDUP_REMOVED lines=8> */
.L_x_2218:
[----:B------:R-:W4:Y:S02]  /*3e50*/  LDG.E.U16 R4, desc[UR36][R4.64] ;  /* 0x0000002404047981 */ /* 0x000f24000c1e1500 */
[----:B----4-:R-:W-:Y:S01]  /*3e60*/  HADD2.F32 R24, -RZ, R4.H0_H0 ;  /* 0x20000004ff187230 */ /* 0x010fe20000004100 */
[----:B------:R-:W-:Y:S06]  /*3e70*/  BRA `(.L_x_2212) ;  /* 0x0000000800987947 */ /* 0x000fec0003800000 */
.L_x_2217:
[----:B------:R-:W4:Y:S01]  /*3e80*/  LDG.E.64 R4, desc[UR36][R4.64] ;  /* 0x0000002404047981 */ /* 0x000f22000c1e1b00 */
[----:B------:R-:W-:Y:S01]  /*3e90*/  UMOV UR4, 0xf0000000 ;  /* 0xf000000000047882 */ /* 0x000fe20000000000 */
[----:B------:R-:W-:Y:S01]  /*3ea0*/  UMOV UR5, 0x380fffff ;  /* 0x380fffff00057882 */ /* 0x000fe20000000000 */
[----:B----4-:R-:W0:Y:S01]  /*3eb0*/  F2F.F32.F64 R24, R4 ;  /* 0x0000000400187310 */ /* 0x010e220000301000 */
[----:B------:R-:W-:-:S14]  /*3ec0*/  DSETP.GEU.AND P0, PT, |R4|, UR4, PT ;  /* 0x0000000404007e2a */ /* 0x000fdc000bf0e200 */
[----:B0-----:R-:W-:Y:S01]  /*3ed0*/  @!P0 FMUL R24, R24, 1.175494350822287508e-38 ;  /* 0x0080000018188820 */ /* 0x001fe20000400000 */
[----:B------:R-:W-:Y:S06]  /*3ee0*/  BRA `(.L_x_2212) ;  /* 0x00000008007c7947 */ /* 0x000fec0003800000 */
.L_x_2207:
        /* <DEDUP_REMOVED lines=12> */
.L_x_2221:
[----:B------:R-:W4:Y:S01]  /*3fb0*/  LDG.E.64 R4, desc[UR36][R4.64] ;  /* 0x0000002404047981 */ /* 0x000f22000c1e1b00 */
[----:B------:R-:W-:Y:S01]  /*3fc0*/  UMOV UR4, 0xf0000000 ;  /* 0xf000000000047882 */ /* 0x000fe20000000000 */
[----:B------:R-:W-:Y:S01]  /*3fd0*/  UMOV UR5, 0x380fffff ;  /* 0x380fffff00057882 */ /* 0x000fe20000000000 */
[----:B----4-:R-:W0:Y:S01]  /*3fe0*/  F2F.F32.F64 R24, R4 ;  /* 0x0000000400187310 */ /* 0x010e220000301000 */
[----:B------:R-:W-:-:S14]  /*3ff0*/  DSETP.GEU.AND P0, PT, |R4|, UR4, PT ;  /* 0x0000000404007e2a */ /* 0x000fdc000bf0e200 */
[----:B0-----:R-:W-:Y:S01]  /*4000*/  @!P0 FMUL R24, R24, 1.175494350822287508e-38 ;  /* 0x0080000018188820 */ /* 0x001fe20000400000 */
[----:B------:R-:W-:Y:S06]  /*4010*/  BRA `(.L_x_2212) ;  /* 0x0000000800307947 */ /* 0x000fec0003800000 */
.L_x_2220:
        /* <DEDUP_REMOVED lines=26> */
.L_x_2223:
        /* <DEDUP_REMOVED lines=13> */
.L_x_2222:
[----:B------:R-:W4:Y:S02]  /*4290*/  LDG.E.U16 R4, desc[UR36][R4.64] ;  /* 0x0000002404047981 */ /* 0x000f24000c1e1500 */
[----:B----4-:R-:W-:Y:S01]  /*42a0*/  IMAD.U32 R24, R4, 0x10000, RZ ;  /* 0x0001000004187824 */ /* 0x010fe200078e00ff */
[----:B------:R-:W-:Y:S06]  /*42b0*/  BRA `(.L_x_2212) ;  /* 0x0000000400887947 */ /* 0x000fec0003800000 */
.L_x_2219:
        /* <DEDUP_REMOVED lines=11> */
.L_x_2226:
        /* <DEDUP_REMOVED lines=20> */
.L_x_2228:
[----:B------:R-:W-:Y:S05]  /*44b0*/  BSYNC B0 ;  /* 0x0000000000007941 */ /* 0x000fea0003800000 */
.L_x_2227:
[----:B------:R-:W-:Y:S01]  /*44c0*/  IMAD.SHL.U32 R3, R3, 0x100000, RZ ;  /* 0x0010000003037824 */ /* 0x000fe200078e00ff */
[----:B------:R-:W-:-:S04]  /*44d0*/  LEA R5, R0, 0x3b800000, 0x17 ;  /* 0x3b80000000057811 */ /* 0x000fc800078eb8ff */
[----:B------:R-:W-:Y:S01]  /*44e0*/  LOP3.LUT R24, R5, R3, R24, 0xfe, !PT ;  /* 0x0000000305187212 */ /* 0x000fe200078efe18 */
[----:B------:R-:W-:Y:S06]  /*44f0*/  BRA `(.L_x_2212) ;  /* 0x0000000000f87947 */ /* 0x000fec0003800000 */
.L_x_2225:
        /* <DEDUP_REMOVED lines=20> */
.L_x_2230:
[----:B------:R-:W-:Y:S05]  /*4640*/  BSYNC B0 ;  /* 0x0000000000007941 */ /* 0x000fea0003800000 */
.L_x_2229:
[----:B------:R-:W-:Y:S01]  /*4650*/  IMAD.SHL.U32 R3, R3, 0x200000, RZ ;  /* 0x0020000003037824 */ /* 0x000fe200078e00ff */
[----:B------:R-:W-:-:S04]  /*4660*/  LEA R5, R0, 0x37800000, 0x17 ;  /* 0x3780000000057811 */ /* 0x000fc800078eb8ff */
[----:B------:R-:W-:Y:S01]  /*4670*/  LOP3.LUT R24, R5, R3, R24, 0xfe, !PT ;  /* 0x0000000305187212 */ /* 0x000fe200078efe18 */
[----:B------:R-:W-:Y:S06]  /*4680*/  BRA `(.L_x_2212) ;  /* 0x0000000000947947 */ /* 0x000fec0003800000 */
.L_x_2224:
        /* <DEDUP_REMOVED lines=14> */
.L_x_2211:
        /* <DEDUP_REMOVED lines=16> */
.L_x_2233:
[----:B------:R-:W-:Y:S01]  /*4870*/  IMAD.MOV.U32 R24, RZ, RZ, RZ ;  /* 0x000000ffff187224 */ /* 0x000fe200078e00ff */
[----:B------:R-:W-:Y:S06]  /*4880*/  BRA `(.L_x_2212) ;  /* 0x0000000000147947 */ /* 0x000fec0003800000 */
.L_x_2232:
[----:B------:R-:W4:Y:S02]  /*4890*/  LDG.E.64 R4, desc[UR36][R4.64] ;  /* 0x0000002404047981 */ /* 0x000f24000c1e1b00 */
[----:B----4-:R0:W4:Y:S01]  /*48a0*/  I2F.U64 R24, R4 ;  /* 0x0000000400187312 */ /* 0x0101220000301000 */
[----:B------:R-:W-:Y:S05]  /*48b0*/  BRA `(.L_x_2212) ;  /* 0x0000000000087947 */ /* 0x000fea0003800000 */
.L_x_2231:
[----:B------:R-:W4:Y:S02]  /*48c0*/  LDG.E R4, desc[UR36][R4.64] ;  /* 0x0000002404047981 */ /* 0x000f24000c1e1900 */
[----:B----4-:R-:W-:-:S07]  /*48d0*/  I2FP.F32.U32 R24, R4 ;  /* 0x0000000400187245 */ /* 0x010fce0000201000 */
.L_x_2212:
[----:B------:R-:W-:Y:S05]  /*48e0*/  BSYNC B6 ;  /* 0x0000000000067941 */ /* 0x000fea0003800000 */
.L_x_2206:
[----:B------:R-:W1:Y:S01]  /*48f0*/  LDC.U8 R3, c[0x0][0x24d] ;  /* 0x00009340ff037b82 */ /* 0x000e620000000000 */
[----:B------:R-:W-:Y:S01]  /*4900*/  ULDC UR4, c[0x0][0x254] ;  /* 0x0000950000047ab9 */ /* 0x000fe20000000800 */
[----:B------:R-:W-:Y:S01]  /*4910*/  BSSY B6, `(.L_x_2234) ;  /* 0x00000e1000067945 */ /* 0x000fe20003800000 */
        /* <DEDUP_REMOVED lines=18> */
.L_x_2238:
[----:B------:R-:W2:Y:S02]  /*4a40*/  LDG.E.U8 R4, desc[UR36][R4.64] ;  /* 0x0000002404047981 */ /* 0x000ea4000c1e1100 */
[----:B--2---:R-:W-:Y:S01]  /*4a50*/  I2FP.F32.U32 R25, R4 ;  /* 0x0000000400197245 */ /* 0x004fe20000201000 */
[----:B------:R-:W-:Y:S06]  /*4a60*/  BRA `(.L_x_2240) ;  /* 0x0000000c002c7947 */ /* 0x000fec0003800000 */
.L_x_2237:
        /* <DEDUP_REMOVED lines=9> */
.L_x_2242:
[----:B------:R-:W2:Y:S02]  /*4b00*/  LDG.E R4, desc[UR36][R4.64] ;  /* 0x0000002404047981 */ /* 0x000ea4000c1e1900 */
[----:B--2---:R-:W-:Y:S01]  /*4b10*/  I2FP.F32.S32 R25, R4 ;  /* 0x0000000400197245 */ /* 0x004fe20000201400 */
[----:B------:R-:W-:Y:S06]  /*4b20*/  BRA `(.L_x_2240) ;  /* 0x0000000800fc7947 */ /* 0x000fec0003800000 */
.L_x_2241:
[----:B------:R-:W2:Y:S02]  /*4b30*/  LDG.E.U16 R4, desc[UR36][R4.64] ;  /* 0x0000002404047981 */ /* 0x000ea4000c1e1500 */
[----:B--2---:R0:W1:Y:S01]  /*4b40*/  I2F.S16 R25, R4 ;  /* 0x0000000400197306 */ /* 0x0040620000101400 */
[----:B------:R-:W-:Y:S05]  /*4b50*/  BRA `(.L_x_2240) ;  /* 0x0000000800f07947 */ /* 0x000fea0003800000 */
.L_x_2236:
        /* <DEDUP_REMOVED lines=8> */
.L_x_2244:
[----:B------:R-:W2:Y:S02]  /*4be0*/  LDG.E.U16 R4, desc[UR36][R4.64] ;  /* 0x0000002404047981 */ /* 0x000ea4000c1e1500 */
[----:B--2---:R-:W-:Y:S01]  /*4bf0*/  HADD2.F32 R25, -RZ, R4.H0_H0 ;  /* 0x20000004ff197230 */ /* 0x004fe20000004100 */
[----:B------:R-:W-:Y:S06]  /*4c00*/  BRA `(.L_x_2240) ;  /* 0x0000000800c47947 */ /* 0x000fec0003800000 */
.L_x_2243:
        /* <DEDUP_REMOVED lines=8> */
.L_x_2246:
[----:B------:R-:W2:Y:S02]  /*4c90*/  LDG.E.U16 R4, desc[UR36][R4.64] ;  /* 0x0000002404047981 */ /* 0x000ea4000c1e1500 */
[----:B--2---:R-:W-:Y:S01]  /*4ca0*/  HADD2.F32 R25, -RZ, R4.H0_H0 ;  /* 0x20000004ff197230 */ /* 0x004fe20000004100 */
[----:B------:R-:W-:Y:S06]  /*4cb0*/  BRA `(.L_x_2240) ;  /* 0x0000000800987947 */ /* 0x000fec0003800000 */
.L_x_2245:
[----:B------:R-:W2:Y:S01]  /*4cc0*/  LDG.E.64 R4, desc[UR36][R4.64] ;  /* 0x0000002404047981 */ /* 0x000ea2000c1e1b00 */
[----:B------:R-:W-:Y:S01]  /*4cd0*/  UMOV UR4, 0xf0000000 ;  /* 0xf000000000047882 */ /* 0x000fe20000000000 */
[----:B------:R-:W-:Y:S01]  /*4ce0*/  UMOV UR5, 0x380fffff ;  /* 0x380fffff00057882 */ /* 0x000fe20000000000 */
[----:B--2---:R-:W0:Y:S01]  /*4cf0*/  F2F.F32.F64 R25, R4 ;  /* 0x0000000400197310 */ /* 0x004e220000301000 */
[----:B------:R-:W-:-:S14]  /*4d00*/  DSETP.GEU.AND P0, PT, |R4|, UR4, PT ;  /* 0x0000000404007e2a */ /* 0x000fdc000bf0e200 */
[----:B0-----:R-:W-:Y:S01]  /*4d10*/  @!P0 FMUL R25, R25, 1.175494350822287508e-38 ;  /* 0x0080000019198820 */ /* 0x001fe20000400000 */
[----:B------:R-:W-:Y:S06]  /*4d20*/  BRA `(.L_x_2240) ;  /* 0x00000008007c7947 */ /* 0x000fec0003800000 */
.L_x_2235:
        /* <DEDUP_REMOVED lines=12> */
.L_x_2249:
[----:B------:R-:W2:Y:S01]  /*4df0*/  LDG.E.64 R4, desc[UR36][R4.64] ;  /* 0x0000002404047981 */ /* 0x000ea2000c1e1b00 */
[----:B------:R-:W-:Y:S01]  /*4e00*/  UMOV UR4, 0xf0000000 ;  /* 0xf000000000047882 */ /* 0x000fe20000000000 */
[----:B------:R-:W-:Y:S01]  /*4e10*/  UMOV UR5, 0x380fffff ;  /* 0x380fffff00057882 */ /* 0x000fe20000000000 */
[----:B--2---:R-:W0:Y:S01]  /*4e20*/  F2F.F32.F64 R25, R4 ;  /* 0x0000000400197310 */ /* 0x004e220000301000 */
[----:B------:R-:W-:-:S14]  /*4e30*/  DSETP.GEU.AND P0, PT, |R4|, UR4, PT ;  /* 0x0000000404007e2a */ /* 0x000fdc000bf0e200 */
[----:B0-----:R-:W-:Y:S01]  /*4e40*/  @!P0 FMUL R25, R25, 1.175494350822287508e-38 ;  /* 0x0080000019198820 */ /* 0x001fe20000400000 */
[----:B------:R-:W-:Y:S06]  /*4e50*/  BRA `(.L_x_2240) ;  /* 0x0000000800307947 */ /* 0x000fec0003800000 */
.L_x_2248:
        /* <DEDUP_REMOVED lines=26> */
.L_x_2251:
        /* <DEDUP_REMOVED lines=13> */
.L_x_2250:
[----:B------:R-:W2:Y:S02]  /*50d0*/  LDG.E.U16 R4, desc[UR36][R4.64] ;  /* 0x0000002404047981 */ /* 0x000ea4000c1e1500 */
[----:B--2---:R-:W-:Y:S01]  /*50e0*/  IMAD.U32 R25, R4, 0x10000, RZ ;  /* 0x0001000004197824 */ /* 0x004fe200078e00ff */
[----:B------:R-:W-:Y:S06]  /*50f0*/  BRA `(.L_x_2240) ;  /* 0x0000000400887947 */ /* 0x000fec0003800000 */
.L_x_2247:
        /* <DEDUP_REMOVED lines=11> */
.L_x_2254:
        /* <DEDUP_REMOVED lines=20> */
.L_x_2256:
[----:B------:R-:W-:Y:S05]  /*52f0*/  BSYNC B0 ;  /* 0x0000000000007941 */ /* 0x000fea0003800000 */
.L_x_2255:
[----:B------:R-:W-:Y:S01]  /*5300*/  IMAD.SHL.U32 R3, R3, 0x100000, RZ ;  /* 0x0010000003037824 */ /* 0x000fe200078e00ff */
[----:B------:R-:W-:-:S04]  /*5310*/  LEA R0, R0, 0x3b800000, 0x17 ;  /* 0x3b80000000007811 */ /* 0x000fc800078eb8ff */
[----:B------:R-:W-:Y:S01]  /*5320*/  LOP3.LUT R25, R0, R3, R25, 0xfe, !PT ;  /* 0x0000000300197212 */ /* 0x000fe200078efe19 */
[----:B------:R-:W-:Y:S06]  /*5330*/  BRA `(.L_x_2240) ;  /* 0x0000000000f87947 */ /* 0x000fec0003800000 */
.L_x_2253:
        /* <DEDUP_REMOVED lines=20> */
.L_x_2258:
[----:B------:R-:W-:Y:S05]  /*5480*/  BSYNC B0 ;  /* 0x0000000000007941 */ /* 0x000fea0003800000 */
.L_x_2257:
[----:B------:R-:W-:Y:S01]  /*5490*/  IMAD.SHL.U32 R3, R3, 0x200000, RZ ;  /* 0x0020000003037824 */ /* 0x000fe200078e00ff */
[----:B------:R-:W-:-:S04]  /*54a0*/  LEA R0, R0, 0x37800000, 0x17 ;  /* 0x3780000000007811 */ /* 0x000fc800078eb8ff */
[----:B------:R-:W-:Y:S01]  /*54b0*/  LOP3.LUT R25, R0, R3, R25, 0xfe, !PT ;  /* 0x0000000300197212 */ /* 0x000fe200078efe19 */
[----:B------:R-:W-:Y:S06]  /*54c0*/  BRA `(.L_x_2240) ;  /* 0x0000000000947947 */ /* 0x000fec0003800000 */
.L_x_2252:
        /* <DEDUP_REMOVED lines=14> */
.L_x_2239:
        /* <DEDUP_REMOVED lines=16> */
.L_x_2261:
[----:B------:R-:W-:Y:S01]  /*56b0*/  IMAD.MOV.U32 R25, RZ, RZ, RZ ;  /* 0x000000ffff197224 */ /* 0x000fe200078e00ff */
[----:B------:R-:W-:Y:S06]  /*56c0*/  BRA `(.L_x_2240) ;  /* 0x0000000000147947 */ /* 0x000fec0003800000 */
.L_x_2260:
[----:B------:R-:W2:Y:S02]  /*56d0*/  LDG.E.64 R4, desc[UR36][R4.64] ;  /* 0x0000002404047981 */ /* 0x000ea4000c1e1b00 */
[----:B--2---:R0:W1:Y:S01]  /*56e0*/  I2F.U64 R25, R4 ;  /* 0x0000000400197312 */ /* 0x0040620000301000 */
[----:B------:R-:W-:Y:S05]  /*56f0*/  BRA `(.L_x_2240) ;  /* 0x0000000000087947 */ /* 0x000fea0003800000 */
.L_x_2259:
[----:B------:R-:W2:Y:S02]  /*5700*/  LDG.E R4, desc[UR36][R4.64] ;  /* 0x0000002404047981 */ /* 0x000ea4000c1e1900 */
[----:B--2---:R-:W-:-:S07]  /*5710*/  I2FP.F32.U32 R25, R4 ;  /* 0x0000000400197245 */ /* 0x004fce0000201000 */
.L_x_2240:
[----:B------:R-:W-:Y:S05]  /*5720*/  BSYNC B6 ;  /* 0x0000000000067941 */ /* 0x000fea0003800000 */
.L_x_2234:
[----:B------:R-:W-:-:S07]  /*5730*/  VIADD R19, R19, 0x80 ;  /* 0x0000008013137836 */ /* 0x000fce0000000000 */
.L_x_2205:
[----:B------:R-:W-:Y:S05]  /*5740*/  BSYNC B7 ;  /* 0x0000000000077941 */ /* 0x000fea0003800000 */
.L_x_2204:
[----:B------:R-:W-:Y:S01]  /*5750*/  ISETP.GE.AND P0, PT, R19, R17, PT ;  /* 0x000000111300720c */ /* 0x000fe20003f06270 */
[----:B------:R-:W-:Y:S01]  /*5760*/  BSSY B7, `(.L_x_2262) ;  /* 0x00001c6000077945 */ /* 0x000fe20003800000 */
[----:B------:R-:W-:-:S11]  /*5770*/  IMAD.MOV.U32 R26, RZ, RZ, RZ ;  /* 0x000000ffff1a7224 */ /* 0x000fd600078e00ff */
        /* <DEDUP_REMOVED lines=22> */
.L_x_2268:
[----:B------:R-:W4:Y:S02]  /*58e0*/  LDG.E.U8 R4, desc[UR36][R4.64] ;  /* 0x0000002404047981 */ /* 0x000f24000c1e1100 */
[----:B----4-:R-:W-:Y:S01]  /*58f0*/  I2FP.F32.U32 R26, R4 ;  /* 0x00000004001a7245 */ /* 0x010fe20000201000 */
[----:B------:R-:W-:Y:S06]  /*5900*/  BRA `(.L_x_2270) ;  /* 0x0000000c002c7947 */ /* 0x000fec0003800000 */
.L_x_2267:
        /* <DEDUP_REMOVED lines=9> */
.L_x_2272:
[----:B------:R-:W4:Y:S02]  /*59a0*/  LDG.E R4, desc[UR36][R4.64] ;  /* 0x0000002404047981 */ /* 0x000f24000c1e1900 */
[----:B----4-:R-:W-:Y:S01]  /*59b0*/  I2FP.F32.S32 R26, R4 ;  /* 0x00000004001a7245 */ /* 0x010fe20000201400 */
[----:B------:R-:W-:Y:S06]  /*59c0*/  BRA `(.L_x_2270) ;  /* 0x0000000800fc7947 */ /* 0x000fec0003800000 */
.L_x_2271:
[----:B------:R-:W4:Y:S02]  /*59d0*/  LDG.E.U16 R4, desc[UR36][R4.64] ;  /* 0x0000002404047981 */ /* 0x000f24000c1e1500 */
[----:B----4-:R0:W4:Y:S01]  /*59e0*/  I2F.S16 R26, R4 ;  /* 0x00000004001a7306 */ /* 0x0101220000101400 */
[----:B------:R-:W-:Y:S05]  /*59f0*/  BRA `(.L_x_2270) ;  /* 0x0000000800f07947 */ /* 0x000fea0003800000 */
.L_x_2266:
        /* <DEDUP_REMOVED lines=8> */
.L_x_2274:
[----:B------:R-:W4:Y:S02]  /*5a80*/  LDG.E.U16 R4, desc[UR36][R4.64] ;  /* 0x0000002404047981 */ /* 0x000f24000c1e1500 */
[----:B----4-:R-:W-:Y:S01]  /*5a90*/  HADD2.F32 R26, -RZ, R4.H0_H0 ;  /* 0x20000004ff1a7230 */ /* 0x010fe20000004100 */
[----:B------:R-:W-:Y:S06]  /*5aa0*/  BRA `(.L_x_2270) ;  /* 0x0000000800c47947 */ /* 0x000fec0003800000 */
.L_x_2273:
        /* <DEDUP_REMOVED lines=8> */
.L_x_2276:
[----:B------:R-:W4:Y:S02]  /*5b30*/  LDG.E.U16 R4, desc[UR36][R4.64] ;  /* 0x0000002404047981 */ /* 0x000f24000c1e1500 */
[----:B----4-:R-:W-:Y:S01]  /*5b40*/  HADD2.F32 R26, -RZ, R4.H0_H0 ;  /* 0x20000004ff1a7230 */ /* 0x010fe20000004100 */
[----:B------:R-:W-:Y:S06]  /*5b50*/  BRA `(.L_x_2270) ;  /* 0x0000000800987947 */ /* 0x000fec0003800000 */
.L_x_2275:
[----:B------:R-:W4:Y:S01]  /*5b60*/  LDG.E.64 R4, desc[UR36][R4.64] ;  /* 0x0000002404047981 */ /* 0x000f22000c1e1b00 */
[----:B------:R-:W-:Y:S01]  /*5b70*/  UMOV UR4, 0xf0000000 ;  /* 0xf000000000047882 */ /* 0x000fe20000000000 */
[----:B------:R-:W-:Y:S01]  /*5b80*/  UMOV UR5, 0x380fffff ;  /* 0x380fffff00057882 */ /* 0x000fe20000000000 */
[----:B----4-:R-:W0:Y:S01]  /*5b90*/  F2F.F32.F64 R26, R4 ;  /* 0x00000004001a7310 */ /* 0x010e220000301000 */
[----:B------:R-:W-:-:S14]  /*5ba0*/  DSETP.GEU.AND P0, PT, |R4|, UR4, PT ;  /* 0x0000000404007e2a */ /* 0x000fdc000bf0e200 */
[----:B0-----:R-:W-:Y:S01]  /*5bb0*/  @!P0 FMUL R26, R26, 1.175494350822287508e-38 ;  /* 0x008000001a1a8820 */ /* 0x001fe20000400000 */
[----:B------:R-:W-:Y:S06]  /*5bc0*/  BRA `(.L_x_2270) ;  /* 0x00000008007c7947 */ /* 0x000fec0003800000 */
.L_x_2265:
        /* <DEDUP_REMOVED lines=12> */
.L_x_2279:
[----:B------:R-:W4:Y:S01]  /*5c90*/  LDG.E.64 R4, desc[UR36][R4.64] ;  /* 0x0000002404047981 */ /* 0x000f22000c1e1b00 */
[----:B------:R-:W-:Y:S01]  /*5ca0*/  UMOV UR4, 0xf0000000 ;  /* 0xf000000000047882 */ /* 0x000fe20000000000 */
[----:B------:R-:W-:Y:S01]  /*5cb0*/  UMOV UR5, 0x380fffff ;  /* 0x380fffff00057882 */ /* 0x000fe20000000000 */
[----:B----4-:R-:W0:Y:S01]  /*5cc0*/  F2F.F32.F64 R26, R4 ;  /* 0x00000004001a7310 */ /* 0x010e220000301000 */
[----:B------:R-:W-:-:S14]  /*5cd0*/  DSETP.GEU.AND P0, PT, |R4|, UR4, PT ;  /* 0x0000000404007e2a */ /* 0x000fdc000bf0e200 */
[----:B0-----:R-:W-:Y:S01]  /*5ce0*/  @!P0 FMUL R26, R26, 1.175494350822287508e-38 ;  /* 0x008000001a1a8820 */ /* 0x001fe20000400000 */
[----:B------:R-:W-:Y:S06]  /*5cf0*/  BRA `(.L_x_2270) ;  /* 0x0000000800307947 */ /* 0x000fec0003800000 */
.L_x_2278:
        /* <DEDUP_REMOVED lines=26> */
.L_x_2281:
        /* <DEDUP_REMOVED lines=13> */
.L_x_2280:
[----:B------:R-:W4:Y:S02]  /*5f70*/  LDG.E.U16 R4, desc[UR36][R4.64] ;  /* 0x0000002404047981 */ /* 0x000f24000c1e1500 */
[----:B----4-:R-:W-:Y:S01]  /*5f80*/  IMAD.U32 R26, R4, 0x10000, RZ ;  /* 0x00010000041a7824 */ /* 0x010fe200078e00ff */
[----:B------:R-:W-:Y:S06]  /*5f90*/  BRA `(.L_x_2270) ;  /* 0x0000000400887947 */ /* 0x000fec0003800000 */
.L_x_2277:
        /* <DEDUP_REMOVED lines=11> */
.L_x_2284:
        /* <DEDUP_REMOVED lines=20> */
.L_x_2286:
[----:B------:R-:W-:Y:S05]  /*6190*/  BSYNC B0 ;  /* 0x0000000000007941 */ /* 0x000fea0003800000 */
.L_x_2285:
[----:B------:R-:W-:Y:S01]  /*61a0*/  IMAD.SHL.U32 R3, R3, 0x100000, RZ ;  /* 0x0010000003037824 */ /* 0x000fe200078e00ff */
[----:B------:R-:W-:-:S04]  /*61b0*/  LEA R5, R0, 0x3b800000, 0x17 ;  /* 0x3b80000000057811 */ /* 0x000fc800078eb8ff */
[----:B------:R-:W-:Y:S01]  /*61c0*/  LOP3.LUT R26, R5, R3, R26, 0xfe, !PT ;  /* 0x00000003051a7212 */ /* 0x000fe200078efe1a */
[----:B------:R-:W-:Y:S06]  /*61d0*/  BRA `(.L_x_2270) ;  /* 0x0000000000f87947 */ /* 0x000fec0003800000 */
.L_x_2283:
        /* <DEDUP_REMOVED lines=20> */
.L_x_2288:
[----:B------:R-:W-:Y:S05]  /*6320*/  BSYNC B0 ;  /* 0x0000000000007941 */ /* 0x000fea0003800000 */
.L_x_2287:
[----:B------:R-:W-:Y:S01]  /*6330*/  IMAD.SHL.U32 R3, R3, 0x200000, RZ ;  /* 0x0020000003037824 */ /* 0x000fe200078e00ff */
[----:B------:R-:W-:-:S04]  /*6340*/  LEA R5, R0, 0x37800000, 0x17 ;  /* 0x3780000000057811 */ /* 0x000fc800078eb8ff */
[----:B------:R-:W-:Y:S01]  /*6350*/  LOP3.LUT R26, R5, R3, R26, 0xfe, !PT ;  /* 0x00000003051a7212 */ /* 0x000fe200078efe1a */
[----:B------:R-:W-:Y:S06]  /*6360*/  BRA `(.L_x_2270) ;  /* 0x0000000000947947 */ /* 0x000fec0003800000 */
.L_x_2282:
        /* <DEDUP_REMOVED lines=14> */
.L_x_2269:
        /* <DEDUP_REMOVED lines=16> */
.L_x_2291:
[----:B------:R-:W-:Y:S01]  /*6550*/  IMAD.MOV.U32 R26, RZ, RZ, RZ ;  /* 0x000000ffff1a7224 */ /* 0x000fe200078e00ff */
[----:B------:R-:W-:Y:S06]  /*6560*/  BRA `(.L_x_2270) ;  /* 0x0000000000147947 */ /* 0x000fec0003800000 */
.L_x_2290:
[----:B------:R-:W4:Y:S02]  /*6570*/  LDG.E.64 R4, desc[UR36][R4.64] ;  /* 0x0000002404047981 */ /* 0x000f24000c1e1b00 */
[----:B----4-:R0:W4:Y:S01]  /*6580*/  I2F.U64 R26, R4 ;  /* 0x00000004001a7312 */ /* 0x0101220000301000 */
[----:B------:R-:W-:Y:S05]  /*6590*/  BRA `(.L_x_2270) ;  /* 0x0000000000087947 */ /* 0x000fea0003800000 */
.L_x_2289:
[----:B------:R-:W4:Y:S02]  /*65a0*/  LDG.E R4, desc[UR36][R4.64] ;  /* 0x0000002404047981 */ /* 0x000f24000c1e1900 */
[----:B----4-:R-:W-:-:S07]  /*65b0*/  I2FP.F32.U32 R26, R4 ;  /* 0x00000004001a7245 */ /* 0x010fce0000201000 */
.L_x_2270:
[----:B------:R-:W-:Y:S05]  /*65c0*/  BSYNC B6 ;  /* 0x0000000000067941 */ /* 0x000fea0003800000 */
.L_x_2264:
        /* <DEDUP_REMOVED lines=20> */
.L_x_2295:
[----:B------:R-:W2:Y:S02]  /*6710*/  LDG.E.U8 R4, desc[UR36][R4.64] ;  /* 0x0000002404047981 */ /* 0x000ea4000c1e1100 */
[----:B--2---:R-:W-:Y:S01]  /*6720*/  I2FP.F32.U32 R23, R4 ;  /* 0x0000000400177245 */ /* 0x004fe20000201000 */
[----:B------:R-:W-:Y:S06]  /*6730*/  BRA `(.L_x_2263) ;  /* 0x0000000c00207947 */ /* 0x000fec0003800000 */
.L_x_2294:
        /* <DEDUP_REMOVED lines=9> */
.L_x_2298:
[----:B------:R-:W2:Y:S02]  /*67d0*/  LDG.E R4, desc[UR36][R4.64] ;  /* 0x0000002404047981 */ /* 0x000ea4000c1e1900 */
[----:B--2---:R-:W-:Y:S01]  /*67e0*/  I2FP.F32.S32 R23, R4 ;  /* 0x0000000400177245 */ /* 0x004fe20000201400 */
[----:B------:R-:W-:Y:S06]  /*67f0*/  BRA `(.L_x_2263) ;  /* 0x0000000800f07947 */ /* 0x000fec0003800000 */
.L_x_2297:
[----:B------:R-:W2:Y:S02]  /*6800*/  LDG.E.U16 R4, desc[UR36][R4.64] ;  /* 0x0000002404047981 */ /* 0x000ea4000c1e1500 */
[----:B--2---:R0:W1:Y:S01]  /*6810*/  I2F.S16 R23, R4 ;  /* 0x0000000400177306 */ /* 0x0040620000101400 */
[----:B------:R-:W-:Y:S05]  /*6820*/  BRA `(.L_x_2263) ;  /* 0x0000000800e47947 */ /* 0x000fea0003800000 */
.L_x_2293:
        /* <DEDUP_REMOVED lines=8> */
.L_x_2300:
[----:B------:R-:W2:Y:S02]  /*68b0*/  LDG.E.U16 R4, desc[UR36][R4.64] ;  /* 0x0000002404047981 */ /* 0x000ea4000c1e1500 */
[----:B--2---:R-:W-:Y:S01]  /*68c0*/  HADD2.F32 R23, -RZ, R4.H0_H0 ;  /* 0x20000004ff177230 */ /* 0x004fe20000004100 */
[----:B------:R-:W-:Y:S06]  /*68d0*/  BRA `(.L_x_2263) ;  /* 0x0000000800b87947 */ /* 0x000fec0003800000 */
.L_x_2299:
        /* <DEDUP_REMOVED lines=8> */
.L_x_2302:
[----:B------:R-:W2:Y:S02]  /*6960*/  LDG.E.U16 R4, desc[UR36][R4.64] ;  /* 0x0000002404047981 */ /* 0x000ea4000c1e1500 */
[----:B--2---:R-:W-:Y:S01]  /*6970*/  HADD2.F32 R23, -RZ, R4.H0_H0 ;  /* 0x20000004ff177230 */ /* 0x004fe20000004100 */
[----:B------:R-:W-:Y:S06]  /*6980*/  BRA `(.L_x_2263) ;  /* 0x00000008008c7947 */ /* 0x000fec0003800000 */
.L_x_2301:
[----:B------:R-:W2:Y:S01]  /*6990*/  LDG.E.64 R4, desc[UR36][R4.64] ;  /* 0x0000002404047981 */ /* 0x000ea2000c1e1b00 */
[----:B------:R-:W-:Y:S01]  /*69a0*/  UMOV UR4, 0xf0000000 ;  /* 0xf000000000047882 */ /* 0x000fe20000000000 */
[----:B------:R-:W-:Y:S01]  /*69b0*/  UMOV UR5, 0x380fffff ;  /* 0x380fffff00057882 */ /* 0x000fe20000000000 */
[----:B--2---:R-:W0:Y:S01]  /*69c0*/  F2F.F32.F64 R23, R4 ;  /* 0x0000000400177310 */ /* 0x004e220000301000 */
[----:B------:R-:W-:-:S14]  /*69d0*/  DSETP.GEU.AND P0, PT, |R4|, UR4, PT ;  /* 0x0000000404007e2a */ /* 0x000fdc000bf0e200 */
[----:B0-----:R-:W-:Y:S01]  /*69e0*/  @!P0 FMUL R23, R23, 1.175494350822287508e-38 ;  /* 0x0080000017178820 */ /* 0x001fe20000400000 */
[----:B------:R-:W-:Y:S06]  /*69f0*/  BRA `(.L_x_2263) ;  /* 0x0000000800707947 */ /* 0x000fec0003800000 */
.L_x_2292:
        /* <DEDUP_REMOVED lines=12> */
.L_x_2305:
[----:B------:R-:W2:Y:S01]  /*6ac0*/  LDG.E.64 R4, desc[UR36][R4.64] ;  /* 0x0000002404047981 */ /* 0x000ea2000c1e1b00 */
[----:B------:R-:W-:Y:S01]  /*6ad0*/  UMOV UR4, 0xf0000000 ;  /* 0xf000000000047882 */ /* 0x000fe20000000000 */
[----:B------:R-:W-:Y:S01]  /*6ae0*/  UMOV UR5, 0x380fffff ;  /* 0x380fffff00057882 */ /* 0x000fe20000000000 */
[----:B--2---:R-:W0:Y:S01]  /*6af0*/  F2F.F32.F64 R23, R4 ;  /* 0x0000000400177310 */ /* 0x004e220000301000 */
[----:B------:R-:W-:-:S14]  /*6b00*/  DSETP.GEU.AND P0, PT, |R4|, UR4, PT ;  /* 0x0000000404007e2a */ /* 0x000fdc000bf0e200 */
[----:B0-----:R-:W-:Y:S01]  /*6b10*/  @!P0 FMUL R23, R23, 1.175494350822287508e-38 ;  /* 0x0080000017178820 */ /* 0x001fe20000400000 */
[----:B------:R-:W-:Y:S06]  /*6b20*/  BRA `(.L_x_2263) ;  /* 0x0000000800247947 */ /* 0x000fec0003800000 */
.L_x_2304:
        /* <DEDUP_REMOVED lines=26> */
.L_x_2307:
        /* <DEDUP_REMOVED lines=13> */
.L_x_2306:
[----:B------:R-:W2:Y:S02]  /*6da0*/  LDG.E.U16 R4, desc[UR36][R4.64] ;  /* 0x0000002404047981 */ /* 0x000ea4000c1e1500 */
[----:B--2---:R-:W-:Y:S01]  /*6db0*/  IMAD.U32 R23, R4, 0x10000, RZ ;  /* 0x0001000004177824 */ /* 0x004fe200078e00ff */
[----:B------:R-:W-:Y:S06]  /*6dc0*/  BRA `(.L_x_2263) ;  /* 0x00000004007c7947 */ /* 0x000fec0003800000 */
.L_x_2303:
        /* <DEDUP_REMOVED lines=11> */
.L_x_2310:
[----:B------:R-:W2:Y:S02]  /*6e80*/  LDG.E.U8 R3, desc[UR36][R4.64] ;  /* 0x0000002404037981 */ /* 0x000ea4000c1e1100 */
        /* <DEDUP_REMOVED lines=18> */
.L_x_2312:
[----:B------:R-:W-:Y:S05]  /*6fb0*/  BSYNC B0 ;  /* 0x0000000000007941 */ /* 0x000fea0003800000 */
.L_x_2311:
[----:B------:R-:W-:Y:S01]  /*6fc0*/  IMAD.SHL.U32 R3, R3, 0x100000, RZ ;  /* 0x0010000003037824 */ /* 0x000fe200078e00ff */
[----:B------:R-:W-:-:S04]  /*6fd0*/  LEA R0, R0, 0x3b800000, 0x17 ;  /* 0x3b80000000007811 */ /* 0x000fc800078eb8ff */
[----:B------:R-:W-:Y:S01]  /*6fe0*/  LOP3.LUT R23, R0, R3, R23, 0xfe, !PT ;  /* 0x0000000300177212 */ /* 0x000fe200078efe17 */
[----:B------:R-:W-:Y:S06]  /*6ff0*/  BRA `(.L_x_2263) ;  /* 0x0000000000f07947 */ /* 0x000fec0003800000 */
.L_x_2309:
        /* <DEDUP_REMOVED lines=19> */
.L_x_2314:
[----:B------:R-:W-:Y:S05]  /*7130*/  BSYNC B0 ;  /* 0x0000000000007941 */ /* 0x000fea0003800000 */
.L_x_2313:
[----:B------:R-:W-:Y:S01]  /*7140*/  IMAD.SHL.U32 R3, R3, 0x200000, RZ ;  /* 0x0020000003037824 */ /* 0x000fe200078e00ff */
[----:B------:R-:W-:-:S04]  /*7150*/  LEA R0, R0, 0x37800000, 0x17 ;  /* 0x3780000000007811 */ /* 0x000fc800078eb8ff */
[----:B------:R-:W-:Y:S01]  /*7160*/  LOP3.LUT R23, R0, R3, R23, 0xfe, !PT ;  /* 0x0000000300177212 */ /* 0x000fe200078efe17 */
[----:B------:R-:W-:Y:S06]  /*7170*/  BRA `(.L_x_2263) ;  /* 0x0000000000907947 */ /* 0x000fec0003800000 */
.L_x_2308:
        /* <DEDUP_REMOVED lines=14> */
.L_x_2296:
        /* <DEDUP_REMOVED lines=16> */
.L_x_2317:
[----:B------:R-:W-:Y:S05]  /*7360*/  BRA `(.L_x_2263) ;  /* 0x0000000000147947 */ /* 0x000fea0003800000 */
.L_x_2316:
[----:B------:R-:W2:Y:S02]  /*7370*/  LDG.E.64 R4, desc[UR36][R4.64] ;  /* 0x0000002404047981 */ /* 0x000ea4000c1e1b00 */
[----:B--2---:R0:W1:Y:S01]  /*7380*/  I2F.U64 R23, R4 ;  /* 0x0000000400177312 */ /* 0x0040620000301000 */
[----:B------:R-:W-:Y:S05]  /*7390*/  BRA `(.L_x_2263) ;  /* 0x0000000000087947 */ /* 0x000fea0003800000 */
.L_x_2315:
[----:B------:R-:W2:Y:S02]  /*73a0*/  LDG.E R4, desc[UR36][R4.64] ;  /* 0x0000002404047981 */ /* 0x000ea4000c1e1900 */
[----:B--2---:R-:W-:-:S07]  /*73b0*/  I2FP.F32.U32 R23, R4 ;  /* 0x0000000400177245 */ /* 0x004fce0000201000 */
.L_x_2263:
[----:B------:R-:W-:Y:S05]  /*73c0*/  BSYNC B7 ;  /* 0x0000000000077941 */ /* 0x000fea0003800000 */
.L_x_2262:
[----:B------:R-:W0:Y:S01]  /*73d0*/  S2R R19, SR_TID.X ;  /* 0x0000000000137919 */ /* 0x000e220000002100 */
[C---:B--2--5:R-:W-:Y:S01]  /*73e0*/  FSETP.GEU.FTZ.AND P2, PT, R27.reuse, 3, PT ;  /* 0x404000001b00780b */ /* 0x064fe20003f5e000 */
[----:B01-34-:R-:W-:Y:S01]  /*73f0*/  FMUL.FTZ R4, R18, 0.16666667163372039795 ;  /* 0x3e2aaaab12047820 */ /* 0x01bfe20000410000 */
[----:B------:R-:W-:Y:S01]  /*7400*/  FSETP.GT.FTZ.AND P0, PT, R27, -3, PT ;  /* 0xc04000001b00780b */ /* 0x000fe20003f14000 */
[----:B------:R-:W-:Y:S01]  /*7410*/  FMUL.FTZ R22, R22, 0.16666667163372039795 ;  /* 0x3e2aaaab16167820 */ /* 0x000fe20000410000 */
[----:B------:R-:W-:Y:S01]  /*7420*/  FSETP.GEU.FTZ.AND P5, PT, R16, 3, PT ;  /* 0x404000001000780b */ /* 0x000fe20003fbe000 */
[----:B------:R-:W-:Y:S01]  /*7430*/  FMUL.FTZ R24, R24, 0.16666667163372039795 ;  /* 0x3e2aaaab18187820 */ /* 0x000fe20000410000 */
[----:B------:R-:W-:Y:S01]  /*7440*/  FSETP.GT.FTZ.AND P6, PT, R16, -3, PT ;  /* 0xc04000001000780b */ /* 0x000fe20003fd4000 */
[----:B------:R-:W-:Y:S01]  /*7450*/  FMUL.FTZ R18, R26, 0.16666667163372039795 ;  /* 0x3e2aaaab1a127820 */ /* 0x000fe20000410000 */
[----:B------:R-:W-:Y:S01]  /*7460*/  PLOP3.LUT P0, PT, P0, P2, PT, 0x20, 0x0 ;  /* 0x000000000000781c */ /* 0x000fe20000704470 */
[----:B------:R-:W0:Y:S01]  /*7470*/  LDC.U8 R16, c[0x0][0x258] ;  /* 0x00009600ff107b82 */ /* 0x000e220000000000 */
[C---:B------:R-:W-:Y:S01]  /*7480*/  FSETP.GEU.FTZ.AND P1, PT, R23.reuse, 3, PT ;  /* 0x404000001700780b */ /* 0x040fe20003f3e000 */
[----:B------:R-:W-:Y:S01]  /*7490*/  BSSY B6, `(.L_x_2318) ;  /* 0x00000f7000067945 */ /* 0x000fe20003800000 */
[----:B------:R-:W-:-:S02]  /*74a0*/  FSETP.GT.FTZ.AND P2, PT, R23, -3, PT ;  /* 0xc04000001700780b */ /* 0x000fc40003f54000 */
[C---:B------:R-:W-:Y:S02]  /*74b0*/  FSETP.GEU.FTZ.AND P4, PT, R25.reuse, 3, PT ;  /* 0x404000001900780b */ /* 0x040fe40003f9e000 */
[----:B------:R-:W-:Y:S02]  /*74c0*/  PLOP3.LUT P1, PT, P2, P1, PT, 0x20, 0x0 ;  /* 0x000000000000781c */ /* 0x000fe40001722470 */
[----:B------:R-:W-:Y:S02]  /*74d0*/  FSETP.GT.FTZ.AND P3, PT, R25, -3, PT ;  /* 0xc04000001900780b */ /* 0x000fe40003f74000 */
[----:B------:R-:W-:Y:S02]  /*74e0*/  PLOP3.LUT P5, PT, P6, P5, PT, 0x20, 0x0 ;  /* 0x000000000000781c */ /* 0x000fe400037aa470 */
[----:B------:R-:W-:Y:S02]  /*74f0*/  PLOP3.LUT P3, PT, P3, P4, PT, 0x20, 0x0 ;  /* 0x000000000000781c */ /* 0x000fe40001f68470 */
[----:B------:R-:W-:-:S02]  /*7500*/  FSEL R4, R4, RZ, P0 ;  /* 0x000000ff04047208 */ /* 0x000fc40000000000 */
[----:B------:R-:W-:Y:S02]  /*7510*/  FSEL R22, R22, RZ, P5 ;  /* 0x000000ff16167208 */ /* 0x000fe40002800000 */
[----:B------:R-:W-:Y:S02]  /*7520*/  FSEL R24, R24, RZ, P3 ;  /* 0x000000ff18187208 */ /* 0x000fe40001800000 */
[----:B------:R-:W-:Y:S02]  /*7530*/  FSEL R18, R18, RZ, P1 ;  /* 0x000000ff12127208 */ /* 0x000fe40000800000 */
[----:B------:R-:W-:-:S13]  /*7540*/  ISETP.GE.AND P2, PT, R19, R17, PT ;  /* 0x000000111300720c */ /* 0x000fda0003f46270 */
[----:B------:R-:W-:Y:S05]  /*7550*/  @P2 BRA `(.L_x_2319) ;  /* 0x0000000c00a82947 */ /* 0x000fea0003800000 */
[----:B------:R-:W1:Y:S01]  /*7560*/  LDC.64 R8, c[0x0][0x230] ;  /* 0x00008c00ff087b82 */ /* 0x000e620000000a00 */
[----:B------:R-:W-:Y:S01]  /*7570*/  IMAD R0, R2, 0x200, R19 ;  /* 0x0000020002007824 */ /* 0x000fe200078e0213 */
[----:B0-----:R-:W-:Y:S01]  /*7580*/  PRMT R5, R16, 0x9910, RZ ;  /* 0x0000991010057816 */ /* 0x001fe200000000ff */
[----:B------:R-:W-:Y:S01]  /*7590*/  ULDC UR4, c[0x0][0x25c] ;  /* 0x0000970000047ab9 */ /* 0x000fe20000000800 */
[----:B------:R-:W-:Y:S02]  /*75a0*/  VIADD R19, R19, 0x80 ;  /* 0x0000008013137836 */ /* 0x000fe40000000000 */
[----:B------:R-:W-:Y:S02]  /*75b0*/  IMAD R3, R0, UR4, RZ ;  /* 0x0000000400037c24 */ /* 0x000fe4000f8e02ff */
[----:B------:R-:W-:-:S05]  /*75c0*/  IMAD.MOV.U32 R0, RZ, RZ, R5 ;  /* 0x000000ffff007224 */ /* 0x000fca00078e0005 */
[----:B------:R-:W-:Y:S02]  /*75d0*/  ISETP.GT.AND P0, PT, R0, 0x9, PT ;  /* 0x000000090000780c */ /* 0x000fe40003f04270 */
[----:B-1----:R-:W-:-:S05]  /*75e0*/  IADD3 R8, P1, R3, R8, RZ ;  /* 0x0000000803087210 */ /* 0x002fca0007f3e0ff */
        /* <DEDUP_REMOVED lines=13> */
.L_x_2323:
[----:B------:R-:W0:Y:S02]  /*76c0*/  F2I.S64.TRUNC R4, R4 ;  /* 0x0000000400047311 */ /* 0x000e24000020d900 */
[----:B0-----:R-:W-:-:S05]  /*76d0*/  IMAD.MOV.U32 R3, RZ, RZ, R4 ;  /* 0x000000ffff037224 */ /* 0x001fca00078e0004 */
[----:B------:R0:W-:Y:S01]  /*76e0*/  STG.E.U8 desc[UR36][R8.64], R3 ;  /* 0x0000000308007986 */ /* 0x0001e2000c101124 */
[----:B------:R-:W-:Y:S05]  /*76f0*/  BRA `(.L_x_2319) ;  /* 0x0000000c00407947 */ /* 0x000fea0003800000 */
.L_x_2322:
        /* <DEDUP_REMOVED lines=9> */
.L_x_2326:
[----:B------:R-:W0:Y:S02]  /*7790*/  F2I.FTZ.TRUNC.NTZ R3, R4 ;  /* 0x0000000400037305 */ /* 0x000e24000021f100 */
[----:B0-----:R0:W-:Y:S01]  /*77a0*/  STG.E desc[UR36][R8.64], R3 ;  /* 0x0000000308007986 */ /* 0x0011e2000c101924 */
[----:B------:R-:W-:Y:S05]  /*77b0*/  BRA `(.L_x_2319) ;  /* 0x0000000c00107947 */ /* 0x000fea0003800000 */
.L_x_2325:
[----:B------:R-:W0:Y:S02]  /*77c0*/  F2I.FTZ.TRUNC.NTZ R3, R4 ;  /* 0x0000000400037305 */ /* 0x000e24000021f100 */
[----:B0-----:R0:W-:Y:S01]  /*77d0*/  STG.E.U16 desc[UR36][R8.64], R3 ;  /* 0x0000000308007986 */ /* 0x0011e2000c101524 */
[----:B------:R-:W-:Y:S05]  /*77e0*/  BRA `(.L_x_2319) ;  /* 0x0000000c00047947 */ /* 0x000fea0003800000 */
.L_x_2321:
        /* <DEDUP_REMOVED lines=8> */
.L_x_2328:
[----:B------:R-:W-:-:S05]  /*7870*/  F2FP.F16.F32.PACK_AB R4, RZ, R4 ;  /* 0x00000004ff04723e */ /* 0x000fca00000000ff */
[----:B------:R0:W-:Y:S01]  /*7880*/  STG.E.U16 desc[UR36][R8.64], R4 ;  /* 0x0000000408007986 */ /* 0x0001e2000c101524 */
[----:B------:R-:W-:Y:S05]  /*7890*/  BRA `(.L_x_2319) ;  /* 0x0000000800d87947 */ /* 0x000fea0003800000 */
.L_x_2327:
        /* <DEDUP_REMOVED lines=9> */
.L_x_2330:
[----:B------:R-:W-:-:S04]  /*7930*/  F2FP.F16.F32.PACK_AB R3, RZ, R4 ;  /* 0x00000004ff03723e */ /* 0x000fc800000000ff */
[----:B------:R-:W-:-:S05]  /*7940*/  PRMT R3, R3, 0x5410, RZ ;  /* 0x0000541003037816 */ /* 0x000fca00000000ff */
[----:B------:R3:W-:Y:S01]  /*7950*/  STG.E desc[UR36][R8.64], R3 ;  /* 0x0000000308007986 */ /* 0x0007e2000c101924 */
[----:B------:R-:W-:Y:S05]  /*7960*/  BRA `(.L_x_2319) ;  /* 0x0000000800a47947 */ /* 0x000fea0003800000 */
.L_x_2329:
[----:B------:R-:W-:-:S06]  /*7970*/  FMUL.FTZ R4, R4, 1 ;  /* 0x3f80000004047820 */ /* 0x000fcc0000410000 */
[----:B------:R-:W0:Y:S02]  /*7980*/  F2F.F64.F32 R4, R4 ;  /* 0x0000000400047310 */ /* 0x000e240000201800 */
[----:B0-----:R1:W-:Y:S01]  /*7990*/  STG.E.64 desc[UR36][R8.64], R4 ;  /* 0x0000000408007986 */ /* 0x0013e2000c101b24 */
[----:B------:R-:W-:Y:S05]  /*79a0*/  BRA `(.L_x_2319) ;  /* 0x0000000800947947 */ /* 0x000fea0003800000 */
.L_x_2320:
        /* <DEDUP_REMOVED lines=12> */
.L_x_2333:
[----:B------:R-:W-:Y:S01]  /*7a70*/  FMUL.FTZ R4, R4, 1 ;  /* 0x3f80000004047820 */ /* 0x000fe20000410000 */
[----:B------:R-:W-:-:S05]  /*7a80*/  CS2R R6, SRZ ;  /* 0x0000000000067805 */ /* 0x000fca000001ff00 */
[----:B------:R-:W0:Y:S02]  /*7a90*/  F2F.F64.F32 R4, R4 ;  /* 0x0000000400047310 */ /* 0x000e240000201800 */
[----:B0-----:R0:W-:Y:S01]  /*7aa0*/  STG.E.128 desc[UR36][R8.64], R4 ;  /* 0x0000000408007986 */ /* 0x0011e2000c101d24 */
[----:B------:R-:W-:Y:S05]  /*7ab0*/  BRA `(.L_x_2319) ;  /* 0x0000000800507947 */ /* 0x000fea0003800000 */
.L_x_2332:
        /* <DEDUP_REMOVED lines=20> */
.L_x_2337:
[----:B------:R-:W-:Y:S05]  /*7c00*/  BSYNC B0 ;  /* 0x0000000000007941 */ /* 0x000fea0003800000 */
.L_x_2336:
[----:B------:R-:W-:-:S05]  /*7c10*/  LOP3.LUT R5, R0, R5, RZ, 0xfc, !PT ;  /* 0x0000000500057212 */ /* 0x000fca00078efcff */
[----:B------:R0:W-:Y:S01]  /*7c20*/  STG.E.U8 desc[UR36][R8.64], R5 ;  /* 0x0000000508007986 */ /* 0x0001e2000c101124 */
[----:B------:R-:W-:Y:S05]  /*7c30*/  BRA `(.L_x_2319) ;  /* 0x0000000400f07947 */ /* 0x000fea0003800000 */
.L_x_2335:
        /* <DEDUP_REMOVED lines=12> */
.L_x_2339:
[----:B------:R-:W-:Y:S01]  /*7d00*/  IMAD.MOV.U32 R0, RZ, RZ, 0x7f ;  /* 0x0000007fff007424 */ /* 0x000fe200078e00ff */
[----:B------:R-:W-:-:S04]  /*7d10*/  ISETP.GT.U32.AND P0, PT, R5, 0x7f800000, PT ;  /* 0x7f8000000500780c */ /* 0x000fc80003f04070 */
[----:B------:R-:W-:-:S09]  /*7d20*/  SEL R0, R0, 0x7c, P0 ;  /* 0x0000007c00007807 */ /* 0x000fd20000000000 */
.L_x_2340:
[----:B------:R-:W-:Y:S05]  /*7d30*/  BSYNC B0 ;  /* 0x0000000000007941 */ /* 0x000fea0003800000 */
.L_x_2338:
[----:B------:R-:W-:-:S04]  /*7d40*/  LOP3.LUT R4, R4, 0x80000000, RZ, 0xc0, !PT ;  /* 0x8000000004047812 */ /* 0x000fc800078ec0ff */
[----:B------:R-:W-:-:S04]  /*7d50*/  SHF.R.U32.HI R3, RZ, 0x18, R4 ;  /* 0x00000018ff037819 */ /* 0x000fc80000011604 */
[----:B------:R-:W-:-:S05]  /*7d60*/  LOP3.LUT R3, R0, R3, RZ, 0xfc, !PT ;  /* 0x0000000300037212 */ /* 0x000fca00078efcff */
[----:B------:R0:W-:Y:S01]  /*7d70*/  STG.E.U8 desc[UR36][R8.64], R3 ;  /* 0x0000000308007986 */ /* 0x0001e2000c101124 */
[----:B------:R-:W-:Y:S05]  /*7d80*/  BRA `(.L_x_2319) ;  /* 0x00000004009c7947 */ /* 0x000fea0003800000 */
.L_x_2334:
[----:B------:R-:W-:-:S05]  /*7d90*/  F2FP.BF16.F32.PACK_AB R4, RZ, R4 ;  /* 0x00000004ff04723e */ /* 0x000fca00000010ff */
[----:B------:R0:W-:Y:S01]  /*7da0*/  STG.E.U16 desc[UR36][R8.64], R4 ;  /* 0x0000000408007986 */ /* 0x0001e2000c101524 */
[----:B------:R-:W-:Y:S05]  /*7db0*/  BRA `(.L_x_2319) ;  /* 0x0000000400907947 */ /* 0x000fea0003800000 */
.L_x_2331:
        /* <DEDUP_REMOVED lines=11> */
.L_x_2343:
        /* <DEDUP_REMOVED lines=16> */
.L_x_2346:
[----:B------:R-:W-:-:S04]  /*7f70*/  LOP3.LUT R4, R4, 0x80000000, RZ, 0xc0, !PT ;  /* 0x8000000004047812 */ /* 0x000fc800078ec0ff */
[----:B------:R-:W-:-:S04]  /*7f80*/  SHF.R.U32.HI R4, RZ, 0x18, R4 ;  /* 0x00000018ff047819 */ /* 0x000fc80000011604 */
[----:B------:R-:W-:-:S04]  /*7f90*/  LOP3.LUT R3, R3, R4, RZ, 0xfc, !PT ;  /* 0x0000000403037212 */ /* 0x000fc800078efcff */
[----:B------:R-:W-:-:S07]  /*7fa0*/  PRMT R0, R3, 0x7610, R0 ;  /* 0x0000761003007816 */ /* 0x000fce0000000000 */
.L_x_2345:
[----:B------:R-:W-:Y:S05]  /*7fb0*/  BSYNC B0 ;  /* 0x0000000000007941 */ /* 0x000fea0003800000 */
.L_x_2344:
[----:B------:R0:W-:Y:S01]  /*7fc0*/  STG.E.U8 desc[UR36][R8.64], R0 ;  /* 0x0000000008007986 */ /* 0x0001e2000c101124 */
[----:B------:R-:W-:Y:S05]  /*7fd0*/  BRA `(.L_x_2319) ;  /* 0x0000000400087947 */ /* 0x000fea0003800000 */
.L_x_2342:
        /* <DEDUP_REMOVED lines=16> */
.L_x_2349:
[----:B------:R-:W-:-:S04]  /*80e0*/  LOP3.LUT R4, R4, 0x80000000, RZ, 0xc0, !PT ;  /* 0x8000000004047812 */ /* 0x000fc800078ec0ff */
[----:B------:R-:W-:-:S04]  /*80f0*/  SHF.R.U32.HI R4, RZ, 0x18, R4 ;  /* 0x00000018ff047819 */ /* 0x000fc80000011604 */
[----:B------:R-:W-:-:S04]  /*8100*/  LOP3.LUT R3, R3, R4, RZ, 0xfc, !PT ;  /* 0x0000000403037212 */ /* 0x000fc800078efcff */
[----:B------:R-:W-:-:S07]  /*8110*/  PRMT R0, R3, 0x7610, R0 ;  /* 0x0000761003007816 */ /* 0x000fce0000000000 */
.L_x_2348:
[----:B------:R-:W-:Y:S05]  /*8120*/  BSYNC B0 ;  /* 0x0000000000007941 */ /* 0x000fea0003800000 */
.L_x_2347:
[----:B------:R0:W-:Y:S01]  /*8130*/  STG.E.U8 desc[UR36][R8.64], R0 ;  /* 0x0000000008007986 */ /* 0x0001e2000c101124 */
[----:B------:R-:W-:Y:S05]  /*8140*/  BRA `(.L_x_2319) ;  /* 0x0000000000ac7947 */ /* 0x000fea0003800000 */
.L_x_2341:
        /* <DEDUP_REMOVED lines=21> */
.L_x_2324:
        /* <DEDUP_REMOVED lines=16> */
.L_x_2352:
[----:B------:R-:W-:Y:S05]  /*83a0*/  BRA `(.L_x_2319) ;  /* 0x0000000000147947 */ /* 0x000fea0003800000 */
.L_x_2351:
[----:B------:R-:W0:Y:S02]  /*83b0*/  F2I.U64.TRUNC R4, R4 ;  /* 0x0000000400047311 */ /* 0x000e24000020d800 */
[----:B0-----:R0:W-:Y:S01]  /*83c0*/  STG.E.64 desc[UR36][R8.64], R4 ;  /* 0x0000000408007986 */ /* 0x0011e2000c101b24 */
[----:B------:R-:W-:Y:S05]  /*83d0*/  BRA `(.L_x_2319) ;  /* 0x0000000000087947 */ /* 0x000fea0003800000 */
.L_x_2350:
[----:B------:R-:W0:Y:S02]  /*83e0*/  F2I.FTZ.U32.TRUNC.NTZ R3, R4 ;  /* 0x0000000400037305 */ /* 0x000e24000021f000 */
[----:B0-----:R0:W-:Y:S02]  /*83f0*/  STG.E desc[UR36][R8.64], R3 ;  /* 0x0000000308007986 */ /* 0x0011e4000c101924 */
.L_x_2319:
[----:B------:R-:W-:Y:S05]  /*8400*/  BSYNC B6 ;  /* 0x0000000000067941 */ /* 0x000fea0003800000 */
.L_x_2318:
        /* <DEDUP_REMOVED lines=24> */
.L_x_2358:
[----:B------:R-:W0:Y:S02]  /*8590*/  F2I.S64.TRUNC R22, R22 ;  /* 0x0000001600167311 */ /* 0x000e24000020d900 */
[----:B0-----:R-:W-:-:S05]  /*85a0*/  IMAD.MOV.U32 R3, RZ, RZ, R22 ;  /* 0x000000ffff037224 */ /* 0x001fca00078e0016 */
[----:B------:R0:W-:Y:S01]  /*85b0*/  STG.E.U8 desc[UR36][R8.64], R3 ;  /* 0x0000000308007986 */ /* 0x0001e2000c101124 */
[----:B------:R-:W-:Y:S05]  /*85c0*/  BRA `(.L_x_2360) ;  /* 0x0000000c00407947 */ /* 0x000fea0003800000 */
.L_x_2357:
        /* <DEDUP_REMOVED lines=9> */
.L_x_2362:
[----:B------:R-:W0:Y:S02]  /*8660*/  F2I.FTZ.TRUNC.NTZ R3, R22 ;  /* 0x0000001600037305 */ /* 0x000e24000021f100 */
[----:B0-----:R0:W-:Y:S01]  /*8670*/  STG.E desc[UR36][R8.64], R3 ;  /* 0x0000000308007986 */ /* 0x0011e2000c101924 */
[----:B------:R-:W-:Y:S05]  /*8680*/  BRA `(.L_x_2360) ;  /* 0x0000000c00107947 */ /* 0x000fea0003800000 */
.L_x_2361:
[----:B------:R-:W0:Y:S02]  /*8690*/  F2I.FTZ.TRUNC.NTZ R3, R22 ;  /* 0x0000001600037305 */ /* 0x000e24000021f100 */
[----:B0-----:R0:W-:Y:S01]  /*86a0*/  STG.E.U16 desc[UR36][R8.64], R3 ;  /* 0x0000000308007986 */ /* 0x0011e2000c101524 */
[----:B------:R-:W-:Y:S05]  /*86b0*/  BRA `(.L_x_2360) ;  /* 0x0000000c00047947 */ /* 0x000fea0003800000 */
.L_x_2356:
        /* <DEDUP_REMOVED lines=8> */
.L_x_2364:
[----:B------:R-:W-:-:S05]  /*8740*/  F2FP.F16.F32.PACK_AB R22, RZ, R22 ;  /* 0x00000016ff16723e */ /* 0x000fca00000000ff */
[----:B------:R4:W-:Y:S01]  /*8750*/  STG.E.U16 desc[UR36][R8.64], R22 ;  /* 0x0000001608007986 */ /* 0x0009e2000c101524 */
[----:B------:R-:W-:Y:S05]  /*8760*/  BRA `(.L_x_2360) ;  /* 0x0000000800d87947 */ /* 0x000fea0003800000 */
.L_x_2363:
        /* <DEDUP_REMOVED lines=9> */
.L_x_2366:
[----:B------:R-:W-:-:S04]  /*8800*/  F2FP.F16.F32.PACK_AB R3, RZ, R22 ;  /* 0x00000016ff03723e */ /* 0x000fc800000000ff */
[----:B------:R-:W-:-:S05]  /*8810*/  PRMT R3, R3, 0x5410, RZ ;  /* 0x0000541003037816 */ /* 0x000fca00000000ff */
[----:B------:R2:W-:Y:S01]  /*8820*/  STG.E desc[UR36][R8.64], R3 ;  /* 0x0000000308007986 */ /* 0x0005e2000c101924 */
[----:B------:R-:W-:Y:S05]  /*8830*/  BRA `(.L_x_2360) ;  /* 0x0000000800a47947 */ /* 0x000fea0003800000 */
.L_x_2365:
[----:B------:R-:W-:-:S06]  /*8840*/  FMUL.FTZ R4, R22, 1 ;  /* 0x3f80000016047820 */ /* 0x000fcc0000410000 */
[----:B------:R-:W0:Y:S02]  /*8850*/  F2F.F64.F32 R4, R4 ;  /* 0x0000000400047310 */ /* 0x000e240000201800 */
[----:B0-----:R0:W-:Y:S01]  /*8860*/  STG.E.64 desc[UR36][R8.64], R4 ;  /* 0x0000000408007986 */ /* 0x0011e2000c101b24 */
[----:B------:R-:W-:Y:S05]  /*8870*/  BRA `(.L_x_2360) ;  /* 0x0000000800947947 */ /* 0x000fea0003800000 */
.L_x_2355:
        /* <DEDUP_REMOVED lines=12> */
.L_x_2369:
[----:B------:R-:W-:Y:S01]  /*8940*/  FMUL.FTZ R4, R22, 1 ;  /* 0x3f80000016047820 */ /* 0x000fe20000410000 */
[----:B------:R-:W-:-:S05]  /*8950*/  CS2R R6, SRZ ;  /* 0x0000000000067805 */ /* 0x000fca000001ff00 */
[----:B------:R-:W0:Y:S02]  /*8960*/  F2F.F64.F32 R4, R4 ;  /* 0x0000000400047310 */ /* 0x000e240000201800 */
[----:B0-----:R0:W-:Y:S01]  /*8970*/  STG.E.128 desc[UR36][R8.64], R4 ;  /* 0x0000000408007986 */ /* 0x0011e2000c101d24 */
[----:B------:R-:W-:Y:S05]  /*8980*/  BRA `(.L_x_2360) ;  /* 0x0000000800507947 */ /* 0x000fea0003800000 */
.L_x_2368:
        /* <DEDUP_REMOVED lines=20> */
.L_x_2373:
[----:B------:R-:W-:Y:S05]  /*8ad0*/  BSYNC B0 ;  /* 0x0000000000007941 */ /* 0x000fea0003800000 */
.L_x_2372:
[----:B------:R-:W-:-:S05]  /*8ae0*/  LOP3.LUT R5, R0, R5, RZ, 0xfc, !PT ;  /* 0x0000000500057212 */ /* 0x000fca00078efcff */
[----:B------:R0:W-:Y:S01]  /*8af0*/  STG.E.U8 desc[UR36][R8.64], R5 ;  /* 0x0000000508007986 */ /* 0x0001e2000c101124 */
[----:B------:R-:W-:Y:S05]  /*8b00*/  BRA `(.L_x_2360) ;  /* 0x0000000400f07947 */ /* 0x000fea0003800000 */
.L_x_2371:
        /* <DEDUP_REMOVED lines=12> */
.L_x_2375:
[----:B------:R-:W-:Y:S01]  /*8bd0*/  IMAD.MOV.U32 R0, RZ, RZ, 0x7f ;  /* 0x0000007fff007424 */ /* 0x000fe200078e00ff */
[----:B------:R-:W-:-:S04]  /*8be0*/  ISETP.GT.U32.AND P0, PT, R4, 0x7f800000, PT ;  /* 0x7f8000000400780c */ /* 0x000fc80003f04070 */
[----:B------:R-:W-:-:S09]  /*8bf0*/  SEL R0, R0, 0x7c, P0 ;  /* 0x0000007c00007807 */ /* 0x000fd20000000000 */
.L_x_2376:
[----:B------:R-:W-:Y:S05]  /*8c00*/  BSYNC B0 ;  /* 0x0000000000007941 */ /* 0x000fea0003800000 */
.L_x_2374:
[----:B------:R-:W-:-:S04]  /*8c10*/  LOP3.LUT R22, R22, 0x80000000, RZ, 0xc0, !PT ;  /* 0x8000000016167812 */ /* 0x000fc800078ec0ff */
[----:B------:R-:W-:-:S04]  /*8c20*/  SHF.R.U32.HI R3, RZ, 0x18, R22 ;  /* 0x00000018ff037819 */ /* 0x000fc80000011616 */
[----:B------:R-:W-:-:S05]  /*8c30*/  LOP3.LUT R3, R0, R3, RZ, 0xfc, !PT ;  /* 0x0000000300037212 */ /* 0x000fca00078efcff */
[----:B------:R0:W-:Y:S01]  /*8c40*/  STG.E.U8 desc[UR36][R8.64], R3 ;  /* 0x0000000308007986 */ /* 0x0001e2000c101124 */
[----:B------:R-:W-:Y:S05]  /*8c50*/  BRA `(.L_x_2360) ;  /* 0x00000004009c7947 */ /* 0x000fea0003800000 */
.L_x_2370:
[----:B------:R-:W-:-:S05]  /*8c60*/  F2FP.BF16.F32.PACK_AB R22, RZ, R22 ;  /* 0x00000016ff16723e */ /* 0x000fca00000010ff */
[----:B------:R0:W-:Y:S01]  /*8c70*/  STG.E.U16 desc[UR36][R8.64], R22 ;  /* 0x0000001608007986 */ /* 0x0001e2000c101524 */
[----:B------:R-:W-:Y:S05]  /*8c80*/  BRA `(.L_x_2360) ;  /* 0x0000000400907947 */ /* 0x000fea0003800000 */
.L_x_2367:
        /* <DEDUP_REMOVED lines=11> */
.L_x_2379:
        /* <DEDUP_REMOVED lines=16> */
.L_x_2382:
[----:B------:R-:W-:-:S04]  /*8e40*/  LOP3.LUT R22, R22, 0x80000000, RZ, 0xc0, !PT ;  /* 0x8000000016167812 */ /* 0x000fc800078ec0ff */
[----:B------:R-:W-:-:S04]  /*8e50*/  SHF.R.U32.HI R3, RZ, 0x18, R22 ;  /* 0x00000018ff037819 */ /* 0x000fc80000011616 */
[----:B------:R-:W-:-:S04]  /*8e60*/  LOP3.LUT R0, R0, R3, RZ, 0xfc, !PT ;  /* 0x0000000300007212 */ /* 0x000fc800078efcff */
[----:B------:R-:W-:-:S07]  /*8e70*/  PRMT R4, R0, 0x7610, R4 ;  /* 0x0000761000047816 */ /* 0x000fce0000000004 */
.L_x_2381:
[----:B------:R-:W-:Y:S05]  /*8e80*/  BSYNC B0 ;  /* 0x0000000000007941 */ /* 0x000fea0003800000 */
.L_x_2380:
[----:B------:R0:W-:Y:S01]  /*8e90*/  STG.E.U8 desc[UR36][R8.64], R4 ;  /* 0x0000000408007986 */ /* 0x0001e2000c101124 */
[----:B------:R-:W-:Y:S05]  /*8ea0*/  BRA `(.L_x_2360) ;  /* 0x0000000400087947 */ /* 0x000fea0003800000 */
.L_x_2378:
        /* <DEDUP_REMOVED lines=16> */
.L_x_2385:
[----:B------:R-:W-:-:S04]  /*8fb0*/  LOP3.LUT R22, R22, 0x80000000, RZ, 0xc0, !PT ;  /* 0x8000000016167812 */ /* 0x000fc800078ec0ff */
[----:B------:R-:W-:-:S04]  /*8fc0*/  SHF.R.U32.HI R3, RZ, 0x18, R22 ;  /* 0x00000018ff037819 */ /* 0x000fc80000011616 */
[----:B------:R-:W-:-:S04]  /*8fd0*/  LOP3.LUT R0, R0, R3, RZ, 0xfc, !PT ;  /* 0x0000000300007212 */ /* 0x000fc800078efcff */
[----:B------:R-:W-:-:S07]  /*8fe0*/  PRMT R4, R0, 0x7610, R4 ;  /* 0x0000761000047816 */ /* 0x000fce0000000004 */
.L_x_2384:
[----:B------:R-:W-:Y:S05]  /*8ff0*/  BSYNC B0 ;  /* 0x0000000000007941 */ /* 0x000fea0003800000 */
.L_x_2383:
[----:B------:R0:W-:Y:S01]  /*9000*/  STG.E.U8 desc[UR36][R8.64], R4 ;  /* 0x0000000408007986 */ /* 0x0001e2000c101124 */
[----:B------:R-:W-:Y:S05]  /*9010*/  BRA `(.L_x_2360) ;  /* 0x0000000000ac7947 */ /* 0x000fea0003800000 */
.L_x_2377:
        /* <DEDUP_REMOVED lines=21> */
.L_x_2359:
        /* <DEDUP_REMOVED lines=16> */
.L_x_2388:
[----:B------:R-:W-:Y:S05]  /*9270*/  BRA `(.L_x_2360) ;  /* 0x0000000000147947 */ /* 0x000fea0003800000 */
.L_x_2387:
[----:B------:R-:W0:Y:S02]  /*9280*/  F2I.U64.TRUNC R22, R22 ;  /* 0x0000001600167311 */ /* 0x000e24000020d800 */
[----:B0-----:R0:W-:Y:S01]  /*9290*/  STG.E.64 desc[UR36][R8.64], R22 ;  /* 0x0000001608007986 */ /* 0x0011e2000c101b24 */
[----:B------:R-:W-:Y:S05]  /*92a0*/  BRA `(.L_x_2360) ;  /* 0x0000000000087947 */ /* 0x000fea0003800000 */
.L_x_2386:
[----:B------:R-:W0:Y:S02]  /*92b0*/  F2I.FTZ.U32.TRUNC.NTZ R3, R22 ;  /* 0x0000001600037305 */ /* 0x000e24000021f000 */
[----:B0-----:R0:W-:Y:S02]  /*92c0*/  STG.E desc[UR36][R8.64], R3 ;  /* 0x0000000308007986 */ /* 0x0011e4000c101924 */
.L_x_2360:
        /* <DEDUP_REMOVED lines=24> */
.L_x_2392:
[----:B------:R-:W0:Y:S02]  /*9450*/  F2I.S64.TRUNC R24, R24 ;  /* 0x0000001800187311 */ /* 0x000e24000020d900 */
[----:B0-----:R-:W-:-:S05]  /*9460*/  IMAD.MOV.U32 R3, RZ, RZ, R24 ;  /* 0x000000ffff037224 */ /* 0x001fca00078e0018 */
[----:B------:R0:W-:Y:S01]  /*9470*/  STG.E.U8 desc[UR36][R8.64], R3 ;  /* 0x0000000308007986 */ /* 0x0001e2000c101124 */
[----:B------:R-:W-:Y:S05]  /*9480*/  BRA `(.L_x_2394) ;  /* 0x0000000c00407947 */ /* 0x000fea0003800000 */
.L_x_2391:
        /* <DEDUP_REMOVED lines=9> */
.L_x_2396:
[----:B------:R-:W0:Y:S02]  /*9520*/  F2I.FTZ.TRUNC.NTZ R3, R24 ;  /* 0x0000001800037305 */ /* 0x000e24000021f100 */
[----:B0-----:R0:W-:Y:S01]  /*9530*/  STG.E desc[UR36][R8.64], R3 ;  /* 0x0000000308007986 */ /* 0x0011e2000c101924 */
[----:B------:R-:W-:Y:S05]  /*9540*/  BRA `(.L_x_2394) ;  /* 0x0000000c00107947 */ /* 0x000fea0003800000 */
.L_x_2395:
[----:B------:R-:W0:Y:S02]  /*9550*/  F2I.FTZ.TRUNC.NTZ R3, R24 ;  /* 0x0000001800037305 */ /* 0x000e24000021f100 */
[----:B0-----:R0:W-:Y:S01]  /*9560*/  STG.E.U16 desc[UR36][R8.64], R3 ;  /* 0x0000000308007986 */ /* 0x0011e2000c101524 */
[----:B------:R-:W-:Y:S05]  /*9570*/  BRA `(.L_x_2394) ;  /* 0x0000000c00047947 */ /* 0x000fea0003800000 */
.L_x_2390:
        /* <DEDUP_REMOVED lines=8> */
.L_x_2398:
[----:B------:R-:W-:-:S05]  /*9600*/  F2FP.F16.F32.PACK_AB R24, RZ, R24 ;  /* 0x00000018ff18723e */ /* 0x000fca00000000ff */
[----:B------:R0:W-:Y:S01]  /*9610*/  STG.E.U16 desc[UR36][R8.64], R24 ;  /* 0x0000001808007986 */ /* 0x0001e2000c101524 */
[----:B------:R-:W-:Y:S05]  /*9620*/  BRA `(.L_x_2394) ;  /* 0x0000000800d87947 */ /* 0x000fea0003800000 */
.L_x_2397:
        /* <DEDUP_REMOVED lines=9> */
.L_x_2400:
[----:B------:R-:W-:-:S04]  /*96c0*/  F2FP.F16.F32.PACK_AB R3, RZ, R24 ;  /* 0x00000018ff03723e */ /* 0x000fc800000000ff */
[----:B------:R-:W-:-:S05]  /*96d0*/  PRMT R3, R3, 0x5410, RZ ;  /* 0x0000541003037816 */ /* 0x000fca00000000ff */
[----:B------:R0:W-:Y:S01]  /*96e0*/  STG.E desc[UR36][R8.64], R3 ;  /* 0x0000000308007986 */ /* 0x0001e2000c101924 */
[----:B------:R-:W-:Y:S05]  /*96f0*/  BRA `(.L_x_2394) ;  /* 0x0000000800a47947 */ /* 0x000fea0003800000 */
.L_x_2399:
[----:B------:R-:W-:-:S06]  /*9700*/  FMUL.FTZ R4, R24, 1 ;  /* 0x3f80000018047820 */ /* 0x000fcc0000410000 */
[----:B------:R-:W0:Y:S02]  /*9710*/  F2F.F64.F32 R4, R4 ;  /* 0x0000000400047310 */ /* 0x000e240000201800 */
[----:B0-----:R0:W-:Y:S01]  /*9720*/  STG.E.64 desc[UR36][R8.64], R4 ;  /* 0x0000000408007986 */ /* 0x0011e2000c101b24 */
[----:B------:R-:W-:Y:S05]  /*9730*/  BRA `(.L_x_2394) ;  /* 0x0000000800947947 */ /* 0x000fea0003800000 */
.L_x_2389:
        /* <DEDUP_REMOVED lines=12> */
.L_x_2403:
[----:B------:R-:W-:Y:S01]  /*9800*/  FMUL.FTZ R4, R24, 1 ;  /* 0x3f80000018047820 */ /* 0x000fe20000410000 */
[----:B------:R-:W-:-:S05]  /*9810*/  CS2R R6, SRZ ;  /* 0x0000000000067805 */ /* 0x000fca000001ff00 */
[----:B------:R-:W0:Y:S02]  /*9820*/  F2F.F64.F32 R4, R4 ;  /* 0x0000000400047310 */ /* 0x000e240000201800 */
[----:B0-----:R0:W-:Y:S01]  /*9830*/  STG.E.128 desc[UR36][R8.64], R4 ;  /* 0x0000000408007986 */ /* 0x0011e2000c101d24 */
[----:B------:R-:W-:Y:S05]  /*9840*/  BRA `(.L_x_2394) ;  /* 0x0000000800507947 */ /* 0x000fea0003800000 */
.L_x_2402:
        /* <DEDUP_REMOVED lines=20> */
.L_x_2407:
[----:B------:R-:W-:Y:S05]  /*9990*/  BSYNC B0 ;  /* 0x0000000000007941 */ /* 0x000fea0003800000 */
.L_x_2406:
[----:B------:R-:W-:-:S05]  /*99a0*/  LOP3.LUT R5, R0, R5, RZ, 0xfc, !PT ;  /* 0x0000000500057212 */ /* 0x000fca00078efcff */
[----:B------:R0:W-:Y:S01]  /*99b0*/  STG.E.U8 desc[UR36][R8.64], R5 ;  /* 0x0000000508007986 */ /* 0x0001e2000c101124 */
[----:B------:R-:W-:Y:S05]  /*99c0*/  BRA `(.L_x_2394) ;  /* 0x0000000400f07947 */ /* 0x000fea0003800000 */
.L_x_2405:
        /* <DEDUP_REMOVED lines=12> */
.L_x_2409:
[----:B------:R-:W-:Y:S01]  /*9a90*/  IMAD.MOV.U32 R0, RZ, RZ, 0x7f ;  /* 0x0000007fff007424 */ /* 0x000fe200078e00ff */
[----:B------:R-:W-:-:S04]  /*9aa0*/  ISETP.GT.U32.AND P0, PT, R4, 0x7f800000, PT ;  /* 0x7f8000000400780c */ /* 0x000fc80003f04070 */
[----:B------:R-:W-:-:S09]  /*9ab0*/  SEL R0, R0, 0x7c, P0 ;  /* 0x0000007c00007807 */ /* 0x000fd20000000000 */
.L_x_2410:
[----:B------:R-:W-:Y:S05]  /*9ac0*/  BSYNC B0 ;  /* 0x0000000000007941 */ /* 0x000fea0003800000 */
.L_x_2408:
[----:B------:R-:W-:-:S04]  /*9ad0*/  LOP3.LUT R24, R24, 0x80000000, RZ, 0xc0, !PT ;  /* 0x8000000018187812 */ /* 0x000fc800078ec0ff */
[----:B------:R-:W-:-:S04]  /*9ae0*/  SHF.R.U32.HI R3, RZ, 0x18, R24 ;  /* 0x00000018ff037819 */ /* 0x000fc80000011618 */
[----:B------:R-:W-:-:S05]  /*9af0*/  LOP3.LUT R3, R0, R3, RZ, 0xfc, !PT ;  /* 0x0000000300037212 */ /* 0x000fca00078efcff */
[----:B------:R0:W-:Y:S01]  /*9b00*/  STG.E.U8 desc[UR36][R8.64], R3 ;  /* 0x0000000308007986 */ /* 0x0001e2000c101124 */
[----:B------:R-:W-:Y:S05]  /*9b10*/  BRA `(.L_x_2394) ;  /* 0x00000004009c7947 */ /* 0x000fea0003800000 */
.L_x_2404:
[----:B------:R-:W-:-:S05]  /*9b20*/  F2FP.BF16.F32.PACK_AB R24, RZ, R24 ;  /* 0x00000018ff18723e */ /* 0x000fca00000010ff */
[----:B------:R0:W-:Y:S01]  /*9b30*/  STG.E.U16 desc[UR36][R8.64], R24 ;  /* 0x0000001808007986 */ /* 0x0001e2000c101524 */
[----:B------:R-:W-:Y:S05]  /*9b40*/  BRA `(.L_x_2394) ;  /* 0x0000000400907947 */ /* 0x000fea0003800000 */
.L_x_2401:
        /* <DEDUP_REMOVED lines=11> */
.L_x_2413:
        /* <DEDUP_REMOVED lines=16> */
.L_x_2416:
[----:B------:R-:W-:-:S04]  /*9d00*/  LOP3.LUT R24, R24, 0x80000000, RZ, 0xc0, !PT ;  /* 0x8000000018187812 */ /* 0x000fc800078ec0ff */
[----:B------:R-:W-:-:S04]  /*9d10*/  SHF.R.U32.HI R3, RZ, 0x18, R24 ;  /* 0x00000018ff037819 */ /* 0x000fc80000011618 */
[----:B------:R-:W-:-:S04]  /*9d20*/  LOP3.LUT R0, R0, R3, RZ, 0xfc, !PT ;  /* 0x0000000300007212 */ /* 0x000fc800078efcff */
[----:B------:R-:W-:-:S07]  /*9d30*/  PRMT R4, R0, 0x7610, R4 ;  /* 0x0000761000047816 */ /* 0x000fce0000000004 */
.L_x_2415:
[----:B------:R-:W-:Y:S05]  /*9d40*/  BSYNC B0 ;  /* 0x0000000000007941 */ /* 0x000fea0003800000 */
.L_x_2414:
[----:B------:R0:W-:Y:S01]  /*9d50*/  STG.E.U8 desc[UR36][R8.64], R4 ;  /* 0x0000000408007986 */ /* 0x0001e2000c101124 */
[----:B------:R-:W-:Y:S05]  /*9d60*/  BRA `(.L_x_2394) ;  /* 0x0000000400087947 */ /* 0x000fea0003800000 */
.L_x_2412:
        /* <DEDUP_REMOVED lines=16> */
.L_x_2419:
[----:B------:R-:W-:-:S04]  /*9e70*/  LOP3.LUT R24, R24, 0x80000000, RZ, 0xc0, !PT ;  /* 0x8000000018187812 */ /* 0x000fc800078ec0ff */
[----:B------:R-:W-:-:S04]  /*9e80*/  SHF.R.U32.HI R3, RZ, 0x18, R24 ;  /* 0x00000018ff037819 */ /* 0x000fc80000011618 */
[----:B------:R-:W-:-:S04]  /*9e90*/  LOP3.LUT R0, R0, R3, RZ, 0xfc, !PT ;  /* 0x0000000300007212 */ /* 0x000fc800078efcff */
[----:B------:R-:W-:-:S07]  /*9ea0*/  PRMT R4, R0, 0x7610, R4 ;  /* 0x0000761000047816 */ /* 0x000fce0000000004 */
.L_x_2418:
[----:B------:R-:W-:Y:S05]  /*9eb0*/  BSYNC B0 ;  /* 0x0000000000007941 */ /* 0x000fea0003800000 */
.L_x_2417:
[----:B------:R3:W-:Y:S01]  /*9ec0*/  STG.E.U8 desc[UR36][R8.64], R4 ;  /* 0x0000000408007986 */ /* 0x0007e2000c101124 */
[----:B------:R-:W-:Y:S05]  /*9ed0*/  BRA `(.L_x_2394) ;  /* 0x0000000000ac7947 */ /* 0x000fea0003800000 */
.L_x_2411:
        /* <DEDUP_REMOVED lines=21> */
.L_x_2393:
        /* <DEDUP_REMOVED lines=16> */
.L_x_2422:
[----:B------:R-:W-:Y:S05]  /*a130*/  BRA `(.L_x_2394) ;  /* 0x0000000000147947 */ /* 0x000fea0003800000 */
.L_x_2421:
[----:B------:R-:W0:Y:S02]  /*a140*/  F2I.U64.TRUNC R24, R24 ;  /* 0x0000001800187311 */ /* 0x000e24000020d800 */
[----:B0-----:R2:W-:Y:S01]  /*a150*/  STG.E.64 desc[UR36][R8.64], R24 ;  /* 0x0000001808007986 */ /* 0x0015e2000c101b24 */
[----:B------:R-:W-:Y:S05]  /*a160*/  BRA `(.L_x_2394) ;  /* 0x0000000000087947 */ /* 0x000fea0003800000 */
.L_x_2420:
[----:B------:R-:W0:Y:S02]  /*a170*/  F2I.FTZ.U32.TRUNC.NTZ R3, R24 ;  /* 0x0000001800037305 */ /* 0x000e24000021f000 */
[----:B0-----:R0:W-:Y:S02]  /*a180*/  STG.E desc[UR36][R8.64], R3 ;  /* 0x0000000308007986 */ /* 0x0011e4000c101924 */
.L_x_2394:
[----:B------:R-:W-:-:S07]  /*a190*/  VIADD R19, R19, 0x80 ;  /* 0x0000008013137836 */ /* 0x000fce0000000000 */
.L_x_2354:
[----:B------:R-:W-:Y:S05]  /*a1a0*/  BSYNC B6 ;  /* 0x0000000000067941 */ /* 0x000fea0003800000 */
.L_x_2353:
        /* <DEDUP_REMOVED lines=22> */
.L_x_2426:
[----:B------:R-:W0:Y:S02]  /*a310*/  F2I.S64.TRUNC R18, R18 ;  /* 0x0000001200127311 */ /* 0x000e24000020d900 */
[----:B0-----:R-:W-:-:S05]  /*a320*/  IMAD.MOV.U32 R5, RZ, RZ, R18 ;  /* 0x000000ffff057224 */ /* 0x001fca00078e0012 */
[----:B------:R-:W-:Y:S01]  /*a330*/  STG.E.U8 desc[UR36][R2.64], R5 ;  /* 0x0000000502007986 */ /* 0x000fe2000c101124 */
[----:B------:R-:W-:Y:S05]  /*a340*/  EXIT ;  /* 0x000000000000794d */ /* 0x000fea0003800000 */
.L_x_2425:
        /* <DEDUP_REMOVED lines=9> */
.L_x_2429:
[----:B------:R-:W0:Y:S02]  /*a3e0*/  F2I.FTZ.TRUNC.NTZ R5, R18 ;  /* 0x0000001200057305 */ /* 0x000e24000021f100 */
[----:B0-----:R-:W-:Y:S01]  /*a3f0*/  STG.E desc[UR36][R2.64], R5 ;  /* 0x0000000502007986 */ /* 0x001fe2000c101924 */
[----:B------:R-:W-:Y:S05]  /*a400*/  EXIT ;  /* 0x000000000000794d */ /* 0x000fea0003800000 */
.L_x_2428:
[----:B------:R-:W0:Y:S02]  /*a410*/  F2I.FTZ.TRUNC.NTZ R5, R18 ;  /* 0x0000001200057305 */ /* 0x000e24000021f100 */
[----:B0-----:R-:W-:Y:S01]  /*a420*/  STG.E.U16 desc[UR36][R2.64], R5 ;  /* 0x0000000502007986 */ /* 0x001fe2000c101524 */
[----:B------:R-:W-:Y:S05]  /*a430*/  EXIT ;  /* 0x000000000000794d */ /* 0x000fea0003800000 */
.L_x_2424:
        /* <DEDUP_REMOVED lines=8> */
.L_x_2431:
[----:B------:R-:W-:-:S05]  /*a4c0*/  F2FP.F16.F32.PACK_AB R18, RZ, R18 ;  /* 0x00000012ff12723e */ /* 0x000fca00000000ff */
[----:B------:R-:W-:Y:S01]  /*a4d0*/  STG.E.U16 desc[UR36][R2.64], R18 ;  /* 0x0000001202007986 */ /* 0x000fe2000c101524 */
[----:B------:R-:W-:Y:S05]  /*a4e0*/  EXIT ;  /* 0x000000000000794d */ /* 0x000fea0003800000 */
.L_x_2430:
        /* <DEDUP_REMOVED lines=9> */
.L_x_2433:
[----:B------:R-:W-:-:S04]  /*a580*/  F2FP.F16.F32.PACK_AB R5, RZ, R18 ;  /* 0x00000012ff05723e */ /* 0x000fc800000000ff */
[----:B------:R-:W-:-:S05]  /*a590*/  PRMT R5, R5, 0x5410, RZ ;  /* 0x0000541005057816 */ /* 0x000fca00000000ff */
[----:B------:R-:W-:Y:S01]  /*a5a0*/  STG.E desc[UR36][R2.64], R5 ;  /* 0x0000000502007986 */ /* 0x000fe2000c101924 */
[----:B------:R-:W-:Y:S05]  /*a5b0*/  EXIT ;  /* 0x000000000000794d */ /* 0x000fea0003800000 */
.L_x_2432:
[----:B------:R-:W-:-:S06]  /*a5c0*/  FMUL.FTZ R4, R18, 1 ;  /* 0x3f80000012047820 */ /* 0x000fcc0000410000 */
[----:B------:R-:W0:Y:S02]  /*a5d0*/  F2F.F64.F32 R4, R4 ;  /* 0x0000000400047310 */ /* 0x000e240000201800 */
[----:B0-----:R-:W-:Y:S01]  /*a5e0*/  STG.E.64 desc[UR36][R2.64], R4 ;  /* 0x0000000402007986 */ /* 0x001fe2000c101b24 */
[----:B------:R-:W-:Y:S05]  /*a5f0*/  EXIT ;  /* 0x000000000000794d */ /* 0x000fea0003800000 */
.L_x_2423:
        /* <DEDUP_REMOVED lines=12> */
.L_x_2436:
[----:B------:R-:W-:Y:S01]  /*a6c0*/  FMUL.FTZ R4, R18, 1 ;  /* 0x3f80000012047820 */ /* 0x000fe20000410000 */
[----:B------:R-:W-:-:S05]  /*a6d0*/  CS2R R6, SRZ ;  /* 0x0000000000067805 */ /* 0x000fca000001ff00 */
[----:B------:R-:W0:Y:S02]  /*a6e0*/  F2F.F64.F32 R4, R4 ;  /* 0x0000000400047310 */ /* 0x000e240000201800 */
[----:B0-----:R-:W-:Y:S01]  /*a6f0*/  STG.E.128 desc[UR36][R2.64], R4 ;  /* 0x0000000402007986 */ /* 0x001fe2000c101d24 */
[----:B------:R-:W-:Y:S05]  /*a700*/  EXIT ;  /* 0x000000000000794d */ /* 0x000fea0003800000 */
.L_x_2435:
        /* <DEDUP_REMOVED lines=20> */
.L_x_2440:
[----:B------:R-:W-:Y:S05]  /*a850*/  BSYNC B0 ;  /* 0x0000000000007941 */ /* 0x000fea0003800000 */
.L_x_2439:
[----:B------:R-:W-:-:S05]  /*a860*/  LOP3.LUT R7, R0, R7, RZ, 0xfc, !PT ;  /* 0x0000000700077212 */ /* 0x000fca00078efcff */
[----:B------:R-:W-:Y:S01]  /*a870*/  STG.E.U8 desc[UR36][R2.64], R7 ;  /* 0x0000000702007986 */ /* 0x000fe2000c101124 */
[----:B------:R-:W-:Y:S05]  /*a880*/  EXIT ;  /* 0x000000000000794d */ /* 0x000fea0003800000 */
.L_x_2438:
[----:B------:R-:W-:Y:S01]  /*a890*/  LOP3.LUT R4, R18, 0x7fffffff, RZ, 0xc0, !PT ;  /* 0x7fffffff12047812 */ /* 0x000fe200078ec0ff */
[----:B------:R-:W-:Y:S03]  /*a8a0*/  BSSY B0, `(.L_x_2441) ;  /* 0x000000e000007945 */ /* 0x000fe60003800000 */
        /* <DEDUP_REMOVED lines=10> */
.L_x_2442:
[----:B------:R-:W-:Y:S01]  /*a950*/  IMAD.MOV.U32 R0, RZ, RZ, 0x7f ;  /* 0x0000007fff007424 */ /* 0x000fe200078e00ff */
[----:B------:R-:W-:-:S04]  /*a960*/  ISETP.GT.U32.AND P0, PT, R4, 0x7f800000, PT ;  /* 0x7f8000000400780c */ /* 0x000fc80003f04070 */
[----:B------:R-:W-:-:S09]  /*a970*/  SEL R0, R0, 0x7c, P0 ;  /* 0x0000007c00007807 */ /* 0x000fd20000000000 */
.L_x_2443:
[----:B------:R-:W-:Y:S05]  /*a980*/  BSYNC B0 ;  /* 0x0000000000007941 */ /* 0x000fea0003800000 */
.L_x_2441:
[----:B------:R-:W-:-:S04]  /*a990*/  LOP3.LUT R18, R18, 0x80000000, RZ, 0xc0, !PT ;  /* 0x8000000012127812 */ /* 0x000fc800078ec0ff */
[----:B------:R-:W-:-:S04]  /*a9a0*/  SHF.R.U32.HI R5, RZ, 0x18, R18 ;  /* 0x00000018ff057819 */ /* 0x000fc80000011612 */
[----:B------:R-:W-:-:S05]  /*a9b0*/  LOP3.LUT R5, R0, R5, RZ, 0xfc, !PT ;  /* 0x0000000500057212 */ /* 0x000fca00078efcff */
[----:B------:R-:W-:Y:S01]  /*a9c0*/  STG.E.U8 desc[UR36][R2.64], R5 ;  /* 0x0000000502007986 */ /* 0x000fe2000c101124 */
[----:B------:R-:W-:Y:S05]  /*a9d0*/  EXIT ;  /* 0x000000000000794d */ /* 0x000fea0003800000 */
.L_x_2437:
[----:B------:R-:W-:-:S05]  /*a9e0*/  F2FP.BF16.F32.PACK_AB R18, RZ, R18 ;  /* 0x00000012ff12723e */ /* 0x000fca00000010ff */
[----:B------:R-:W-:Y:S01]  /*a9f0*/  STG.E.U16 desc[UR36][R2.64], R18 ;  /* 0x0000001202007986 */ /* 0x000fe2000c101524 */
[----:B------:R-:W-:Y:S05]  /*aa00*/  EXIT ;  /* 0x000000000000794d */ /* 0x000fea0003800000 */
.L_x_2434:
        /* <DEDUP_REMOVED lines=11> */
.L_x_2446:
        /* <DEDUP_REMOVED lines=16> */
.L_x_2449:
[----:B------:R-:W-:-:S04]  /*abc0*/  LOP3.LUT R18, R18, 0x80000000, RZ, 0xc0, !PT ;  /* 0x8000000012127812 */ /* 0x000fc800078ec0ff */
[----:B------:R-:W-:-:S04]  /*abd0*/  SHF.R.U32.HI R5, RZ, 0x18, R18 ;  /* 0x00000018ff057819 */ /* 0x000fc80000011612 */
[----:B------:R-:W-:-:S04]  /*abe0*/  LOP3.LUT R4, R4, R5, RZ, 0xfc, !PT ;  /* 0x0000000504047212 */ /* 0x000fc800078efcff */
[----:B------:R-:W-:-:S07]  /*abf0*/  PRMT R0, R4, 0x7610, R0 ;  /* 0x0000761004007816 */ /* 0x000fce0000000000 */
.L_x_2448:
[----:B------:R-:W-:Y:S05]  /*ac00*/  BSYNC B0 ;  /* 0x0000000000007941 */ /* 0x000fea0003800000 */
.L_x_2447:
[----:B------:R-:W-:Y:S01]  /*ac10*/  STG.E.U8 desc[UR36][R2.64], R0 ;  /* 0x0000000002007986 */ /* 0x000fe2000c101124 */
[----:B------:R-:W-:Y:S05]  /*ac20*/  EXIT ;  /* 0x000000000000794d */ /* 0x000fea0003800000 */
.L_x_2445:
        /* <DEDUP_REMOVED lines=16> */
.L_x_2452:
[----:B------:R-:W-:-:S04]  /*ad30*/  LOP3.LUT R18, R18, 0x80000000, RZ, 0xc0, !PT ;  /* 0x8000000012127812 */ /* 0x000fc800078ec0ff */
[----:B------:R-:W-:-:S04]  /*ad40*/  SHF.R.U32.HI R5, RZ, 0x18, R18 ;  /* 0x00000018ff057819 */ /* 0x000fc80000011612 */
[----:B------:R-:W-:-:S04]  /*ad50*/  LOP3.LUT R4, R4, R5, RZ, 0xfc, !PT ;  /* 0x0000000504047212 */ /* 0x000fc800078efcff */
[----:B------:R-:W-:-:S07]  /*ad60*/  PRMT R0, R4, 0x7610, R0 ;  /* 0x0000761004007816 */ /* 0x000fce0000000000 */
.L_x_2451:
[----:B------:R-:W-:Y:S05]  /*ad70*/  BSYNC B0 ;  /* 0x0000000000007941 */ /* 0x000fea0003800000 */
.L_x_2450:
[----:B------:R-:W-:Y:S01]  /*ad80*/  STG.E.U8 desc[UR36][R2.64], R0 ;  /* 0x0000000002007986 */ /* 0x000fe2000c101124 */
[----:B------:R-:W-:Y:S05]  /*ad90*/  EXIT ;  /* 0x000000000000794d */ /* 0x000fea0003800000 */
.L_x_2444:
        /* <DEDUP_REMOVED lines=21> */
.L_x_2427:
        /* <DEDUP_REMOVED lines=16> */
.L_x_2455:
[----:B------:R-:W-:Y:S05]  /*aff0*/  EXIT ;  /* 0x000000000000794d */ /* 0x000fea0003800000 */
.L_x_2454:
[----:B------:R-:W0:Y:S02]  /*b000*/  F2I.U64.TRUNC R18, R18 ;  /* 0x0000001200127311 */ /* 0x000e24000020d800 */
[----:B0-----:R-:W-:Y:S01]  /*b010*/  STG.E.64 desc[UR36][R2.64], R18 ;  /* 0x0000001202007986 */ /* 0x001fe2000c101b24 */
[----:B------:R-:W-:Y:S05]  /*b020*/  EXIT ;  /* 0x000000000000794d */ /* 0x000fea0003800000 */
.L_x_2453:
[----:B------:R-:W0:Y:S02]  /*b030*/  F2I.FTZ.U32.TRUNC.NTZ R5, R18 ;  /* 0x0000001200057305 */ /* 0x000e24000021f000 */
[----:B0-----:R-:W-:Y:S01]  /*b040*/  STG.E desc[UR36][R2.64], R5 ;  /* 0x0000000502007986 */ /* 0x001fe2000c101924 */
[----:B------:R-:W-:Y:S05]  /*b050*/  EXIT ;  /* 0x000000000000794d */ /* 0x000fea0003800000 */
.L_x_2456:
        /* <DEDUP_REMOVED lines=10> */
.L_x_5829:


//--------------------- .text._ZN2at6native18elementwise_kernelILi128ELi2EZNS0_22gpu_kernel_impl_nocastIZZZNS0_68_GLOBAL__N__08176361_30_ActivationHardsigmoidKernel_cu_1520ed90_302227hardsigmoid_backward_kernelERNS_18TensorIteratorBaseEENKUlvE_clEvENKUlvE0_clEvEUlffE_EEvS5_RKT_EUliE_EEviT1_ --------------------------
	.section	.text._ZN2at6native18elementwise_kernelILi128ELi2EZNS0_22gpu_kernel_impl_nocastIZZZNS0_68_GLOBAL__N__08176361_30_ActivationHardsigmoidKernel_cu_1520ed90_302227hardsigmoid_backward_kernelERNS_18TensorIteratorBaseEENKUlvE_clEvENKUlvE0_clEvEUlffE_EEvS5_RKT_EUliE_EEviT1_,"ax",@progbits
	.align	128
        .global         _ZN2at6native18elementwise_kernelILi128ELi2EZNS0_22gpu_kernel_impl_nocastIZZZNS0_68_GLOBAL__N__08176361_30_ActivationHardsigmoidKernel_cu_1520ed90_302227hardsigmoid_backward_kernelERNS_18TensorIteratorBaseEENKUlvE_clEvENKUlvE0_clEvEUlffE_EEvS5_RKT_EUliE_EEviT1_
        .type           _ZN2at6native18elementwise_kernelILi128ELi2EZNS0_22gpu_kernel_impl_nocastIZZZNS0_68_GLOBAL__N__08176361_30_ActivationHardsigmoidKernel_cu_1520ed90_302227hardsigmoid_backward_kernelERNS_18TensorIteratorBaseEENKUlvE_clEvENKUlvE0_clEvEUlffE_EEvS5_RKT_EUliE_EEviT1_,@function
        .size           _ZN2at6native18elementwise_kernelILi128ELi2EZNS0_22gpu_kernel_impl_nocastIZZZNS0_68_GLOBAL__N__08176361_30_ActivationHardsigmoidKernel_cu_1520ed90_302227hardsigmoid_backward_kernelERNS_18TensorIteratorBaseEENKUlvE_clEvENKUlvE0_clEvEUlffE_EEvS5_RKT_EUliE_EEviT1_,(.L_x_5830 - _ZN2at6native18elementwise_kernelILi128ELi2EZNS0_22gpu_kernel_impl_nocastIZZZNS0_68_GLOBAL__N__08176361_30_ActivationHardsigmoidKernel_cu_1520ed90_302227hardsigmoid_backward_kernelERNS_18TensorIteratorBaseEENKUlvE_clEvENKUlvE0_clEvEUlffE_EEvS5_RKT_EUliE_EEviT1_)
        .other          _ZN2at6native18elementwise_kernelILi128ELi2EZNS0_22gpu_kernel_impl_nocastIZZZNS0_68_GLOBAL__N__08176361_30_ActivationHardsigmoidKernel_cu_1520ed90_302227hardsigmoid_backward_kernelERNS_18TensorIteratorBaseEENKUlvE_clEvENKUlvE0_clEvEUlffE_EEvS5_RKT_EUliE_EEviT1_,@"STO_CUDA_ENTRY STV_DEFAULT"
_ZN2at6native18elementwise_kernelILi128ELi2EZNS0_22gpu_kernel_impl_nocastIZZZNS0_68_GLOBAL__N__08176361_30_ActivationHardsigmoidKernel_cu_1520ed90_302227hardsigmoid_backward_kernelERNS_18TensorIteratorBaseEENKUlvE_clEvENKUlvE0_clEvEUlffE_EEvS5_RKT_EUliE_EEviT1_:
.text._ZN2at6native18elementwise_kernelILi128ELi2EZNS0_22gpu_kernel_impl_nocastIZZZNS0_68_GLOBAL__N__08176361_30_ActivationHardsigmoidKernel_cu_1520ed90_302227hardsigmoid_backward_kernelERNS_18TensorIteratorBaseEENKUlvE_clEvENKUlvE0_clEvEUlffE_EEvS5_RKT_EUliE_EEviT1_:
[----:B------:R-:W-:Y:S01]  /*0000*/  LDC R1, c[0x0][0x28] ;  /* 0x00000a00ff017b82 */ /* 0x000fe20000000800 */
[----:B------:R-:W0:Y:S01]  /*0010*/  S2R R0, SR_CTAID.X ;  /* 0x0000000000007919 */ /* 0x000e220000002500 */
[----:B------:R-:W-:Y:S01]  /*0020*/  ULDC UR6, c[0x0][0x210] ;  /* 0x0000840000067ab9 */ /* 0x000fe20000000800 */
[----:B------:R-:W-:Y:S01]  /*0030*/  ULDC.64 UR4, c[0x0][0x208] ;  /* 0x0000820000047ab9 */ /* 0x000fe20000000a00 */
[----:B------:R-:W-:Y:S01]  /*0040*/  BSSY B0, `(.L_x_2457) ;  /* 0x0000179000007945 */ /* 0x000fe20003800000 */
[----:B------:R-:W0:Y:S02]  /*0050*/  S2R R3, SR_TID.X ;  /* 0x0000000000037919 */ /* 0x000e240000002100 */
[----:B0-----:R-:W-:-:S04]  /*0060*/  LEA R0, R0, R3, 0x8 ;  /* 0x0000000300007211 */ /* 0x001fc800078e40ff */
[----:B------:R-:W-:Y:S02]  /*0070*/  ISETP.GE.AND P0, PT, R0, UR6, PT ;  /* 0x0000000600007c0c */ /* 0x000fe4000bf06270 */
[----:B------:R-:W-:-:S11]  /*0080*/  MOV R9, R0 ;  /* 0x0000000000097202 */ /* 0x000fd60000000f00 */
[----:B------:R-:W-:Y:S05]  /*0090*/  @P0 BRA `(.L_x_2458) ;  /* 0x0000001400cc0947 */ /* 0x000fea0003800000 */
[----:B------:R-:W0:Y:S01]  /*00a0*/  LDC R5, c[0x0][0x218] ;  /* 0x00008600ff057b82 */ /* 0x000e220000000800 */
[----:B------:R-:W-:Y:S01]  /*00b0*/  HFMA2.MMA R4, -RZ, RZ, 0, 0 ;  /* 0x00000000ff047435 */ /* 0x000fe200000001ff */
[----:B------:R-:W-:Y:S02]  /*00c0*/  CS2R R2, SRZ ;  /* 0x0000000000027805 */ /* 0x000fe4000001ff00 */
        /* <DEDUP_REMOVED lines=350> */
.L_x_2459:
[----:B------:R-:W-:Y:S01]  /*16b0*/  ULDC.64 UR10, c[0x0][0x488] ;  /* 0x00012200000a7ab9 */ /* 0x000fe20000000a00 */
[----:B------:R-:W-:Y:S01]  /*16c0*/  ULDC.64 UR8, c[0x0][0x480] ;  /* 0x0001200000087ab9 */ /* 0x000fe20000000a00 */
[----:B------:R-:W-:Y:S02]  /*16d0*/  IADD3 R4, P1, R4, UR10, RZ ;  /* 0x0000000a04047c10 */ /* 0x000fe4000ff3e0ff */
[----:B------:R-:W-:Y:S02]  /*16e0*/  IADD3 R6, P0, R2, UR8, RZ ;  /* 0x0000000802067c10 */ /* 0x000fe4000ff1e0ff */
[----:B------:R-:W-:Y:S02]  /*16f0*/  IADD3.X R5, RZ, UR11, RZ, P1, !PT ;  /* 0x0000000bff057c10 */ /* 0x000fe40008ffe4ff */
[----:B------:R-:W-:Y:S01]  /*1700*/  IADD3.X R7, RZ, UR9, RZ, P0, !PT ;  /* 0x00000009ff077c10 */ /* 0x000fe200087fe4ff */
[----:B------:R-:W-:Y:S02]  /*1710*/  ULDC.64 UR8, c[0x0][0x478] ;  /* 0x00011e0000087ab9 */ /* 0x000fe40000000a00 */
[----:B------:R-:W2:Y:S04]  /*1720*/  LDG.E R4, desc[UR4][R4.64] ;  /* 0x0000000404047981 */ /* 0x000ea8000c1e1900 */
[----:B------:R-:W3:Y:S01]  /*1730*/  LDG.E R6, desc[UR4][R6.64] ;  /* 0x0000000406067981 */ /* 0x000ee2000c1e1900 */
[----:B------:R-:W-:-:S02]  /*1740*/  IADD3 R2, P1, R3, UR8, RZ ;  /* 0x0000000803027c10 */ /* 0x000fc4000ff3e0ff */
[----:B------:R-:W-:Y:S02]  /*1750*/  IADD3 R9, R0, 0x80, RZ ;  /* 0x0000008000097810 */ /* 0x000fe40007ffe0ff */
[----:B------:R-:W-:Y:S02]  /*1760*/  IADD3.X R3, RZ, UR9, RZ, P1, !PT ;  /* 0x00000009ff037c10 */ /* 0x000fe40008ffe4ff */
[C---:B--2---:R-:W-:Y:S02]  /*1770*/  FSETP.GT.FTZ.AND P0, PT, R4.reuse, -3, PT ;  /* 0xc04000000400780b */ /* 0x044fe40003f14000 */
[----:B------:R-:W-:Y:S01]  /*1780*/  FSETP.GEU.FTZ.AND P2, PT, R4, 3, PT ;  /* 0x404000000400780b */ /* 0x000fe20003f5e000 */
[----:B---3--:R-:W-:-:S03]  /*1790*/  FMUL.FTZ R8, R6, 0.16666667163372039795 ;  /* 0x3e2aaaab06087820 */ /* 0x008fc60000410000 */
[----:B------:R-:W-:-:S04]  /*17a0*/  PLOP3.LUT P0, PT, P0, P2, PT, 0x20, 0x0 ;  /* 0x000000000000781c */ /* 0x000fc80000704470 */
[----:B------:R-:W-:-:S05]  /*17b0*/  FSEL R11, R8, RZ, P0 ;  /* 0x000000ff080b7208 */ /* 0x000fca0000000000 */
[----:B------:R0:W-:Y:S04]  /*17c0*/  STG.E desc[UR4][R2.64], R11 ;  /* 0x0000000b02007986 */ /* 0x0001e8000c101904 */
.L_x_2458:
[----:B------:R-:W-:Y:S05]  /*17d0*/  BSYNC B0 ;  /* 0x0000000000007941 */ /* 0x000fea0003800000 */
.L_x_2457:
[----:B------:R-:W-:-:S13]  /*17e0*/  ISETP.GE.AND P0, PT, R9, UR6, PT ;  /* 0x0000000609007c0c */ /* 0x000fda000bf06270 */
[----:B------:R-:W-:Y:S05]  /*17f0*/  @P0 EXIT ;  /* 0x000000000000094d */ /* 0x000fea0003800000 */
[----:B------:R-:W1:Y:S01]  /*1800*/  LDC R8, c[0x0][0x218] ;  /* 0x00008600ff087b82 */ /* 0x000e620000000800 */
[----:B------:R-:W-:Y:S01]  /*1810*/  HFMA2.MMA R0, -RZ, RZ, 0, 0 ;  /* 0x00000000ff007435 */ /* 0x000fe200000001ff */
[----:B0-----:R-:W-:Y:S02]  /*1820*/  CS2R R2, SRZ ;  /* 0x0000000000027805 */ /* 0x001fe4000001ff00 */
[----:B-1----:R-:W-:-:S13]  /*1830*/  ISETP.NE.AND P0, PT, R8, RZ, PT ;  /* 0x000000ff0800720c */ /* 0x002fda0003f05270 */
[----:B------:R-:W-:Y:S05]  /*1840*/  @!P0 BRA `(.L_x_2460) ;  /* 0x0000001400708947 */ /* 0x000fea0003800000 */
[----:B------:R-:W-:Y:S01]  /*1850*/  MOV R2, RZ ;  /* 0x000000ff00027202 */ /* 0x000fe20000000f00 */
[----:B------:R-:W-:Y:S01]  /*1860*/  ULDC.64 UR6, c[0x0][0x220] ;  /* 0x0000880000067ab9 */ /* 0x000fe20000000a00 */
[----:B------:R-:W-:Y:S01]  /*1870*/  MOV R3, R9 ;  /* 0x0000000900037202 */ /* 0x000fe20000000f00 */
[----:B------:R-:W-:Y:S01]  /*1880*/  ULDC UR8, c[0x0][0x350] ;  /* 0x0000d40000087ab9 */ /* 0x000fe20000000800 */
[----:B------:R-:W-:Y:S01]  /*1890*/  ISETP.NE.AND P0, PT, R8, 0x1, PT ;  /* 0x000000010800780c */ /* 0x000fe20003f05270 */
        /* <DEDUP_REMOVED lines=326> */
[----:B------:R-:W-:-:S03]  /*2d00*/  @P0 MOV R8, RZ ;  /* 0x000000ff00080202 */ /* 0x000fc60000000f00 */
[----:B------:R-:W1:Y:S08]  /*2d10*/  @P0 LDC R13, c[0x0][0x33c] ;  /* 0x0000cf00ff0d0b82 */ /* 0x000e700000000800 */
[----:B------:R-:W2:Y:S08]  /*2d20*/  @P0 LDC.64 R6, c[0x0][0x468] ;  /* 0x00011a00ff060b82 */ /* 0x000eb00000000a00 */
[----:B------:R-:W3:Y:S01]  /*2d30*/  @P0 LDC R12, c[0x0][0x470] ;  /* 0x00011c00ff0c0b82 */ /* 0x000ee20000000800 */
[----:B0-----:R-:W-:-:S05]  /*2d40*/  @P0 IMAD.HI.U32 R4, R9, R10, R8 ;  /* 0x0000000a09040227 */ /* 0x001fca00078e0008 */
[----:B------:R-:W-:Y:S02]  /*2d50*/  @P0 SHF.R.U32.HI R4, RZ, R11, R4 ;  /* 0x0000000bff040219 */ /* 0x000fe40000011604 */
[----:B------:R-:W-:Y:S02]  /*2d60*/  IADD3 R11, -R9, RZ, RZ ;  /* 0x000000ff090b7210 */ /* 0x000fe40007ffe1ff */
[----:B------:R-:W-:-:S03]  /*2d70*/  @P0 IADD3 R8, -R4, RZ, RZ ;  /* 0x000000ff04080210 */ /* 0x000fc60007ffe1ff */
[----:B------:R-:W-:Y:S01]  /*2d80*/  IMAD R5, R11, UR8, R5 ;  /* 0x000000080b057c24 */ /* 0x000fe2000f8e0205 */
[----:B------:R-:W-:Y:S01]  /*2d90*/  ULDC.64 UR8, c[0x0][0x460] ;  /* 0x0001180000087ab9 */ /* 0x000fe20000000a00 */
[----:B-1----:R-:W-:Y:S02]  /*2da0*/  @P0 IMAD R9, R13, R8, R9 ;  /* 0x000000080d090224 */ /* 0x002fe400078e0209 */
[C---:B------:R-:W-:Y:S02]  /*2db0*/  IMAD R3, R5.reuse, UR6, R3 ;  /* 0x0000000605037c24 */ /* 0x040fe4000f8e0203 */
[C---:B------:R-:W-:Y:S02]  /*2dc0*/  IMAD R0, R5.reuse, UR8, R0 ;  /* 0x0000000805007c24 */ /* 0x040fe4000f8e0200 */
[----:B------:R-:W-:Y:S02]  /*2dd0*/  IMAD R2, R5, UR9, R2 ;  /* 0x0000000905027c24 */ /* 0x000fe4000f8e0202 */
[----:B--2---:R-:W-:-:S02]  /*2de0*/  @P0 IMAD R3, R9, R6, R3 ;  /* 0x0000000609030224 */ /* 0x004fc400078e0203 */
[C---:B------:R-:W-:Y:S02]  /*2df0*/  @P0 IMAD R0, R9.reuse, R7, R0 ;  /* 0x0000000709000224 */ /* 0x040fe400078e0200 */
[----:B---3--:R-:W-:-:S07]  /*2e00*/  @P0 IMAD R2, R9, R12, R2 ;  /* 0x0000000c09020224 */ /* 0x008fce00078e0202 */
.L_x_2460:
        /* <DEDUP_REMOVED lines=9> */
[----:B------:R-:W-:-:S04]  /*2ea0*/  IADD3 R2, P1, R3, UR6, RZ ;  /* 0x0000000603027c10 */ /* 0x000fc8000ff3e0ff */
[----:B------:R-:W-:Y:S02]  /*2eb0*/  IADD3.X R3, RZ, UR7, RZ, P1, !PT ;  /* 0x00000007ff037c10 */ /* 0x000fe40008ffe4ff */
[C---:B--2---:R-:W-:Y:S02]  /*2ec0*/  FSETP.GT.FTZ.AND P0, PT, R4.reuse, -3, PT ;  /* 0xc04000000400780b */ /* 0x044fe40003f14000 */
[----:B------:R-:W-:Y:S01]  /*2ed0*/  FSETP.GEU.FTZ.AND P2, PT, R4, 3, PT ;  /* 0x404000000400780b */ /* 0x000fe20003f5e000 */
[----:B---3--:R-:W-:-:S03]  /*2ee0*/  FMUL.FTZ R0, R6, 0.16666667163372039795 ;  /* 0x3e2aaaab06007820 */ /* 0x008fc60000410000 */
[----:B------:R-:W-:-:S04]  /*2ef0*/  PLOP3.LUT P0, PT, P0, P2, PT, 0x20, 0x0 ;  /* 0x000000000000781c */ /* 0x000fc80000704470 */
[----:B------:R-:W-:-:S05]  /*2f00*/  FSEL R9, R0, RZ, P0 ;  /* 0x000000ff00097208 */ /* 0x000fca0000000000 */
[----:B------:R-:W-:Y:S01]  /*2f10*/  STG.E desc[UR4][R2.64], R9 ;  /* 0x0000000902007986 */ /* 0x000fe2000c101904 */
[----:B------:R-:W-:Y:S05]  /*2f20*/  EXIT ;  /* 0x000000000000794d */ /* 0x000fea0003800000 */
.L_x_2461:
        /* <DEDUP_REMOVED lines=13> */
.L_x_5830:


//--------------------- .text._ZN2at6native27unrolled_elementwise_kernelIZZZNS0_68_GLOBAL__N__08176361_30_ActivationHardsigmoidKernel_cu_1520ed90_302227hardsigmoid_backward_kernelERNS_18TensorIteratorBaseEENKUlvE_clEvENKUlvE0_clEvEUlffE_St5arrayIPcLm3EELi4E23TrivialOffsetCalculatorILi2EjESB_ILi1EjENS0_6memory15LoadWithoutCastENSE_16StoreWithoutCastEEEviT_T0_T2_T3_T4_T5_ --------------------------
	.section	.text._ZN2at6native27unrolled_elementwise_kernelIZZZNS0_68_GLOBAL__N__08176361_30_ActivationHardsigmoidKernel_cu_1520ed90_302227hardsigmoid_backward_kernelERNS_18TensorIteratorBaseEENKUlvE_clEvENKUlvE0_clEvEUlffE_St5arrayIPcLm3EELi4E23TrivialOffsetCalculatorILi2EjESB_ILi1EjENS0_6memory15LoadWithoutCastENSE_16StoreWithoutCastEEEviT_T0_T2_T3_T4_T5_,"ax",@progbits
	.align	128
        .global         _ZN2at6native27unrolled_elementwise_kernelIZZZNS0_68_GLOBAL__N__08176361_30_ActivationHardsigmoidKernel_cu_1520ed90_302227hardsigmoid_backward_kernelERNS_18TensorIteratorBaseEENKUlvE_clEvENKUlvE0_clEvEUlffE_St5arrayIPcLm3EELi4E23TrivialOffsetCalculatorILi2EjESB_ILi1EjENS0_6memory15LoadWithoutCastENSE_16StoreWithoutCastEEEviT_T0_T2_T3_T4_T5_
        .type           _ZN2at6native27unrolled_elementwise_kernelIZZZNS0_68_GLOBAL__N__08176361_30_ActivationHardsigmoidKernel_cu_1520ed90_302227hardsigmoid_backward_kernelERNS_18TensorIteratorBaseEENKUlvE_clEvENKUlvE0_clEvEUlffE_St5arrayIPcLm3EELi4E23TrivialOffsetCalculatorILi2EjESB_ILi1EjENS0_6memory15LoadWithoutCastENSE_16StoreWithoutCastEEEviT_T0_T2_T3_T4_T5_,@function
        .size           _ZN2at6native27unrolled_elementwise_kernelIZZZNS0_68_GLOBAL__N__08176361_30_ActivationHardsigmoidKernel_cu_1520ed90_302227hardsigmoid_backward_kernelERNS_18TensorIteratorBaseEENKUlvE_clEvENKUlvE0_clEvEUlffE_St5arrayIPcLm3EELi4E23TrivialOffsetCalculatorILi2EjESB_ILi1EjENS0_6memory15LoadWithoutCastENSE_16StoreWithoutCastEEEviT_T0_T2_T3_T4_T5_,(.L_x_5831 - _ZN2at6native27unrolled_elementwise_kernelIZZZNS0_68_GLOBAL__N__08176361_30_ActivationHardsigmoidKernel_cu_1520ed90_302227hardsigmoid_backward_kernelERNS_18TensorIteratorBaseEENKUlvE_clEvENKUlvE0_clEvEUlffE_St5arrayIPcLm3EELi4E23TrivialOffsetCalculatorILi2EjESB_ILi1EjENS0_6memory15LoadWithoutCastENSE_16StoreWithoutCastEEEviT_T0_T2_T3_T4_T5_)
        .other          _ZN2at6native27unrolled_elementwise_kernelIZZZNS0_68_GLOBAL__N__08176361_30_ActivationHardsigmoidKernel_cu_1520ed90_302227hardsigmoid_backward_kernelERNS_18TensorIteratorBaseEENKUlvE_clEvENKUlvE0_clEvEUlffE_St5arrayIPcLm3EELi4E23TrivialOffsetCalculatorILi2EjESB_ILi1EjENS0_6memory15LoadWithoutCastENSE_16StoreWithoutCastEEEviT_T0_T2_T3_T4_T5_,@"STO_CUDA_ENTRY STV_DEFAULT"
_ZN2at6native27unrolled_elementwise_kernelIZZZNS0_68_GLOBAL__N__08176361_30_ActivationHardsigmoidKernel_cu_1520ed90_302227hardsigmoid_backward_kernelERNS_18TensorIteratorBaseEENKUlvE_clEvENKUlvE0_clEvEUlffE_St5arrayIPcLm3EELi4E23TrivialOffsetCalculatorILi2EjESB_ILi1EjENS0_6memory15LoadWithoutCastENSE_16StoreWithoutCastEEEviT_T0_T2_T3_T4_T5_:
.text._ZN2at6native27unrolled_elementwise_kernelIZZZNS0_68_GLOBAL__N__08176361_30_ActivationHardsigmoidKernel_cu_1520ed90_302227hardsigmoid_backward_kernelERNS_18TensorIteratorBaseEENKUlvE_clEvENKUlvE0_clEvEUlffE_St5arrayIPcLm3EELi4E23TrivialOffsetCalculatorILi2EjESB_ILi1EjENS0_6memory15LoadWithoutCastENSE_16StoreWithoutCastEEEviT_T0_T2_T3_T4_T5_:
[----:B------:R-:W-:Y:S01]  /*0000*/  LDC R1, c[0x0][0x28] ;  /* 0x00000a00ff017b82 */ /* 0x000fe20000000800 */
[----:B------:R-:W0:Y:S07]  /*0010*/  S2R R0, SR_CTAID.X ;  /* 0x0000000000007919 */ /* 0x000e2e0000002500 */
[----:B------:R-:W0:Y:S01]  /*0020*/  LDC R3, c[0x0][0x210] ;  /* 0x00008400ff037b82 */ /* 0x000e220000000800 */
[----:B------:R-:W-:Y:S01]  /*0030*/  HFMA2.MMA R18, -RZ, RZ, 0, 0 ;  /* 0x00000000ff127435 */ /* 0x000fe200000001ff */
[----:B------:R-:W-:Y:S01]  /*0040*/  ULDC.64 UR4, c[0x0][0x208] ;  /* 0x0000820000047ab9 */ /* 0x000fe20000000a00 */
[----:B------:R-:W1:Y:S01]  /*0050*/  S2R R7, SR_TID.X ;  /* 0x0000000000077919 */ /* 0x000e620000002100 */
[----:B0-----:R-:W-:-:S02]  /*0060*/  IMAD R6, R0, -0x200, R3 ;  /* 0xfffffe0000067824 */ /* 0x001fc400078e0203 */
[----:B-1----:R-:W-:-:S03]  /*0070*/  IMAD.MOV.U32 R9, RZ, RZ, R7 ;  /* 0x000000ffff097224 */ /* 0x002fc600078e0007 */
[----:B------:R-:W-:-:S13]  /*0080*/  ISETP.GE.AND P6, PT, R7, R6, PT ;  /* 0x000000060700720c */ /* 0x000fda0003fc6270 */
[----:B------:R-:W-:Y:S01]  /*0090*/  @!P6 IMAD R13, R0, 0x200, R9 ;  /* 0x00000200000de824 */ /* 0x000fe200078e0209 */
[----:B------:R-:W-:Y:S01]  /*00a0*/  @!P6 IADD3 R9, R9, 0x80, RZ ;  /* 0x000000800909e810 */ /* 0x000fe20007ffe0ff */
[----:B------:R-:W0:Y:S03]  /*00b0*/  @!P6 LDC.64 R20, c[0x0][0x240] ;  /* 0x00009000ff14eb82 */ /* 0x000e260000000a00 */
[----:B------:R-:W-:-:S05]  /*00c0*/  ISETP.GE.AND P2, PT, R9, R6, PT ;  /* 0x000000060900720c */ /* 0x000fca0003f46270 */
[----:B------:R-:W1:Y:S08]  /*00d0*/  @!P6 LDC.64 R16, c[0x0][0x238] ;  /* 0x00008e00ff10eb82 */ /* 0x000e700000000a00 */
[----:B------:R-:W-:Y:S01]  /*00e0*/  @!P2 IMAD R19, R0, 0x200, R9 ;  /* 0x000002000013a824 */ /* 0x000fe200078e0209 */
[----:B------:R-:W2:Y:S01]  /*00f0*/  @!P2 LDC.64 R10, c[0x0][0x238] ;  /* 0x00008e00ff0aab82 */ /* 0x000ea20000000a00 */
[----:B------:R-:W-:-:S05]  /*0100*/  @!P2 VIADD R9, R9, 0x80 ;  /* 0x000000800909a836 */ /* 0x000fca0000000000 */
[----:B------:R-:W-:Y:S01]  /*0110*/  ISETP.GE.AND P5, PT, R9, R6, PT ;  /* 0x000000060900720c */ /* 0x000fe20003fa6270 */
[C---:B0-----:R-:W-:Y:S01]  /*0120*/  @!P6 IMAD.WIDE.U32 R20, R13.reuse, 0x4, R20 ;  /* 0x000000040d14e825 */ /* 0x041fe200078e0014 */
[----:B------:R-:W0:Y:S04]  /*0130*/  @!P2 LDC.64 R14, c[0x0][0x240] ;  /* 0x00009000ff0eab82 */ /* 0x000e280000000a00 */
[----:B------:R3:W4:Y:S01]  /*0140*/  @!P6 LDG.E R18, desc[UR4][R20.64] ;  /* 0x000000041412e981 */ /* 0x000722000c1e1900 */
[----:B-1----:R-:W-:-:S06]  /*0150*/  @!P6 IMAD.WIDE.U32 R16, R13, 0x4, R16 ;  /* 0x000000040d10e825 */ /* 0x002fcc00078e0010 */
[----:B------:R-:W1:Y:S01]  /*0160*/  @!P5 LDC.64 R2, c[0x0][0x240] ;  /* 0x00009000ff02db82 */ /* 0x000e620000000a00 */
[C---:B--2---:R-:W-:Y:S02]  /*0170*/  @!P2 IMAD.WIDE.U32 R12, R19.reuse, 0x4, R10 ;  /* 0x00000004130ca825 */ /* 0x044fe400078e000a */
[----:B------:R-:W2:Y:S05]  /*0180*/  @!P6 LDG.E R10, desc[UR4][R16.64] ;  /* 0x00000004100ae981 */ /* 0x000eaa000c1e1900 */
[----:B------:R-:W3:Y:S01]  /*0190*/  @!P5 LDC.64 R4, c[0x0][0x238] ;  /* 0x00008e00ff04db82 */ /* 0x000ee20000000a00 */
[----:B------:R-:W-:Y:S01]  /*01a0*/  IMAD.MOV.U32 R8, RZ, RZ, RZ ;  /* 0x000000ffff087224 */ /* 0x000fe200078e00ff */
[----:B------:R-:W2:Y:S01]  /*01b0*/  @!P2 LDG.E R12, desc[UR4][R12.64] ;  /* 0x000000040c0ca981 */ /* 0x000ea2000c1e1900 */
[----:B0-----:R-:W-:-:S05]  /*01c0*/  @!P2 IMAD.WIDE.U32 R14, R19, 0x4, R14 ;  /* 0x00000004130ea825 */ /* 0x001fca00078e000e */
[----:B------:R-:W2:Y:S01]  /*01d0*/  @!P2 LDG.E R8, desc[UR4][R14.64] ;  /* 0x000000040e08a981 */ /* 0x000ea2000c1e1900 */
[----:B------:R-:W-:Y:S01]  /*01e0*/  @!P5 IMAD R19, R0, 0x200, R9 ;  /* 0x000002000013d824 */ /* 0x000fe200078e0209 */
[----:B------:R-:W-:-:S03]  /*01f0*/  MOV R11, RZ ;  /* 0x000000ff000b7202 */ /* 0x000fc60000000f00 */
[----:B-1----:R-:W-:-:S05]  /*0200*/  @!P5 IMAD.WIDE.U32 R22, R19, 0x4, R2 ;  /* 0x000000041316d825 */ /* 0x002fca00078e0002 */
[----:B------:R0:W2:Y:S01]  /*0210*/  @!P5 LDG.E R11, desc[UR4][R22.64] ;  /* 0x00000004160bd981 */ /* 0x0000a2000c1e1900 */
[----:B---3--:R-:W-:-:S05]  /*0220*/  @!P5 IMAD.WIDE.U32 R20, R19, 0x4, R4 ;  /* 0x000000041314d825 */ /* 0x008fca00078e0004 */
[----:B------:R1:W3:Y:S01]  /*0230*/  @!P5 LDG.E R3, desc[UR4][R20.64] ;  /* 0x000000041403d981 */ /* 0x0002e2000c1e1900 */
[----:B------:R-:W-:-:S05]  /*0240*/  @!P5 VIADD R9, R9, 0x80 ;  /* 0x000000800909d836 */ /* 0x000fca0000000000 */
[----:B------:R-:W-:-:S13]  /*0250*/  ISETP.GE.AND P4, PT, R9, R6, PT ;  /* 0x000000060900720c */ /* 0x000fda0003f86270 */
[----:B------:R-:W1:Y:S01]  /*0260*/  @!P4 LDC.64 R4, c[0x0][0x238] ;  /* 0x00008e00ff04cb82 */ /* 0x000e620000000a00 */
[----:B------:R-:W-:-:S07]  /*0270*/  @!P4 LEA R9, R0, R9, 0x9 ;  /* 0x000000090009c211 */ /* 0x000fce00078e48ff */
[----:B------:R-:W1:Y:S01]  /*0280*/  @!P4 LDC.64 R24, c[0x0][0x240] ;  /* 0x00009000ff18cb82 */ /* 0x000e620000000a00 */
[----:B0-----:R-:W-:Y:S01]  /*0290*/  HFMA2.MMA R22, -RZ, RZ, 0, 0 ;  /* 0x00000000ff167435 */ /* 0x001fe200000001ff */
[----:B-1----:R-:W-:-:S06]  /*02a0*/  @!P4 IMAD.WIDE.U32 R14, R9, 0x4, R4 ;  /* 0x00000004090ec825 */ /* 0x002fcc00078e0004 */
[----:B------:R-:W0:Y:S01]  /*02b0*/  @!P6 LDC.64 R4, c[0x0][0x230] ;  /* 0x00008c00ff04eb82 */ /* 0x000e220000000a00 */
[----:B------:R-:W-:Y:S02]  /*02c0*/  IMAD.MOV.U32 R2, RZ, RZ, RZ ;  /* 0x000000ffff027224 */ /* 0x000fe400078e00ff */
[----:B------:R-:W-:Y:S02]  /*02d0*/  @!P4 IMAD.WIDE.U32 R16, R9, 0x4, R24 ;  /* 0x000000040910c825 */ /* 0x000fe400078e0018 */
[----:B------:R1:W5:Y:S02]  /*02e0*/  @!P4 LDG.E R9, desc[UR4][R14.64] ;  /* 0x000000040e09c981 */ /* 0x000364000c1e1900 */
[----:B------:R-:W-:Y:S02]  /*02f0*/  VIADD R20, R7, 0x80 ;  /* 0x0000008007147836 */ /* 0x000fe40000000000 */
[----:B------:R2:W5:Y:S01]  /*0300*/  @!P4 LDG.E R2, desc[UR4][R16.64] ;  /* 0x000000041002c981 */ /* 0x000562000c1e1900 */
[----:B-1----:R-:W-:-:S02]  /*0310*/  @!P6 IMAD R15, R0, 0x200, R7 ;  /* 0x00000200000fe824 */ /* 0x002fc400078e0207 */
[----:B------:R-:W-:Y:S02]  /*0320*/  IMAD.MOV.U32 R19, RZ, RZ, RZ ;  /* 0x000000ffff137224 */ /* 0x000fe400078e00ff */
[----:B0-----:R-:W-:Y:S01]  /*0330*/  @!P6 IMAD.WIDE.U32 R4, R15, 0x4, R4 ;  /* 0x000000040f04e825 */ /* 0x001fe200078e0004 */
[----:B------:R-:W-:Y:S02]  /*0340*/  MOV R13, R7 ;  /* 0x00000007000d7202 */ /* 0x000fe40000000f00 */
[----:B------:R-:W-:Y:S01]  /*0350*/  @!P6 MOV R13, R20 ;  /* 0x00000014000de202 */ /* 0x000fe20000000f00 */
[----:B------:R-:W-:Y:S01]  /*0360*/  HFMA2.MMA R7, -RZ, RZ, 0, 0 ;  /* 0x00000000ff077435 */ /* 0x000fe200000001ff */
[----:B------:R-:W-:Y:S01]  /*0370*/  BSSY B0, `(.L_x_2462) ;  /* 0x000001d000007945 */ /* 0x000fe20003800000 */
[C---:B----4-:R-:W-:Y:S02]  /*0380*/  FSETP.GEU.FTZ.AND P1, PT, R18.reuse, 3, PT ;  /* 0x404000001200780b */ /* 0x050fe40003f3e000 */
[----:B------:R-:W-:-:S04]  /*0390*/  FSETP.GT.FTZ.AND P0, PT, R18, -3, PT ;  /* 0xc04000001200780b */ /* 0x000fc80003f14000 */
[----:B------:R-:W-:Y:S01]  /*03a0*/  PLOP3.LUT P0, PT, P0, P1, PT, 0x20, 0x0 ;  /* 0x000000000000781c */ /* 0x000fe20000702470 */
[----:B--2---:R-:W-:-:S05]  /*03b0*/  @!P6 FMUL.FTZ R22, R10, 0.16666667163372039795 ;  /* 0x3e2aaaab0a16e820 */ /* 0x004fca0000410000 */
[----:B------:R-:W-:Y:S01]  /*03c0*/  FSEL R17, R22, RZ, P0 ;  /* 0x000000ff16117208 */ /* 0x000fe20000000000 */
[----:B------:R-:W-:-:S04]  /*03d0*/  @!P2 FMUL.FTZ R19, R12, 0.16666667163372039795 ;  /* 0x3e2aaaab0c13a820 */ /* 0x000fc80000410000 */
[----:B------:R0:W-:Y:S01]  /*03e0*/  @!P6 STG.E desc[UR4][R4.64], R17 ;  /* 0x000000110400e986 */ /* 0x0001e2000c101904 */
[C---:B------:R-:W-:Y:S02]  /*03f0*/  FSETP.GEU.FTZ.AND P2, PT, R8.reuse, 3, PT ;  /* 0x404000000800780b */ /* 0x040fe40003f5e000 */
[----:B------:R-:W-:-:S04]  /*0400*/  FSETP.GT.FTZ.AND P3, PT, R8, -3, PT ;  /* 0xc04000000800780b */ /* 0x000fc80003f74000 */
[----:B------:R-:W-:Y:S02]  /*0410*/  PLOP3.LUT P2, PT, P3, P2, PT, 0x20, 0x0 ;  /* 0x000000000000781c */ /* 0x000fe40001f44470 */
[----:B------:R-:W-:Y:S02]  /*0420*/  ISETP.GE.AND P3, PT, R13, R6, PT ;  /* 0x000000060d00720c */ /* 0x000fe40003f66270 */
[C---:B------:R-:W-:Y:S02]  /*0430*/  FSETP.GEU.FTZ.AND P1, PT, R11.reuse, 3, PT ;  /* 0x404000000b00780b */ /* 0x040fe40003f3e000 */
[----:B------:R-:W-:-:S04]  /*0440*/  FSETP.GT.FTZ.AND P0, PT, R11, -3, PT ;  /* 0xc04000000b00780b */ /* 0x000fc80003f14000 */
[----:B------:R-:W-:Y:S01]  /*0450*/  PLOP3.LUT P0, PT, P0, P1, PT, 0x20, 0x0 ;  /* 0x000000000000781c */ /* 0x000fe20000702470 */
[----:B---3--:R-:W-:Y:S01]  /*0460*/  @!P5 FMUL.FTZ R7, R3, 0.16666667163372039795 ;  /* 0x3e2aaaab0307d820 */ /* 0x008fe20000410000 */
[----:B------:R-:W-:-:S04]  /*0470*/  FSEL R19, R19, RZ, P2 ;  /* 0x000000ff13137208 */ /* 0x000fc80001000000 */
[----:B------:R-:W-:Y:S01]  /*0480*/  FSEL R7, R7, RZ, P0 ;  /* 0x000000ff07077208 */ /* 0x000fe20000000000 */
[----:B0-----:R-:W-:Y:S06]  /*0490*/  @P3 BRA `(.L_x_2463) ;  /* 0x0000000000283947 */ /* 0x001fec0003800000 */
[----:B------:R-:W0:Y:S01]  /*04a0*/  LDC.64 R10, c[0x0][0x230] ;  /* 0x00008c00ff0a7b82 */ /* 0x000e220000000a00 */
[----:B------:R-:W-:Y:S01]  /*04b0*/  IMAD R5, R0, 0x200, R13 ;  /* 0x0000020000057824 */ /* 0x000fe200078e020d */
[----:B------:R-:W-:-:S04]  /*04c0*/  IADD3 R13, R13, 0x80, RZ ;  /* 0x000000800d0d7810 */ /* 0x000fc80007ffe0ff */
[----:B------:R-:W-:-:S13]  /*04d0*/  ISETP.GE.AND P0, PT, R13, R6, PT ;  /* 0x000000060d00720c */ /* 0x000fda0003f06270 */
[----:B------:R-:W-:Y:S01]  /*04e0*/  @!P0 IMAD R3, R0, 0x200, R13 ;  /* 0x0000020000038824 */ /* 0x000fe200078e020d */
[----:B------:R-:W-:Y:S01]  /*04f0*/  @!P0 IADD3 R13, R13, 0x80, RZ ;  /* 0x000000800d0d8810 */ /* 0x000fe20007ffe0ff */
[----:B0-----:R-:W-:-:S04]  /*0500*/  IMAD.WIDE.U32 R4, R5, 0x4, R10 ;  /* 0x0000000405047825 */ /* 0x001fc800078e000a */
[----:B------:R-:W-:Y:S01]  /*0510*/  @!P0 IMAD.WIDE.U32 R10, R3, 0x4, R10 ;  /* 0x00000004030a8825 */ /* 0x000fe200078e000a */
[----:B------:R0:W-:Y:S04]  /*0520*/  STG.E desc[UR4][R4.64], R19 ;  /* 0x0000001304007986 */ /* 0x0001e8000c101904 */
[----:B------:R0:W-:Y:S02]  /*0530*/  @!P0 STG.E desc[UR4][R10.64], R7 ;  /* 0x000000070a008986 */ /* 0x0001e4000c101904 */
.L_x_2463:
[----:B------:R-:W-:Y:S05]  /*0540*/  BSYNC B0 ;  /* 0x0000000000007941 */ /* 0x000fea0003800000 */
.L_x_2462:
[----:B------:R-:W-:-:S13]  /*0550*/  ISETP.GE.AND P0, PT, R13, R6, PT ;  /* 0x000000060d00720c */ /* 0x000fda0003f06270 */
[----:B------:R-:W-:Y:S05]  /*0560*/  @P0 EXIT ;  /* 0x000000000000094d */ /* 0x000fea0003800000 */
[----:B0-----:R-:W0:Y:S01]  /*0570*/  LDC.64 R4, c[0x0][0x230] ;  /* 0x00008c00ff047b82 */ /* 0x001e220000000a00 */
[C---:B-----5:R-:W-:Y:S01]  /*0580*/  FSETP.GEU.FTZ.AND P1, PT, R2.reuse, 3, PT ;  /* 0x404000000200780b */ /* 0x060fe20003f3e000 */
[----:B------:R-:W-:Y:S01]  /*0590*/  IMAD.MOV.U32 R3, RZ, RZ, RZ ;  /* 0x000000ffff037224 */ /* 0x000fe200078e00ff */
[----:B------:R-:W-:Y:S01]  /*05a0*/  FSETP.GT.FTZ.AND P0, PT, R2, -3, PT ;  /* 0xc04000000200780b */ /* 0x000fe20003f14000 */
[----:B------:R-:W-:Y:S01]  /*05b0*/  @!P4 FMUL.FTZ R3, R9, 0.16666667163372039795 ;  /* 0x3e2aaaab0903c820 */ /* 0x000fe20000410000 */
[----:B------:R-:W-:Y:S02]  /*05c0*/  LEA R13, R0, R13, 0x9 ;  /* 0x0000000d000d7211 */ /* 0x000fe400078e48ff */
[----:B------:R-:W-:-:S04]  /*05d0*/  PLOP3.LUT P0, PT, P0, P1, PT, 0x20, 0x0 ;  /* 0x000000000000781c */ /* 0x000fc80000702470 */
[----:B------:R-:W-:Y:S01]  /*05e0*/  FSEL R7, R3, RZ, P0 ;  /* 0x000000ff03077208 */ /* 0x000fe20000000000 */
[----:B0-----:R-:W-:-:S05]  /*05f0*/  IMAD.WIDE.U32 R2, R13, 0x4, R4 ;  /* 0x000000040d027825 */ /* 0x001fca00078e0004 */
[----:B------:R-:W-:Y:S01]  /*0600*/  STG.E desc[UR4][R2.64], R7 ;  /* 0x0000000702007986 */ /* 0x000fe2000c101904 */
[----:B------:R-:W-:Y:S05]  /*0610*/  EXIT ;  /* 0x000000000000794d */ /* 0x000fea0003800000 */
.L_x_2464:
        /* <DEDUP_REMOVED lines=14> */
.L_x_5831:


//--------------------- .text._ZN2at6native29vectorized_elementwise_kernelILi2EZZZNS0_68_GLOBAL__N__08176361_30_ActivationHardsigmoidKernel_cu_1520ed90_302227hardsigmoid_backward_kernelERNS_18TensorIteratorBaseEENKUlvE_clEvENKUlvE0_clEvEUlffE_St5arrayIPcLm3EEEEviT0_T1_ --------------------------
	.section	.text._ZN2at6native29vectorized_elementwise_kernelILi2EZZZNS0_68_GLOBAL__N__08176361_30_ActivationHardsigmoidKernel_cu_1520ed90_302227hardsigmoid_backward_kernelERNS_18TensorIteratorBaseEENKUlvE_clEvENKUlvE0_clEvEUlffE_St5arrayIPcLm3EEEEviT0_T1_,"ax",@progbits
	.align	128
        .global         _ZN2at6native29vectorized_elementwise_kernelILi2EZZZNS0_68_GLOBAL__N__08176361_30_ActivationHardsigmoidKernel_cu_1520ed90_302227hardsigmoid_backward_kernelERNS_18TensorIteratorBaseEENKUlvE_clEvENKUlvE0_clEvEUlffE_St5arrayIPcLm3EEEEviT0_T1_
        .type           _ZN2at6native29vectorized_elementwise_kernelILi2EZZZNS0_68_GLOBAL__N__08176361_30_ActivationHardsigmoidKernel_cu_1520ed90_302227hardsigmoid_backward_kernelERNS_18TensorIteratorBaseEENKUlvE_clEvENKUlvE0_clEvEUlffE_St5arrayIPcLm3EEEEviT0_T1_,@function
        .size           _ZN2at6native29vectorized_elementwise_kernelILi2EZZZNS0_68_GLOBAL__N__08176361_30_ActivationHardsigmoidKernel_cu_1520ed90_302227hardsigmoid_backward_kernelERNS_18TensorIteratorBaseEENKUlvE_clEvENKUlvE0_clEvEUlffE_St5arrayIPcLm3EEEEviT0_T1_,(.L_x_5832 - _ZN2at6native29vectorized_elementwise_kernelILi2EZZZNS0_68_GLOBAL__N__08176361_30_ActivationHardsigmoidKernel_cu_1520ed90_302227hardsigmoid_backward_kernelERNS_18TensorIteratorBaseEENKUlvE_clEvENKUlvE0_clEvEUlffE_St5arrayIPcLm3EEEEviT0_T1_)
        .other          _ZN2at6native29vectorized_elementwise_kernelILi2EZZZNS0_68_GLOBAL__N__08176361_30_ActivationHardsigmoidKernel_cu_1520ed90_302227hardsigmoid_backward_kernelERNS_18TensorIteratorBaseEENKUlvE_clEvENKUlvE0_clEvEUlffE_St5arrayIPcLm3EEEEviT0_T1_,@"STO_CUDA_ENTRY STV_DEFAULT"
_ZN2at6native29vectorized_elementwise_kernelILi2EZZZNS0_68_GLOBAL__N__08176361_30_ActivationHardsigmoidKernel_cu_1520ed90_302227hardsigmoid_backward_kernelERNS_18TensorIteratorBaseEENKUlvE_clEvENKUlvE0_clEvEUlffE_St5arrayIPcLm3EEEEviT0_T1_:
.text._ZN2at6native29vectorized_elementwise_kernelILi2EZZZNS0_68_GLOBAL__N__08176361_30_ActivationHardsigmoidKernel_cu_1520ed90_302227hardsigmoid_backward_kernelERNS_18TensorIteratorBaseEENKUlvE_clEvENKUlvE0_clEvEUlffE_St5arrayIPcLm3EEEEviT0_T1_:
        /* <DEDUP_REMOVED lines=10> */
[----:B------:R-:W2:Y:S08]  /*00a0*/  LDC.64 R6, c[0x0][0x238] ;  /* 0x00008e00ff067b82 */ /* 0x000eb00000000a00 */
[----:B------:R-:W3:Y:S01]  /*00b0*/  LDC.64 R18, c[0x0][0x230] ;  /* 0x00008c00ff127b82 */ /* 0x000ee20000000a00 */
[----:B-1----:R-:W-:-:S04]  /*00c0*/  IMAD.WIDE R4, R0, 0x4, R4 ;  /* 0x0000000400047825 */ /* 0x002fc800078e0204 */
[----:B0-----:R-:W-:-:S04]  /*00d0*/  IMAD.WIDE.U32 R16, R2, 0x8, R4 ;  /* 0x0000000802107825 */ /* 0x001fc800078e0004 */
[----:B--2---:R-:W-:Y:S01]  /*00e0*/  IMAD.WIDE R4, R0, 0x4, R6 ;  /* 0x0000000400047825 */ /* 0x004fe200078e0206 */
[----:B------:R-:W2:Y:S04]  /*00f0*/  LDG.E.64 R24, desc[UR4][R16.64] ;  /* 0x0000000410187981 */ /* 0x000ea8000c1e1b00 */
[----:B------:R-:W4:Y:S01]  /*0100*/  LDG.E.64 R22, desc[UR4][R16.64+0x400] ;  /* 0x0004000410167981 */ /* 0x000f22000c1e1b00 */
[----:B------:R-:W-:-:S03]  /*0110*/  IMAD.WIDE.U32 R14, R2, 0x8, R4 ;  /* 0x00000008020e7825 */ /* 0x000fc600078e0004 */
[----:B------:R-:W5:Y:S04]  /*0120*/  LDG.E.64 R6, desc[UR4][R16.64+0x800] ;  /* 0x0008000410067981 */ /* 0x000f68000c1e1b00 */
[----:B------:R-:W4:Y:S04]  /*0130*/  LDG.E.64 R20, desc[UR4][R14.64] ;  /* 0x000000040e147981 */ /* 0x000f28000c1e1b00 */
[----:B------:R3:W5:Y:S04]  /*0140*/  LDG.E.64 R10, desc[UR4][R16.64+0xc00] ;  /* 0x000c0004100a7981 */ /* 0x000768000c1e1b00 */
[----:B------:R-:W5:Y:S04]  /*0150*/  LDG.E.64 R8, desc[UR4][R14.64+0x400] ;  /* 0x000400040e087981 */ /* 0x000f68000c1e1b00 */
[----:B------:R-:W5:Y:S04]  /*0160*/  LDG.E.64 R4, desc[UR4][R14.64+0x800] ;  /* 0x000800040e047981 */ /* 0x000f68000c1e1b00 */
[----:B------:R4:W5:Y:S01]  /*0170*/  LDG.E.64 R12, desc[UR4][R14.64+0xc00] ;  /* 0x000c00040e0c7981 */ /* 0x000962000c1e1b00 */
[----:B---3--:R-:W-:-:S04]  /*0180*/  IMAD.WIDE.U32 R16, R0, 0x4, R18 ;  /* 0x0000000400107825 */ /* 0x008fc800078e0012 */
[----:B------:R-:W-:Y:S01]  /*0190*/  IMAD.WIDE R2, R2, 0x8, R16 ;  /* 0x0000000802027825 */ /* 0x000fe200078e0210 */
[C---:B--2---:R-:W-:Y:S02]  /*01a0*/  FSETP.GT.FTZ.AND P1, PT, R25.reuse, -3, PT ;  /* 0xc04000001900780b */ /* 0x044fe40003f34000 */
[----:B------:R-:W-:Y:S02]  /*01b0*/  FSETP.GEU.FTZ.AND P4, PT, R25, 3, PT ;  /* 0x404000001900780b */ /* 0x000fe40003f9e000 */
[C---:B------:R-:W-:Y:S02]  /*01c0*/  FSETP.GT.FTZ.AND P2, PT, R24.reuse, -3, PT ;  /* 0xc04000001800780b */ /* 0x040fe40003f54000 */
[----:B------:R-:W-:Y:S02]  /*01d0*/  FSETP.GEU.FTZ.AND P6, PT, R24, 3, PT ;  /* 0x404000001800780b */ /* 0x000fe40003fde000 */
[----:B------:R-:W-:Y:S01]  /*01e0*/  PLOP3.LUT P1, PT, P1, P4, PT, 0x20, 0x0 ;  /* 0x000000000000781c */ /* 0x000fe20000f28470 */
[----:B----4-:R-:W-:Y:S01]  /*01f0*/  FMUL.FTZ R15, R21, 0.16666667163372039795 ;  /* 0x3e2aaaab150f7820 */ /* 0x010fe20000410000 */
[----:B------:R-:W-:Y:S01]  /*0200*/  PLOP3.LUT P2, PT, P2, P6, PT, 0x20, 0x0 ;  /* 0x000000000000781c */ /* 0x000fe2000174c470 */
[----:B------:R-:W-:Y:S01]  /*0210*/  FMUL.FTZ R14, R20, 0.16666667163372039795 ;  /* 0x3e2aaaab140e7820 */ /* 0x000fe20000410000 */
[----:B------:R-:W-:-:S02]  /*0220*/  FSETP.GT.FTZ.AND P3, PT, R22, -3, PT ;  /* 0xc04000001600780b */ /* 0x000fc40003f74000 */
[----:B------:R-:W-:Y:S02]  /*0230*/  FSEL R15, R15, RZ, P1 ;  /* 0x000000ff0f0f7208 */ /* 0x000fe40000800000 */
[----:B------:R-:W-:Y:S02]  /*0240*/  FSETP.GEU.FTZ.AND P0, PT, R22, 3, PT ;  /* 0x404000001600780b */ /* 0x000fe40003f1e000 */
[C---:B------:R-:W-:Y:S02]  /*0250*/  FSETP.GT.FTZ.AND P5, PT, R23.reuse, -3, PT ;  /* 0xc04000001700780b */ /* 0x040fe40003fb4000 */
[----:B------:R-:W-:Y:S02]  /*0260*/  FSETP.GEU.FTZ.AND P6, PT, R23, 3, PT ;  /* 0x404000001700780b */ /* 0x000fe40003fde000 */
[C---:B-----5:R-:W-:Y:S02]  /*0270*/  FSETP.GT.FTZ.AND P4, PT, R6.reuse, -3, PT ;  /* 0xc04000000600780b */ /* 0x060fe40003f94000 */
[----:B------:R-:W-:-:S02]  /*0280*/  FSETP.GEU.FTZ.AND P1, PT, R6, 3, PT ;  /* 0x404000000600780b */ /* 0x000fc40003f3e000 */
[----:B------:R-:W-:Y:S02]  /*0290*/  FSEL R14, R14, RZ, P2 ;  /* 0x000000ff0e0e7208 */ /* 0x000fe40001000000 */
[----:B------:R-:W-:Y:S02]  /*02a0*/  PLOP3.LUT P3, PT, P3, P0, PT, 0x20, 0x0 ;  /* 0x000000000000781c */ /* 0x000fe40001f60470 */
[----:B------:R-:W-:Y:S02]  /*02b0*/  PLOP3.LUT P5, PT, P5, P6, PT, 0x20, 0x0 ;  /* 0x000000000000781c */ /* 0x000fe40002fac470 */
[----:B------:R-:W-:Y:S02]  /*02c0*/  PLOP3.LUT P4, PT, P4, P1, PT, 0x20, 0x0 ;  /* 0x000000000000781c */ /* 0x000fe40002782470 */
[C---:B------:R-:W-:Y:S02]  /*02d0*/  FSETP.GT.FTZ.AND P2, PT, R7.reuse, -3, PT ;  /* 0xc04000000700780b */ /* 0x040fe40003f54000 */
[----:B------:R-:W-:-:S02]  /*02e0*/  FSETP.GEU.FTZ.AND P0, PT, R7, 3, PT ;  /* 0x404000000700780b */ /* 0x000fc40003f1e000 */
[C---:B------:R-:W-:Y:S02]  /*02f0*/  FSETP.GT.FTZ.AND P6, PT, R10.reuse, -3, PT ;  /* 0xc04000000a00780b */ /* 0x040fe40003fd4000 */
[----:B------:R-:W-:Y:S02]  /*0300*/  FSETP.GEU.FTZ.AND P1, PT, R10, 3, PT ;  /* 0x404000000a00780b */ /* 0x000fe40003f3e000 */
[----:B------:R-:W-:Y:S02]  /*0310*/  PLOP3.LUT P0, PT, P2, P0, PT, 0x20, 0x0 ;  /* 0x000000000000781c */ /* 0x000fe40001700470 */
[----:B------:R-:W-:Y:S02]  /*0320*/  PLOP3.LUT P1, PT, P6, P1, PT, 0x20, 0x0 ;  /* 0x000000000000781c */ /* 0x000fe40003722470 */
[C---:B------:R-:W-:Y:S02]  /*0330*/  FSETP.GT.FTZ.AND P2, PT, R11.reuse, -3, PT ;  /* 0xc04000000b00780b */ /* 0x040fe40003f54000 */
[----:B------:R-:W-:Y:S01]  /*0340*/  FSETP.GEU.FTZ.AND P6, PT, R11, 3, PT ;  /* 0x404000000b00780b */ /* 0x000fe20003fde000 */
        /* <DEDUP_REMOVED lines=13> */
[----:B------:R-:W-:Y:S04]  /*0420*/  STG.E.64 desc[UR4][R2.64], R14 ;  /* 0x0000000e02007986 */ /* 0x000fe8000c101b04 */
[----:B------:R-:W-:Y:S04]  /*0430*/  STG.E.64 desc[UR4][R2.64+0x400], R8 ;  /* 0x0004000802007986 */ /* 0x000fe8000c101b04 */
[----:B------:R-:W-:Y:S04]  /*0440*/  STG.E.64 desc[UR4][R2.64+0x800], R4 ;  /* 0x0008000402007986 */ /* 0x000fe8000c101b04 */
[----:B------:R-:W-:Y:S01]  /*0450*/  STG.E.64 desc[UR4][R2.64+0xc00], R12 ;  /* 0x000c000c02007986 */ /* 0x000fe2000c101b04 */
[----:B------:R-:W-:Y:S05]  /*0460*/  EXIT ;  /* 0x000000000000794d */ /* 0x000fea0003800000 */
.L_x_2465:
[----:B------:R-:W0:Y:S02]  /*0470*/  S2R R9, SR_TID.X ;  /* 0x0000000000097919 */ /* 0x000e240000002100 */
[----:B0-----:R-:W-:Y:S01]  /*0480*/  ISETP.GE.AND P5, PT, R9, R2, PT ;  /* 0x000000020900720c */ /* 0x001fe20003fa6270 */
[----:B------:R-:W-:-:S12]  /*0490*/  IMAD.MOV.U32 R19, RZ, RZ, R9 ;  /* 0x000000ffff137224 */ /* 0x000fd800078e0009 */
[----:B------:R-:W-:Y:S01]  /*04a0*/  @!P5 IMAD.IADD R7, R0, 0x1, R19 ;  /* 0x000000010007d824 */ /* 0x000fe200078e0213 */
[----:B------:R-:W0:Y:S01]  /*04b0*/  @!P5 LDC.64 R22, c[0x0][0x240] ;  /* 0x00009000ff16db82 */ /* 0x000e220000000a00 */
[----:B------:R-:W-:-:S05]  /*04c0*/  @!P5 VIADD R19, R19, 0x80 ;  /* 0x000000801313d836 */ /* 0x000fca0000000000 */
[----:B------:R-:W-:Y:S02]  /*04d0*/  ISETP.GE.AND P4, PT, R19, R2, PT ;  /* 0x000000021300720c */ /* 0x000fe40003f86270 */
[----:B------:R-:W1:Y:S11]  /*04e0*/  @!P5 LDC.64 R14, c[0x0][0x238] ;  /* 0x00008e00ff0edb82 */ /* 0x000e760000000a00 */
[----:B------:R-:W2:Y:S01]  /*04f0*/  @!P4 LDC.64 R4, c[0x0][0x238] ;  /* 0x00008e00ff04cb82 */ /* 0x000ea20000000a00 */
[----:B------:R-:W-:-:S07]  /*0500*/  @!P4 IMAD.IADD R11, R0, 0x1, R19 ;  /* 0x00000001000bc824 */ /* 0x000fce00078e0213 */
[----:B------:R-:W3:Y:S01]  /*0510*/  @!P4 LDC.64 R12, c[0x0][0x240] ;  /* 0x00009000ff0ccb82 */ /* 0x000ee20000000a00 */
[----:B--2---:R-:W-:-:S05]  /*0520*/  @!P4 IMAD.WIDE.U32 R4, R11, 0x4, R4 ;  /* 0x000000040b04c825 */ /* 0x004fca00078e0004 */
[----:B------:R2:W4:Y:S01]  /*0530*/  @!P4 LDG.E R3, desc[UR4][R4.64] ;  /* 0x000000040403c981 */ /* 0x000522000c1e1900 */
[----:B------:R-:W-:Y:S02]  /*0540*/  @!P4 VIADD R19, R19, 0x80 ;  /* 0x000000801313c836 */ /* 0x000fe40000000000 */
[----:B---3--:R-:W-:-:S03]  /*0550*/  @!P4 IMAD.WIDE.U32 R12, R11, 0x4, R12 ;  /* 0x000000040b0cc825 */ /* 0x008fc600078e000c */
[----:B------:R-:W-:Y:S01]  /*0560*/  ISETP.GE.AND P0, PT, R19, R2, PT ;  /* 0x000000021300720c */ /* 0x000fe20003f06270 */
[----:B------:R-:W-:Y:S02]  /*0570*/  IMAD.MOV.U32 R6, RZ, RZ, RZ ;  /* 0x000000ffff067224 */ /* 0x000fe400078e00ff */
[----:B0-----:R-:W-:Y:S01]  /*0580*/  @!P5 IMAD.WIDE.U32 R22, R7, 0x4, R22 ;  /* 0x000000040716d825 */ /* 0x001fe200078e0016 */
[----:B--2---:R-:W-:-:S04]  /*0590*/  CS2R R4, SRZ ;  /* 0x0000000000047805 */ /* 0x004fc8000001ff00 */
[----:B------:R0:W2:Y:S01]  /*05a0*/  @!P5 LDG.E R6, desc[UR4][R22.64] ;  /* 0x000000041606d981 */ /* 0x0000a2000c1e1900 */
[----:B------:R-:W-:-:S03]  /*05b0*/  IMAD.MOV.U32 R20, RZ, RZ, RZ ;  /* 0x000000ffff147224 */ /* 0x000fc600078e00ff */
[----:B------:R3:W5:Y:S01]  /*05c0*/  @!P4 LDG.E R5, desc[UR4][R12.64] ;  /* 0x000000040c05c981 */ /* 0x000762000c1e1900 */
[----:B------:R-:W-:Y:S01]  /*05d0*/  @!P0 IMAD.IADD R26, R0, 0x1, R19 ;  /* 0x00000001001a8824 */ /* 0x000fe200078e0213 */
[----:B------:R-:W1:Y:S01]  /*05e0*/  @!P0 LDC.64 R24, c[0x0][0x240] ;  /* 0x00009000ff188b82 */ /* 0x000e620000000a00 */
[----:B------:R-:W-:-:S05]  /*05f0*/  @!P0 VIADD R19, R19, 0x80 ;  /* 0x0000008013138836 */ /* 0x000fca0000000000 */
[C---:B------:R-:W-:Y:S02]  /*0600*/  ISETP.GE.AND P1, PT, R19.reuse, R2, PT ;  /* 0x000000021300720c */ /* 0x040fe40003f26270 */
[----:B0-----:R-:W0:Y:S11]  /*0610*/  @!P0 LDC.64 R22, c[0x0][0x238] ;  /* 0x00008e00ff168b82 */ /* 0x001e360000000a00 */
[----:B------:R-:W-:Y:S01]  /*0620*/  @!P1 IMAD.IADD R18, R0, 0x1, R19 ;  /* 0x0000000100129824 */ /* 0x000fe200078e0213 */
[----:B------:R-:W0:Y:S01]  /*0630*/  @!P1 LDC.64 R16, c[0x0][0x240] ;  /* 0x00009000ff109b82 */ /* 0x000e220000000a00 */
[----:B------:R-:W-:-:S02]  /*0640*/  @!P1 VIADD R19, R19, 0x80 ;  /* 0x0000008013139836 */ /* 0x000fc40000000000 */
[----:B-1----:R-:W-:-:S03]  /*0650*/  @!P0 IMAD.WIDE.U32 R24, R26, 0x4, R24 ;  /* 0x000000041a188825 */ /* 0x002fc600078e0018 */
[C---:B------:R-:W-:Y:S02]  /*0660*/  ISETP.GE.AND P2, PT, R19.reuse, R2, PT ;  /* 0x000000021300720c */ /* 0x040fe40003f46270 */
[----:B---3--:R-:W1:Y:S01]  /*0670*/  @!P1 LDC.64 R12, c[0x0][0x238] ;  /* 0x00008e00ff0c9b82 */ /* 0x008e620000000a00 */
[----:B------:R3:W5:Y:S10]  /*0680*/  @!P0 LDG.E R4, desc[UR4][R24.64] ;  /* 0x0000000418048981 */ /* 0x000774000c1e1900 */
[----:B------:R-:W-:Y:S01]  /*0690*/  @!P2 IMAD.IADD R21, R0, 0x1, R19 ;  /* 0x000000010015a824 */ /* 0x000fe200078e0213 */
[----:B------:R-:W0:Y:S01]  /*06a0*/  @!P2 LDC.64 R10, c[0x0][0x240] ;  /* 0x00009000ff0aab82 */ /* 0x000e220000000a00 */
[----:B------:R-:W-:-:S05]  /*06b0*/  @!P2 VIADD R19, R19, 0x80 ;  /* 0x000000801313a836 */ /* 0x000fca0000000000 */
[----:B------:R-:W-:Y:S01]  /*06c0*/  ISETP.GE.AND P3, PT, R19, R2, PT ;  /* 0x000000021300720c */ /* 0x000fe20003f66270 */
[----:B------:R-:W-:Y:S01]  /*06d0*/  @!P5 IMAD.WIDE.U32 R14, R7, 0x4, R14 ;  /* 0x00000004070ed825 */ /* 0x000fe200078e000e */
[----:B---3--:R-:W3:Y:S04]  /*06e0*/  @!P2 LDC.64 R24, c[0x0][0x238] ;  /* 0x00008e00ff18ab82 */ /* 0x008ee80000000a00 */
[----:B------:R1:W2:Y:S07]  /*06f0*/  @!P5 LDG.E R7, desc[UR4][R14.64] ;  /* 0x000000040e07d981 */ /* 0x0002ae000c1e1900 */
[----:B------:R-:W-:-:S02]  /*0700*/  @!P3 IMAD.IADD R29, R0, 0x1, R19 ;  /* 0x00000001001db824 */ /* 0x000fc400078e0213 */
[----:B------:R-:W-:Y:S01]  /*0710*/  @!P3 VIADD R19, R19, 0x80 ;  /* 0x000000801313b836 */ /* 0x000fe20000000000 */
[----:B-1----:R-:W1:Y:S04]  /*0720*/  @!P3 LDC.64 R14, c[0x0][0x238] ;  /* 0x00008e00ff0ebb82 */ /* 0x002e680000000a00 */
[----:B------:R-:W-:-:S13]  /*0730*/  ISETP.GE.AND P6, PT, R19, R2, PT ;  /* 0x000000021300720c */ /* 0x000fda0003fc6270 */
[----:B------:R-:W-:Y:S02]  /*0740*/  @!P6 IMAD.IADD R27, R0, 0x1, R19 ;  /* 0x00000001001be824 */ /* 0x000fe400078e0213 */
[----:B------:R-:W-:Y:S02]  /*0750*/  @!P6 VIADD R19, R19, 0x80 ;  /* 0x000000801313e836 */ /* 0x000fe40000000000 */
[----:B0-----:R-:W-:-:S04]  /*0760*/  @!P2 IMAD.WIDE.U32 R10, R21, 0x4, R10 ;  /* 0x00000004150aa825 */ /* 0x001fc800078e000a */
[----:B------:R-:W-:Y:S02]  /*0770*/  IMAD.MOV.U32 R8, RZ, RZ, RZ ;  /* 0x000000ffff087224 */ /* 0x000fe400078e00ff */
[----:B------:R-:W-:-:S05]  /*0780*/  @!P1 IMAD.WIDE.U32 R16, R18, 0x4, R16 ;  /* 0x0000000412109825 */ /* 0x000fca00078e0010 */
[----:B------:R0:W5:Y:S01]  /*0790*/  @!P1 LDG.E R8, desc[UR4][R16.64] ;  /* 0x0000000410089981 */ /* 0x000162000c1e1900 */
[----:B------:R-:W-:-:S04]  /*07a0*/  @!P0 IMAD.WIDE.U32 R22, R26, 0x4, R22 ;  /* 0x000000041a168825 */ /* 0x000fc800078e0016 */
[----:B------:R-:W-:Y:S02]  /*07b0*/  @!P1 IMAD.WIDE.U32 R12, R18, 0x4, R12 ;  /* 0x00000004120c9825 */ /* 0x000fe400078e000c */
[----:B------:R-:W5:Y:S01]  /*07c0*/  @!P0 LDG.E R22, desc[UR4][R22.64] ;  /* 0x0000000416168981 */ /* 0x000f62000c1e1900 */
[----:B0-----:R-:W0:Y:S01]  /*07d0*/  @!P6 LDC.64 R16, c[0x0][0x238] ;  /* 0x00008e00ff10eb82 */ /* 0x001e220000000a00 */
[----:B---3--:R-:W-:-:S05]  /*07e0*/  @!P2 IMAD.WIDE.U32 R24, R21, 0x4, R24 ;  /* 0x000000041518a825 */ /* 0x008fca00078e0018 */
[----:B------:R-:W3:Y:S01]  /*07f0*/  @!P2 LDG.E R21, desc[UR4][R24.64] ;  /* 0x000000041815a981 */ /* 0x000ee2000c1e1900 */
[----:B-1----:R-:W-:-:S03]  /*0800*/  @!P3 IMAD.WIDE.U32 R14, R29, 0x4, R14 ;  /* 0x000000041d0eb825 */ /* 0x002fc600078e000e */
[----:B------:R1:W3:Y:S04]  /*0810*/  @!P1 LDG.E R23, desc[UR4][R12.64] ;  /* 0x000000040c179981 */ /* 0x0002e8000c1e1900 */
[----:B------:R-:W3:Y:S01]  /*0820*/  @!P3 LDG.E R24, desc[UR4][R14.64] ;  /* 0x000000040e18b981 */ /* 0x000ee2000c1e1900 */
[----:B-1----:R-:W1:Y:S01]  /*0830*/  @!P3 LDC.64 R12, c[0x0][0x240] ;  /* 0x00009000ff0cbb82 */ /* 0x002e620000000a00 */
[----:B0-----:R-:W-:-:S06]  /*0840*/  @!P6 IMAD.WIDE.U32 R16, R27, 0x4, R16 ;  /* 0x000000041b10e825 */ /* 0x001fcc00078e0010 */
[----:B------:R0:W3:Y:S01]  /*0850*/  @!P6 LDG.E R16, desc[UR4][R16.64] ;  /* 0x000000041010e981 */ /* 0x0000e2000c1e1900 */
[----:B------:R-:W-:Y:S02]  /*0860*/  IMAD.MOV.U32 R28, RZ, RZ, RZ ;  /* 0x000000ffff1c7224 */ /* 0x000fe400078e00ff */
[----:B0-----:R-:W-:Y:S02]  /*0870*/  IMAD.MOV.U32 R17, RZ, RZ, RZ ;  /* 0x000000ffff117224 */ /* 0x001fe400078e00ff */
[----:B-1----:R-:W-:-:S05]  /*0880*/  @!P3 IMAD.WIDE.U32 R12, R29, 0x4, R12 ;  /* 0x000000041d0cb825 */ /* 0x002fca00078e000c */
[----:B------:R-:W3:Y:S01]  /*0890*/  @!P3 LDG.E R28, desc[UR4][R12.64] ;  /* 0x000000040c1cb981 */ /* 0x000ee2000c1e1900 */
[----:B----4-:R-:W-:Y:S01]  /*08a0*/  @!P4 FMUL.FTZ R20, R3, 0.16666667163372039795 ;  /* 0x3e2aaaab0314c820 */ /* 0x010fe20000410000 */
[----:B------:R-:W-:Y:S01]  /*08b0*/  ISETP.GE.AND P4, PT, R19, R2, PT ;  /* 0x000000021300720c */ /* 0x000fe20003f86270 */
[----:B------:R-:W-:-:S06]  /*08c0*/  IMAD.MOV.U32 R3, RZ, RZ, RZ ;  /* 0x000000ffff037224 */ /* 0x000fcc00078e00ff */
[----:B------:R0:W4:Y:S06]  /*08d0*/  @!P2 LDG.E R3, desc[UR4][R10.64] ;  /* 0x000000040a03a981 */ /* 0x00012c000c1e1900 */
[----:B0-----:R-:W0:Y:S01]  /*08e0*/  @!P4 LDC.64 R10, c[0x0][0x238] ;  /* 0x00008e00ff0acb82 */ /* 0x001e220000000a00 */
[----:B------:R-:W-:-:S07]  /*08f0*/  @!P4 IADD3 R25, R0, R19, RZ ;  /* 0x000000130019c210 */ /* 0x000fce0007ffe0ff */
[----:B------:R-:W1:Y:S01]  /*0900*/  @!P6 LDC.64 R18, c[0x0][0x240] ;  /* 0x00009000ff12eb82 */ /* 0x000e620000000a00 */
[----:B0-----:R-:W-:-:S07]  /*0910*/  @!P4 IMAD.WIDE.U32 R14, R25, 0x4, R10 ;  /* 0x00000004190ec825 */ /* 0x001fce00078e000a */
[----:B------:R-:W0:Y:S01]  /*0920*/  @!P4 LDC.64 R10, c[0x0][0x240] ;  /* 0x00009000ff0acb82 */ /* 0x000e220000000a00 */
[----:B------:R0:W4:Y:S01]  /*0930*/  @!P4 LDG.E R26, desc[UR4][R14.64] ;  /* 0x000000040e1ac981 */ /* 0x000122000c1e1900 */
[----:B-1----:R-:W-:-:S04]  /*0940*/  @!P6 IMAD.WIDE.U32 R18, R27, 0x4, R18 ;  /* 0x000000041b12e825 */ /* 0x002fc800078e0012 */
[----:B------:R-:W-:-:S06]  /*0950*/  IMAD.MOV.U32 R27, RZ, RZ, RZ ;  /* 0x000000ffff1b7224 */ /* 0x000fcc00078e00ff */
[----:B------:R-:W4:Y:S01]  /*0960*/  @!P6 LDG.E R27, desc[UR4][R18.64] ;  /* 0x00000004121be981 */ /* 0x000f22000c1e1900 */
[----:B0-----:R-:W-:-:S05]  /*0970*/  @!P4 IMAD.WIDE.U32 R10, R25, 0x4, R10 ;  /* 0x00000004190ac825 */ /* 0x001fca00078e000a */
[----:B------:R0:W4:Y:S01]  /*0980*/  @!P4 LDG.E R17, desc[UR4][R10.64] ;  /* 0x000000040a11c981 */ /* 0x000122000c1e1900 */
[----:B------:R-:W-:Y:S01]  /*0990*/  CS2R R14, SRZ ;  /* 0x00000000000e7805 */ /* 0x000fe2000001ff00 */
[----:B------:R-:W-:Y:S02]  /*09a0*/  IMAD.MOV.U32 R25, RZ, RZ, RZ ;  /* 0x000000ffff197224 */ /* 0x000fe400078e00ff */
[----:B--2---:R-:W-:Y:S01]  /*09b0*/  @!P5 FMUL.FTZ R25, R7, 0.16666667163372039795 ;  /* 0x3e2aaaab0719d820 */ /* 0x004fe20000410000 */
[----:B------:R-:W-:Y:S02]  /*09c0*/  CS2R R12, SRZ ;  /* 0x00000000000c7805 */ /* 0x000fe4000001ff00 */
[----:B0-----:R-:W-:Y:S01]  /*09d0*/  CS2R R10, SRZ ;  /* 0x00000000000a7805 */ /* 0x001fe2000001ff00 */
[----:B-----5:R-:W-:Y:S01]  /*09e0*/  @!P0 FMUL.FTZ R15, R22, 0.16666667163372039795 ;  /* 0x3e2aaaab160f8820 */ /* 0x020fe20000410000 */
[C---:B------:R-:W-:Y:S01]  /*09f0*/  FSETP.GEU.FTZ.AND P0, PT, R6.reuse, 3, PT ;  /* 0x404000000600780b */ /* 0x040fe20003f1e000 */
[----:B---3--:R-:W-:Y:S01]  /*0a00*/  @!P1 FMUL.FTZ R14, R23, 0.16666667163372039795 ;  /* 0x3e2aaaab170e9820 */ /* 0x008fe20000410000 */
[----:B------:R-:W-:-:S02]  /*0a10*/  FSETP.GT.FTZ.AND P1, PT, R6, -3, PT ;  /* 0xc04000000600780b */ /* 0x000fc40003f34000 */
[----:B------:R-:W0:Y:S01]  /*0a20*/  @!P5 LDC.64 R6, c[0x0][0x230] ;  /* 0x00008c00ff06db82 */ /* 0x000e220000000a00 */
[----:B------:R-:W-:Y:S01]  /*0a30*/  @!P2 FMUL.FTZ R13, R21, 0.16666667163372039795 ;  /* 0x3e2aaaab150da820 */ /* 0x000fe20000410000 */
[C---:B------:R-:W-:Y:S01]  /*0a40*/  FSETP.GEU.FTZ.AND P2, PT, R5.reuse, 3, PT ;  /* 0x404000000500780b */ /* 0x040fe20003f5e000 */
[----:B------:R-:W-:Y:S01]  /*0a50*/  @!P3 FMUL.FTZ R12, R24, 0.16666667163372039795 ;  /* 0x3e2aaaab180cb820 */ /* 0x000fe20000410000 */
[----:B------:R-:W-:Y:S01]  /*0a60*/  FSETP.GT.FTZ.AND P3, PT, R5, -3, PT ;  /* 0xc04000000500780b */ /* 0x000fe20003f74000 */
[----:B------:R-:W-:-:S03]  /*0a70*/  @!P5 IMAD.IADD R5, R0, 0x1, R9 ;  /* 0x000000010005d824 */ /* 0x000fc600078e0209 */
[----:B------:R-:W-:Y:S01]  /*0a80*/  PLOP3.LUT P2, PT, P3, P2, PT, 0x20, 0x0 ;  /* 0x000000000000781c */ /* 0x000fe20001f44470 */
[----:B------:R-:W-:Y:S01]  /*0a90*/  @!P6 FMUL.FTZ R10, R16, 0.16666667163372039795 ;  /* 0x3e2aaaab100ae820 */ /* 0x000fe20000410000 */
[----:B------:R-:W-:Y:S02]  /*0aa0*/  PLOP3.LUT P6, PT, P1, P0, PT, 0x20, 0x0 ;  /* 0x000000000000781c */ /* 0x000fe40000fc0470 */
[C---:B------:R-:W-:Y:S02]  /*0ab0*/  FSETP.GEU.FTZ.AND P0, PT, R4.reuse, 3, PT ;  /* 0x404000000400780b */ /* 0x040fe40003f1e000 */
[----:B------:R-:W-:Y:S01]  /*0ac0*/  FSETP.GT.FTZ.AND P1, PT, R4, -3, PT ;  /* 0xc04000000400780b */ /* 0x000fe20003f34000 */
[----:B------:R-:W-:Y:S01]  /*0ad0*/  VIADD R4, R9, 0x80 ;  /* 0x0000008009047836 */ /* 0x000fe20000000000 */
[----:B------:R-:W-:Y:S01]  /*0ae0*/  FSEL R25, R25, RZ, P6 ;  /* 0x000000ff19197208 */ /* 0x000fe20003000000 */
[----:B0-----:R-:W-:Y:S01]  /*0af0*/  @!P5 IMAD.WIDE.U32 R6, R5, 0x4, R6 ;  /* 0x000000040506d825 */ /* 0x001fe200078e0006 */
[----:B------:R-:W-:-:S03]  /*0b00*/  PLOP3.LUT P3, PT, P1, P0, PT, 0x20, 0x0 ;  /* 0x000000000000781c */ /* 0x000fc60000f60470 */
[----:B------:R-:W-:Y:S01]  /*0b10*/  @!P5 IMAD.MOV.U32 R9, RZ, RZ, R4 ;  /* 0x000000ffff09d224 */ /* 0x000fe200078e0004 */
[----:B------:R-:W-:Y:S01]  /*0b20*/  FSETP.GT.FTZ.AND P6, PT, R8, -3, PT ;  /* 0xc04000000800780b */ /* 0x000fe20003fd4000 */
[----:B------:R0:W-:Y:S01]  /*0b30*/  @!P5 STG.E desc[UR4][R6.64], R25 ;  /* 0x000000190600d986 */ /* 0x0001e2000c101904 */
[----:B------:R-:W-:Y:S02]  /*0b40*/  FSEL R20, R20, RZ, P2 ;  /* 0x000000ff14147208 */ /* 0x000fe40001000000 */
[----:B------:R-:W-:Y:S02]  /*0b50*/  ISETP.GE.AND P5, PT, R9, R2, PT ;  /* 0x000000020900720c */ /* 0x000fe40003fa6270 */
[----:B------:R-:W-:Y:S01]  /*0b60*/  FSETP.GEU.FTZ.AND P2, PT, R28, 3, PT ;  /* 0x404000001c00780b */ /* 0x000fe20003f5e000 */
[----:B------:R-:W-:Y:S04]  /*0b70*/  BSSY B0, `(.L_x_2466) ;  /* 0x0000040000007945 */ /* 0x000fe80003800000 */
[----:B------:R-:W-:Y:S01]  /*0b80*/  BSSY B1, `(.L_x_2467) ;  /* 0x0000038000017945 */ /* 0x000fe20003800000 */
[----:B----4-:R-:W-:-:S02]  /*0b90*/  FSETP.GEU.FTZ.AND P0, PT, R3, 3, PT ;  /* 0x404000000300780b */ /* 0x010fc40003f1e000 */
[----:B------:R-:W-:Y:S02]  /*0ba0*/  FSETP.GT.FTZ.AND P1, PT, R3, -3, PT ;  /* 0xc04000000300780b */ /* 0x000fe40003f34000 */
[----:B------:R-:W-:Y:S02]  /*0bb0*/  FSEL R3, R15, RZ, P3 ;  /* 0x000000ff0f037208 */ /* 0x000fe40001800000 */
[----:B------:R-:W-:Y:S02]  /*0bc0*/  PLOP3.LUT P0, PT, P1, P0, PT, 0x20, 0x0 ;  /* 0x000000000000781c */ /* 0x000fe40000f00470 */
[----:B------:R-:W-:-:S04]  /*0bd0*/  FSETP.GT.FTZ.AND P3, PT, R28, -3, PT ;  /* 0xc04000001c00780b */ /* 0x000fc80003f74000 */
[----:B------:R-:W-:Y:S02]  /*0be0*/  PLOP3.LUT P2, PT, P3, P2, PT, 0x20, 0x0 ;  /* 0x000000000000781c */ /* 0x000fe40001f44470 */
[----:B------:R-:W-:Y:S02]  /*0bf0*/  FSEL R13, R13, RZ, P0 ;  /* 0x000000ff0d0d7208 */ /* 0x000fe40000000000 */
[----:B------:R-:W-:Y:S01]  /*0c00*/  FSEL R12, R12, RZ, P2 ;  /* 0x000000ff0c0c7208 */ /* 0x000fe20001000000 */
[----:B------:R-:W-:Y:S01]  /*0c10*/  @!P4 FMUL.FTZ R11, R26, 0.16666667163372039795 ;  /* 0x3e2aaaab1a0bc820 */ /* 0x000fe20000410000 */
[----:B------:R-:W-:-:S04]  /*0c20*/  FSETP.GEU.FTZ.AND P4, PT, R8, 3, PT ;  /* 0x404000000800780b */ /* 0x000fc80003f9e000 */
[----:B------:R-:W-:Y:S02]  /*0c30*/  PLOP3.LUT P4, PT, P6, P4, PT, 0x20, 0x0 ;  /* 0x000000000000781c */ /* 0x000fe40003788470 */
[C---:B------:R-:W-:Y:S02]  /*0c40*/  FSETP.GEU.FTZ.AND P6, PT, R27.reuse, 3, PT ;  /* 0x404000001b00780b */ /* 0x040fe40003fde000 */
[----:B------:R-:W-:-:S04]  /*0c50*/  FSETP.GT.FTZ.AND P1, PT, R27, -3, PT ;  /* 0xc04000001b00780b */ /* 0x000fc80003f34000 */
[----:B------:R-:W-:Y:S02]  /*0c60*/  PLOP3.LUT P1, PT, P1, P6, PT, 0x20, 0x0 ;  /* 0x000000000000781c */ /* 0x000fe40000f2c470 */
[C---:B------:R-:W-:Y:S02]  /*0c70*/  FSETP.GEU.FTZ.AND P6, PT, R17.reuse, 3, PT ;  /* 0x404000001100780b */ /* 0x040fe40003fde000 */
[----:B------:R-:W-:-:S04]  /*0c80*/  FSETP.GT.FTZ.AND P3, PT, R17, -3, PT ;  /* 0xc04000001100780b */ /* 0x000fc80003f74000 */
[----:B------:R-:W-:Y:S02]  /*0c90*/  PLOP3.LUT P3, PT, P3, P6, PT, 0x20, 0x0 ;  /* 0x000000000000781c */ /* 0x000fe40001f6c470 */
[----:B------:R-:W-:Y:S02]  /*0ca0*/  FSEL R15, R14, RZ, P4 ;  /* 0x000000ff0e0f7208 */ /* 0x000fe40002000000 */
[----:B------:R-:W-:Y:S02]  /*0cb0*/  FSEL R5, R10, RZ, P1 ;  /* 0x000000ff0a057208 */ /* 0x000fe40000800000 */
[----:B------:R-:W-:Y:S01]  /*0cc0*/  FSEL R4, R11, RZ, P3 ;  /* 0x000000ff0b047208 */ /* 0x000fe20001800000 */
[----:B0-----:R-:W-:Y:S06]  /*0cd0*/  @P5 BRA `(.L_x_2468) ;  /* 0x0000000000305947 */ /* 0x001fec0003800000 */
[----:B------:R-:W0:Y:S01]  /*0ce0*/  LDC.64 R6, c[0x0][0x230] ;  /* 0x00008c00ff067b82 */ /* 0x000e220000000a00 */
[----:B------:R-:W-:Y:S02]  /*0cf0*/  IMAD.IADD R11, R0, 0x1, R9 ;  /* 0x00000001000b7824 */ /* 0x000fe400078e0209 */
[----:B------:R-:W-:-:S05]  /*0d00*/  VIADD R9, R9, 0x80 ;  /* 0x0000008009097836 */ /* 0x000fca0000000000 */
[----:B------:R-:W-:Y:S01]  /*0d10*/  ISETP.GE.AND P0, PT, R9, R2, PT ;  /* 0x000000020900720c */ /* 0x000fe20003f06270 */
[----:B0-----:R-:W-:-:S05]  /*0d20*/  IMAD.WIDE.U32 R6, R11, 0x4, R6 ;  /* 0x000000040b067825 */ /* 0x001fca00078e0006 */
[----:B------:R0:W-:Y:S07]  /*0d30*/  STG.E desc[UR4][R6.64], R20 ;  /* 0x0000001406007986 */ /* 0x0001ee000c101904 */
[----:B------:R-:W-:Y:S05]  /*0d40*/  @P0 BRA `(.L_x_2469) ;  /* 0x0000000000300947 */ /* 0x000fea0003800000 */
[----:B0-----:R-:W0:Y:S01]  /*0d50*/  LDC.64 R6, c[0x0][0x230] ;  /* 0x00008c00ff067b82 */ /* 0x001e220000000a00 */
[----:B------:R-:W-:Y:S01]  /*0d60*/  IMAD.IADD R11, R0, 0x1, R9 ;  /* 0x00000001000b7824 */ /* 0x000fe200078e0209 */
[----:B------:R-:W-:-:S03]  /*0d70*/  IADD3 R9, R9, 0x80, RZ ;  /* 0x0000008009097810 */ /* 0x000fc60007ffe0ff */
[----:B0-----:R-:W-:-:S05]  /*0d80*/  IMAD.WIDE.U32 R6, R11, 0x4, R6 ;  /* 0x000000040b067825 */ /* 0x001fca00078e0006 */
[----:B------:R0:W-:Y:S02]  /*0d90*/  STG.E desc[UR4][R6.64], R3 ;  /* 0x0000000306007986 */ /* 0x0001e4000c101904 */
.L_x_2468:
[----:B------:R-:W-:-:S13]  /*0da0*/  ISETP.GE.AND P0, PT, R9, R2, PT ;  /* 0x000000020900720c */ /* 0x000fda0003f06270 */
[----:B------:R-:W-:Y:S05]  /*0db0*/  @P0 BRA `(.L_x_2470) ;  /* 0x0000000000300947 */ /* 0x000fea0003800000 */
[----:B0-----:R-:W0:Y:S01]  /*0dc0*/  LDC.64 R6, c[0x0][0x230] ;  /* 0x00008c00ff067b82 */ /* 0x001e220000000a00 */
[----:B------:R-:W-:Y:S02]  /*0dd0*/  IMAD.IADD R3, R0, 0x1, R9 ;  /* 0x0000000100037824 */ /* 0x000fe400078e0209 */
[----:B------:R-:W-:Y:S02]  /*0de0*/  VIADD R9, R9, 0x80 ;  /* 0x0000008009097836 */ /* 0x000fe40000000000 */
[----:B0-----:R-:W-:-:S05]  /*0df0*/  IMAD.WIDE.U32 R6, R3, 0x4, R6 ;  /* 0x0000000403067825 */ /* 0x001fca00078e0006 */
[----:B------:R1:W-:Y:S02]  /*0e00*/  STG.E desc[UR4][R6.64], R15 ;  /* 0x0000000f06007986 */ /* 0x0003e4000c101904 */
.L_x_2469:
[----:B------:R-:W-:-:S13]  /*0e10*/  ISETP.GE.AND P0, PT, R9, R2, PT ;  /* 0x000000020900720c */ /* 0x000fda0003f06270 */
[----:B------:R-:W-:Y:S05]  /*0e20*/  @P0 BRA `(.L_x_2471) ;  /* 0x0000000000340947 */ /* 0x000fea0003800000 */
[----:B01----:R-:W0:Y:S01]  /*0e30*/  LDC.64 R6, c[0x0][0x230] ;  /* 0x00008c00ff067b82 */ /* 0x003e220000000a00 */
[----:B------:R-:W-:Y:S02]  /*0e40*/  IMAD.IADD R3, R0, 0x1, R9 ;  /* 0x0000000100037824 */ /* 0x000fe400078e0209 */
[----:B------:R-:W-:Y:S02]  /*0e50*/  VIADD R9, R9, 0x80 ;  /* 0x0000008009097836 */ /* 0x000fe40000000000 */
[----:B0-----:R-:W-:-:S05]  /*0e60*/  IMAD.WIDE.U32 R6, R3, 0x4, R6 ;  /* 0x0000000403067825 */ /* 0x001fca00078e0006 */
[----:B------:R1:W-:Y:S02]  /*0e70*/  STG.E desc[UR4][R6.64], R13 ;  /* 0x0000000d06007986 */ /* 0x0003e4000c101904 */
.L_x_2470:
[----:B------:R-:W-:-:S13]  /*0e80*/  ISETP.GE.AND P0, PT, R9, R2, PT ;  /* 0x000000020900720c */ /* 0x000fda0003f06270 */
[----:B------:R-:W-:Y:S05]  /*0e90*/  @P0 BREAK B1 ;  /* 0x0000000000010942 */ /* 0x000fea0003800000 */
[----:B------:R-:W-:Y:S05]  /*0ea0*/  @P0 BRA `(.L_x_2472) ;  /* 0x0000000000300947 */ /* 0x000fea0003800000 */
[----:B01----:R-:W0:Y:S01]  /*0eb0*/  LDC.64 R6, c[0x0][0x230] ;  /* 0x00008c00ff067b82 */ /* 0x003e220000000a00 */
[----:B------:R-:W-:Y:S02]  /*0ec0*/  IMAD.IADD R3, R0, 0x1, R9 ;  /* 0x0000000100037824 */ /* 0x000fe400078e0209 */
[----:B------:R-:W-:Y:S02]  /*0ed0*/  VIADD R9, R9, 0x80 ;  /* 0x0000008009097836 */ /* 0x000fe40000000000 */
[----:B0-----:R-:W-:-:S05]  /*0ee0*/  IMAD.WIDE.U32 R6, R3, 0x4, R6 ;  /* 0x0000000403067825 */ /* 0x001fca00078e0006 */
[----:B------:R2:W-:Y:S02]  /*0ef0*/  STG.E desc[UR4][R6.64], R12 ;  /* 0x0000000c06007986 */ /* 0x0005e4000c101904 */
.L_x_2471:
[----:B------:R-:W-:Y:S05]  /*0f00*/  BSYNC B1 ;  /* 0x0000000000017941 */ /* 0x000fea0003800000 */
.L_x_2467:
[----:B------:R-:W-:-:S13]  /*0f10*/  ISETP.GE.AND P0, PT, R9, R2, PT ;  /* 0x000000020900720c */ /* 0x000fda0003f06270 */
[----:B012---:R-:W0:Y:S01]  /*0f20*/  @!P0 LDC.64 R6, c[0x0][0x230] ;  /* 0x00008c00ff068b82 */ /* 0x007e220000000a00 */
[----:B------:R-:W-:Y:S02]  /*0f30*/  @!P0 IMAD.IADD R3, R0, 0x1, R9 ;  /* 0x0000000100038824 */ /* 0x000fe400078e0209 */
[----:B------:R-:W-:Y:S02]  /*0f40*/  @!P0 VIADD R9, R9, 0x80 ;  /* 0x0000008009098836 */ /* 0x000fe40000000000 */
[----:B0-----:R-:W-:-:S05]  /*0f50*/  @!P0 IMAD.WIDE.U32 R6, R3, 0x4, R6 ;  /* 0x0000000403068825 */ /* 0x001fca00078e0006 */
[----:B------:R2:W-:Y:S02]  /*0f60*/  @!P0 STG.E desc[UR4][R6.64], R5 ;  /* 0x0000000506008986 */ /* 0x0005e4000c101904 */
.L_x_2472:
[----:B------:R-:W-:Y:S05]  /*0f70*/  BSYNC B0 ;  /* 0x0000000000007941 */ /* 0x000fea0003800000 */
.L_x_2466:
[----:B------:R-:W-:Y:S05]  /*0f80*/  WARPSYNC.ALL ;  /* 0x0000000000007948 */ /* 0x000fea0003800000 */
[----:B------:R-:W-:-:S13]  /*0f90*/  ISETP.GE.AND P0, PT, R9, R2, PT ;  /* 0x000000020900720c */ /* 0x000fda0003f06270 */
[----:B------:R-:W-:Y:S05]  /*0fa0*/  @P0 EXIT ;  /* 0x000000000000094d */ /* 0x000fea0003800000 */
[----:B0-----:R-:W0:Y:S01]  /*0fb0*/  LDC.64 R2, c[0x0][0x230] ;  /* 0x00008c00ff027b82 */ /* 0x001e220000000a00 */
[----:B------:R-:W-:-:S04]  /*0fc0*/  IMAD.IADD R9, R0, 0x1, R9 ;  /* 0x0000000100097824 */ /* 0x000fc800078e0209 */
[----:B0-----:R-:W-:-:S05]  /*0fd0*/  IMAD.WIDE.U32 R2, R9, 0x4, R2 ;  /* 0x0000000409027825 */ /* 0x001fca00078e0002 */
[----:B------:R-:W-:Y:S01]  /*0fe0*/  STG.E desc[UR4][R2.64], R4 ;  /* 0x0000000402007986 */ /* 0x000fe2000c101904 */
[----:B------:R-:W-:Y:S05]  /*0ff0*/  EXIT ;  /* 0x000000000000794d */ /* 0x000fea0003800000 */
.L_x_2473:
        /* <DEDUP_REMOVED lines=16> */
.L_x_5832:


//--------------------- .text._ZN2at6native29vectorized_elementwise_kernelILi4EZZZNS0_68_GLOBAL__N__08176361_30_ActivationHardsigmoidKernel_cu_1520ed90_302227hardsigmoid_backward_kernelERNS_18TensorIteratorBaseEENKUlvE_clEvENKUlvE0_clEvEUlffE_St5arrayIPcLm3EEEEviT0_T1_ --------------------------
	.section	.text._ZN2at6native29vectorized_elementwise_kernelILi4EZZZNS0_68_GLOBAL__N__08176361_30_ActivationHardsigmoidKernel_cu_1520ed90_302227hardsigmoid_backward_kernelERNS_18TensorIteratorBaseEENKUlvE_clEvENKUlvE0_clEvEUlffE_St5arrayIPcLm3EEEEviT0_T1_,"ax",@progbits
	.align	128
        .global         _ZN2at6native29vectorized_elementwise_kernelILi4EZZZNS0_68_GLOBAL__N__08176361_30_ActivationHardsigmoidKernel_cu_1520ed90_302227hardsigmoid_backward_kernelERNS_18TensorIteratorBaseEENKUlvE_clEvENKUlvE0_clEvEUlffE_St5arrayIPcLm3EEEEviT0_T1_
        .type           _ZN2at6native29vectorized_elementwise_kernelILi4EZZZNS0_68_GLOBAL__N__08176361_30_ActivationHardsigmoidKernel_cu_1520ed90_302227hardsigmoid_backward_kernelERNS_18TensorIteratorBaseEENKUlvE_clEvENKUlvE0_clEvEUlffE_St5arrayIPcLm3EEEEviT0_T1_,@function
        .size           _ZN2at6native29vectorized_elementwise_kernelILi4EZZZNS0_68_GLOBAL__N__08176361_30_ActivationHardsigmoidKernel_cu_1520ed90_302227hardsigmoid_backward_kernelERNS_18TensorIteratorBaseEENKUlvE_clEvENKUlvE0_clEvEUlffE_St5arrayIPcLm3EEEEviT0_T1_,(.L_x_5833 - _ZN2at6native29vectorized_elementwise_kernelILi4EZZZNS0_68_GLOBAL__N__08176361_30_ActivationHardsigmoidKernel_cu_1520ed90_302227hardsigmoid_backward_kernelERNS_18TensorIteratorBaseEENKUlvE_clEvENKUlvE0_clEvEUlffE_St5arrayIPcLm3EEEEviT0_T1_)
        .other          _ZN2at6native29vectorized_elementwise_kernelILi4EZZZNS0_68_GLOBAL__N__08176361_30_ActivationHardsigmoidKernel_cu_1520ed90_302227hardsigmoid_backward_kernelERNS_18TensorIteratorBaseEENKUlvE_clEvENKUlvE0_clEvEUlffE_St5arrayIPcLm3EEEEviT0_T1_,@"STO_CUDA_ENTRY STV_DEFAULT"
_ZN2at6native29vectorized_elementwise_kernelILi4EZZZNS0_68_GLOBAL__N__08176361_30_ActivationHardsigmoidKernel_cu_1520ed90_302227hardsigmoid_backward_kernelERNS_18TensorIteratorBaseEENKUlvE_clEvENKUlvE0_clEvEUlffE_St5arrayIPcLm3EEEEviT0_T1_:
.text._ZN2at6native29vectorized_elementwise_kernelILi4EZZZNS0_68_GLOBAL__N__08176361_30_ActivationHardsigmoidKernel_cu_1520ed90_302227hardsigmoid_backward_kernelERNS_18TensorIteratorBaseEENKUlvE_clEvENKUlvE0_clEvEUlffE_St5arrayIPcLm3EEEEviT0_T1_:
        /* <DEDUP_REMOVED lines=15> */
[----:B------:R-:W2:Y:S03]  /*00f0*/  LDG.E.128 R16, desc[UR4][R24.64] ;  /* 0x0000000418107981 */ /* 0x000ea6000c1e1d00 */
[----:B------:R-:W-:Y:S02]  /*0100*/  IMAD.WIDE.U32 R22, R2, 0x10, R4 ;  /* 0x0000001002167825 */ /* 0x000fe400078e0004 */
[----:B------:R-:W4:Y:S04]  /*0110*/  LDG.E.128 R4, desc[UR4][R24.64+0x800] ;  /* 0x0008000418047981 */ /* 0x000f28000c1e1d00 */
[----:B------:R-:W5:Y:S04]  /*0120*/  LDG.E.128 R12, desc[UR4][R22.64] ;  /* 0x00000004160c7981 */ /* 0x000f68000c1e1d00 */
[----:B------:R-:W4:Y:S01]  /*0130*/  LDG.E.128 R8, desc[UR4][R22.64+0x800] ;  /* 0x0008000416087981 */ /* 0x000f22000c1e1d00 */
[----:B---3--:R-:W-:-:S04]  /*0140*/  IMAD.WIDE.U32 R20, R0, 0x4, R20 ;  /* 0x0000000400147825 */ /* 0x008fc800078e0014 */
[----:B------:R-:W-:Y:S01]  /*0150*/  IMAD.WIDE R20, R2, 0x10, R20 ;  /* 0x0000001002147825 */ /* 0x000fe200078e0214 */
[C---:B--2---:R-:W-:Y:S02]  /*0160*/  FSETP.GT.FTZ.AND P1, PT, R16.reuse, -3, PT ;  /* 0xc04000001000780b */ /* 0x044fe40003f34000 */
[----:B------:R-:W-:Y:S02]  /*0170*/  FSETP.GEU.FTZ.AND P5, PT, R16, 3, PT ;  /* 0x404000001000780b */ /* 0x000fe40003fbe000 */
[C---:B------:R-:W-:Y:S02]  /*0180*/  FSETP.GT.FTZ.AND P0, PT, R17.reuse, -3, PT ;  /* 0xc04000001100780b */ /* 0x040fe40003f14000 */
[----:B------:R-:W-:Y:S02]  /*0190*/  FSETP.GEU.FTZ.AND P2, PT, R17, 3, PT ;  /* 0x404000001100780b */ /* 0x000fe40003f5e000 */
[C---:B------:R-:W-:Y:S02]  /*01a0*/  FSETP.GT.FTZ.AND P4, PT, R18.reuse, -3, PT ;  /* 0xc04000001200780b */ /* 0x040fe40003f94000 */
[----:B------:R-:W-:-:S02]  /*01b0*/  FSETP.GEU.FTZ.AND P3, PT, R18, 3, PT ;  /* 0x404000001200780b */ /* 0x000fc40003f7e000 */
[----:B------:R-:W-:Y:S02]  /*01c0*/  PLOP3.LUT P1, PT, P1, P5, PT, 0x20, 0x0 ;  /* 0x000000000000781c */ /* 0x000fe40000f2a470 */
[C---:B------:R-:W-:Y:S02]  /*01d0*/  FSETP.GT.FTZ.AND P6, PT, R19.reuse, -3, PT ;  /* 0xc04000001300780b */ /* 0x040fe40003fd4000 */
[----:B------:R-:W-:Y:S01]  /*01e0*/  FSETP.GEU.FTZ.AND P5, PT, R19, 3, PT ;  /* 0x404000001300780b */ /* 0x000fe20003fbe000 */
[----:B-----5:R-:W-:Y:S01]  /*01f0*/  FMUL.FTZ R15, R15, 0.16666667163372039795 ;  /* 0x3e2aaaab0f0f7820 */ /* 0x020fe20000410000 */
[----:B------:R-:W-:Y:S01]  /*0200*/  FMUL.FTZ R14, R14, 0.16666667163372039795 ;  /* 0x3e2aaaab0e0e7820 */ /* 0x000fe20000410000 */
[----:B------:R-:W-:Y:S02]  /*0210*/  PLOP3.LUT P0, PT, P0, P2, PT, 0x20, 0x0 ;  /* 0x000000000000781c */ /* 0x000fe40000704470 */
[----:B------:R-:W-:Y:S02]  /*0220*/  PLOP3.LUT P3, PT, P4, P3, PT, 0x20, 0x0 ;  /* 0x000000000000781c */ /* 0x000fe40002766470 */
[----:B----4-:R-:W-:-:S02]  /*0230*/  FSETP.GT.FTZ.AND P2, PT, R4, -3, PT ;  /* 0xc04000000400780b */ /* 0x010fc40003f54000 */
[----:B------:R-:W-:Y:S02]  /*0240*/  PLOP3.LUT P6, PT, P6, P5, PT, 0x20, 0x0 ;  /* 0x000000000000781c */ /* 0x000fe400037ca470 */
[----:B------:R-:W-:Y:S02]  /*0250*/  FSETP.GEU.FTZ.AND P4, PT, R4, 3, PT ;  /* 0x404000000400780b */ /* 0x000fe40003f9e000 */
[----:B------:R-:W-:Y:S02]  /*0260*/  FSEL R15, R15, RZ, P6 ;  /* 0x000000ff0f0f7208 */ /* 0x000fe40003000000 */
[----:B------:R-:W-:Y:S02]  /*0270*/  FSEL R14, R14, RZ, P3 ;  /* 0x000000ff0e0e7208 */ /* 0x000fe40001800000 */
[----:B------:R-:W-:Y:S02]  /*0280*/  PLOP3.LUT P4, PT, P2, P4, PT, 0x20, 0x0 ;  /* 0x000000000000781c */ /* 0x000fe40001788470 */
[----:B------:R-:W-:-:S02]  /*0290*/  FSETP.GT.FTZ.AND P5, PT, R5, -3, PT ;  /* 0xc04000000500780b */ /* 0x000fc40003fb4000 */
[----:B------:R-:W-:Y:S02]  /*02a0*/  FSETP.GEU.FTZ.AND P6, PT, R5, 3, PT ;  /* 0x404000000500780b */ /* 0x000fe40003fde000 */
[C---:B------:R-:W-:Y:S02]  /*02b0*/  FSETP.GT.FTZ.AND P3, PT, R6.reuse, -3, PT ;  /* 0xc04000000600780b */ /* 0x040fe40003f74000 */
[----:B------:R-:W-:Y:S02]  /*02c0*/  FSETP.GEU.FTZ.AND P2, PT, R6, 3, PT ;  /* 0x404000000600780b */ /* 0x000fe40003f5e000 */
[----:B------:R-:W-:Y:S02]  /*02d0*/  PLOP3.LUT P5, PT, P5, P6, PT, 0x20, 0x0 ;  /* 0x000000000000781c */ /* 0x000fe40002fac470 */
[----:B------:R-:W-:Y:S02]  /*02e0*/  PLOP3.LUT P2, PT, P3, P2, PT, 0x20, 0x0 ;  /* 0x000000000000781c */ /* 0x000fe40001f44470 */
[----:B------:R-:W-:-:S02]  /*02f0*/  FSETP.GT.FTZ.AND P6, PT, R7, -3, PT ;  /* 0xc04000000700780b */ /* 0x000fc40003fd4000 */
[----:B------:R-:W-:Y:S01]  /*0300*/  FSETP.GEU.FTZ.AND P3, PT, R7, 3, PT ;  /* 0x404000000700780b */ /* 0x000fe20003f7e000 */
[----:B------:R-:W-:Y:S01]  /*0310*/  FMUL.FTZ R13, R13, 0.16666667163372039795 ;  /* 0x3e2aaaab0d0d7820 */ /* 0x000fe20000410000 */
[----:B------:R-:W-:Y:S01]  /*0320*/  FMUL.FTZ R12, R12, 0.16666667163372039795 ;  /* 0x3e2aaaab0c0c7820 */ /* 0x000fe20000410000 */
[----:B------:R-:W-:Y:S01]  /*0330*/  FMUL.FTZ R8, R8, 0.16666667163372039795 ;  /* 0x3e2aaaab08087820 */ /* 0x000fe20000410000 */
[----:B------:R-:W-:Y:S01]  /*0340*/  FMUL.FTZ R9, R9, 0.16666667163372039795 ;  /* 0x3e2aaaab09097820 */ /* 0x000fe20000410000 */
[----:B------:R-:W-:Y:S01]  /*0350*/  FMUL.FTZ R10, R10, 0.16666667163372039795 ;  /* 0x3e2aaaab0a0a7820 */ /* 0x000fe20000410000 */
[----:B------:R-:W-:Y:S01]  /*0360*/  FMUL.FTZ R11, R11, 0.16666667163372039795 ;  /* 0x3e2aaaab0b0b7820 */ /* 0x000fe20000410000 */
[----:B------:R-:W-:Y:S02]  /*0370*/  PLOP3.LUT P6, PT, P6, P3, PT, 0x20, 0x0 ;  /* 0x000000000000781c */ /* 0x000fe400037c6470 */
[----:B------:R-:W-:Y:S02]  /*0380*/  FSEL R13, R13, RZ, P0 ;  /* 0x000000ff0d0d7208 */ /* 0x000fe40000000000 */
[----:B------:R-:W-:-:S02]  /*0390*/  FSEL R12, R12, RZ, P1 ;  /* 0x000000ff0c0c7208 */ /* 0x000fc40000800000 */
[----:B------:R-:W-:Y:S02]  /*03a0*/  FSEL R8, R8, RZ, P4 ;  /* 0x000000ff08087208 */ /* 0x000fe40002000000 */
[----:B------:R-:W-:Y:S02]  /*03b0*/  FSEL R9, R9, RZ, P5 ;  /* 0x000000ff09097208 */ /* 0x000fe40002800000 */
[----:B------:R-:W-:Y:S02]  /*03c0*/  FSEL R10, R10, RZ, P2 ;  /* 0x000000ff0a0a7208 */ /* 0x000fe40001000000 */
[----:B------:R-:W-:Y:S01]  /*03d0*/  FSEL R11, R11, RZ, P6 ;  /* 0x000000ff0b0b7208 */ /* 0x000fe20003000000 */
[----:B------:R-:W-:Y:S04]  /*03e0*/  STG.E.128 desc[UR4][R20.64], R12 ;  /* 0x0000000c14007986 */ /* 0x000fe8000c101d04 */
[----:B------:R-:W-:Y:S01]  /*03f0*/  STG.E.128 desc[UR4][R20.64+0x800], R8 ;  /* 0x0008000814007986 */ /* 0x000fe2000c101d04 */
[----:B------:R-:W-:Y:S05]  /*0400*/  EXIT ;  /* 0x000000000000794d */ /* 0x000fea0003800000 */
.L_x_2474:
        /* <DEDUP_REMOVED lines=147> */
.L_x_2477:
[----:B------:R-:W-:-:S13]  /*0d40*/  ISETP.GE.AND P0, PT, R9, R2, PT ;  /* 0x000000020900720c */ /* 0x000fda0003f06270 */
[----:B------:R-:W-:Y:S05]  /*0d50*/  @P0 BRA `(.L_x_2479) ;  /* 0x0000000000300947 */ /* 0x000fea0003800000 */
[----:B0-----:R-:W0:Y:S01]  /*0d60*/  LDC.64 R6, c[0x0][0x230] ;  /* 0x00008c00ff067b82 */ /* 0x001e220000000a00 */
[----:B------:R-:W-:Y:S02]  /*0d70*/  IMAD.IADD R3, R0, 0x1, R9 ;  /* 0x0000000100037824 */ /* 0x000fe400078e0209 */
[----:B------:R-:W-:Y:S02]  /*0d80*/  VIADD R9, R9, 0x80 ;  /* 0x0000008009097836 */ /* 0x000fe40000000000 */
[----:B0-----:R-:W-:-:S05]  /*0d90*/  IMAD.WIDE.U32 R6, R3, 0x4, R6 ;  /* 0x0000000403067825 */ /* 0x001fca00078e0006 */
[----:B------:R1:W-:Y:S02]  /*0da0*/  STG.E desc[UR4][R6.64], R15 ;  /* 0x0000000f06007986 */ /* 0x0003e4000c101904 */
.L_x_2478:
[----:B------:R-:W-:-:S13]  /*0db0*/  ISETP.GE.AND P0, PT, R9, R2, PT ;  /* 0x000000020900720c */ /* 0x000fda0003f06270 */
[----:B------:R-:W-:Y:S05]  /*0dc0*/  @P0 BRA `(.L_x_2480) ;  /* 0x0000000000340947 */ /* 0x000fea0003800000 */
[----:B01----:R-:W0:Y:S01]  /*0dd0*/  LDC.64 R6, c[0x0][0x230] ;  /* 0x00008c00ff067b82 */ /* 0x003e220000000a00 */
[----:B------:R-:W-:Y:S02]  /*0de0*/  IMAD.IADD R3, R0, 0x1, R9 ;  /* 0x0000000100037824 */ /* 0x000fe400078e0209 */
[----:B------:R-:W-:Y:S02]  /*0df0*/  VIADD R9, R9, 0x80 ;  /* 0x0000008009097836 */ /* 0x000fe40000000000 */
[----:B0-----:R-:W-:-:S05]  /*0e00*/  IMAD.WIDE.U32 R6, R3, 0x4, R6 ;  /* 0x0000000403067825 */ /* 0x001fca00078e0006 */
[----:B------:R1:W-:Y:S02]  /*0e10*/  STG.E desc[UR4][R6.64], R13 ;  /* 0x0000000d06007986 */ /* 0x0003e4000c101904 */
.L_x_2479:
        /* <DEDUP_REMOVED lines=8> */
.L_x_2480:
[----:B------:R-:W-:Y:S05]  /*0ea0*/  BSYNC B1 ;  /* 0x0000000000017941 */ /* 0x000fea0003800000 */
.L_x_2476:
[----:B------:R-:W-:-:S13]  /*0eb0*/  ISETP.GE.AND P0, PT, R9, R2, PT ;  /* 0x000000020900720c */ /* 0x000fda0003f06270 */
[----:B012---:R-:W0:Y:S01]  /*0ec0*/  @!P0 LDC.64 R6, c[0x0][0x230] ;  /* 0x00008c00ff068b82 */ /* 0x007e220000000a00 */
[----:B------:R-:W-:Y:S02]  /*0ed0*/  @!P0 IMAD.IADD R3, R0, 0x1, R9 ;  /* 0x0000000100038824 */ /* 0x000fe400078e0209 */
[----:B------:R-:W-:Y:S02]  /*0ee0*/  @!P0 VIADD R9, R9, 0x80 ;  /* 0x0000008009098836 */ /* 0x000fe40000000000 */
[----:B0-----:R-:W-:-:S05]  /*0ef0*/  @!P0 IMAD.WIDE.U32 R6, R3, 0x4, R6 ;  /* 0x0000000403068825 */ /* 0x001fca00078e0006 */
[----:B------:R2:W-:Y:S02]  /*0f00*/  @!P0 STG.E desc[UR4][R6.64], R5 ;  /* 0x0000000506008986 */ /* 0x0005e4000c101904 */
.L_x_2481:
[----:B------:R-:W-:Y:S05]  /*0f10*/  BSYNC B0 ;  /* 0x0000000000007941 */ /* 0x000fea0003800000 */
.L_x_2475:
        /* <DEDUP_REMOVED lines=8> */
.L_x_2482:
        /* <DEDUP_REMOVED lines=14> */
.L_x_5833:


//--------------------- .text._ZN2at6native29vectorized_elementwise_kernelILi8EZZZNS0_68_GLOBAL__N__08176361_30_ActivationHardsigmoidKernel_cu_1520ed90_302227hardsigmoid_backward_kernelERNS_18TensorIteratorBaseEENKUlvE_clEvENKUlvE0_clEvEUlffE_St5arrayIPcLm3EEEEviT0_T1_ --------------------------
	.section	.text._ZN2at6native29vectorized_elementwise_kernelILi8EZZZNS0_68_GLOBAL__N__08176361_30_ActivationHardsigmoidKernel_cu_1520ed90_302227hardsigmoid_backward_kernelERNS_18TensorIteratorBaseEENKUlvE_clEvENKUlvE0_clEvEUlffE_St5arrayIPcLm3EEEEviT0_T1_,"ax",@progbits
	.align	128
        .global         _ZN2at6native29vectorized_elementwise_kernelILi8EZZZNS0_68_GLOBAL__N__08176361_30_ActivationHardsigmoidKernel_cu_1520ed90_302227hardsigmoid_backward_kernelERNS_18TensorIteratorBaseEENKUlvE_clEvENKUlvE0_clEvEUlffE_St5arrayIPcLm3EEEEviT0_T1_
        .type           _ZN2at6native29vectorized_elementwise_kernelILi8EZZZNS0_68_GLOBAL__N__08176361_30_ActivationHardsigmoidKernel_cu_1520ed90_302227hardsigmoid_backward_kernelERNS_18TensorIteratorBaseEENKUlvE_clEvENKUlvE0_clEvEUlffE_St5arrayIPcLm3EEEEviT0_T1_,@function
        .size           _ZN2at6native29vectorized_elementwise_kernelILi8EZZZNS0_68_GLOBAL__N__08176361_30_ActivationHardsigmoidKernel_cu_1520ed90_302227hardsigmoid_backward_kernelERNS_18TensorIteratorBaseEENKUlvE_clEvENKUlvE0_clEvEUlffE_St5arrayIPcLm3EEEEviT0_T1_,(.L_x_5834 - _ZN2at6native29vectorized_elementwise_kernelILi8EZZZNS0_68_GLOBAL__N__08176361_30_ActivationHardsigmoidKernel_cu_1520ed90_302227hardsigmoid_backward_kernelERNS_18TensorIteratorBaseEENKUlvE_clEvENKUlvE0_clEvEUlffE_St5arrayIPcLm3EEEEviT0_T1_)
        .other          _ZN2at6native29vectorized_elementwise_kernelILi8EZZZNS0_68_GLOBAL__N__08176361_30_ActivationHardsigmoidKernel_cu_1520ed90_302227hardsigmoid_backward_kernelERNS_18TensorIteratorBaseEENKUlvE_clEvENKUlvE0_clEvEUlffE_St5arrayIPcLm3EEEEviT0_T1_,@"STO_CUDA_ENTRY STV_DEFAULT"
_ZN2at6native29vectorized_elementwise_kernelILi8EZZZNS0_68_GLOBAL__N__08176361_30_ActivationHardsigmoidKernel_cu_1520ed90_302227hardsigmoid_backward_kernelERNS_18TensorIteratorBaseEENKUlvE_clEvENKUlvE0_clEvEUlffE_St5arrayIPcLm3EEEEviT0_T1_:
.text._ZN2at6native29vectorized_elementwise_kernelILi8EZZZNS0_68_GLOBAL__N__08176361_30_ActivationHardsigmoidKernel_cu_1520ed90_302227hardsigmoid_backward_kernelERNS_18TensorIteratorBaseEENKUlvE_clEvENKUlvE0_clEvEUlffE_St5arrayIPcLm3EEEEviT0_T1_:
        /* <DEDUP_REMOVED lines=65> */
.L_x_2483:
        /* <DEDUP_REMOVED lines=147> */
.L_x_2486:
[----:B------:R-:W-:-:S13]  /*0d40*/  ISETP.GE.AND P0, PT, R9, R2, PT ;  /* 0x000000020900720c */ /* 0x000fda0003f06270 */
[----:B------:R-:W-:Y:S05]  /*0d50*/  @P0 BRA `(.L_x_2488) ;  /* 0x0000000000300947 */ /* 0x000fea0003800000 */
[----:B0-----:R-:W0:Y:S01]  /*0d60*/  LDC.64 R6, c[0x0][0x230] ;  /* 0x00008c00ff067b82 */ /* 0x001e220000000a00 */
[----:B------:R-:W-:Y:S02]  /*0d70*/  IMAD.IADD R3, R0, 0x1, R9 ;  /* 0x0000000100037824 */ /* 0x000fe400078e0209 */
[----:B------:R-:W-:Y:S02]  /*0d80*/  VIADD R9, R9, 0x80 ;  /* 0x0000008009097836 */ /* 0x000fe40000000000 */
[----:B0-----:R-:W-:-:S05]  /*0d90*/  IMAD.WIDE.U32 R6, R3, 0x4, R6 ;  /* 0x0000000403067825 */ /* 0x001fca00078e0006 */
[----:B------:R1:W-:Y:S02]  /*0da0*/  STG.E desc[UR4][R6.64], R15 ;  /* 0x0000000f06007986 */ /* 0x0003e4000c101904 */
.L_x_2487:
[----:B------:R-:W-:-:S13]  /*0db0*/  ISETP.GE.AND P0, PT, R9, R2, PT ;  /* 0x000000020900720c */ /* 0x000fda0003f06270 */
[----:B------:R-:W-:Y:S05]  /*0dc0*/  @P0 BRA `(.L_x_2489) ;  /* 0x0000000000340947 */ /* 0x000fea0003800000 */
[----:B01----:R-:W0:Y:S01]  /*0dd0*/  LDC.64 R6, c[0x0][0x230] ;  /* 0x00008c00ff067b82 */ /* 0x003e220000000a00 */
[----:B------:R-:W-:Y:S02]  /*0de0*/  IMAD.IADD R3, R0, 0x1, R9 ;  /* 0x0000000100037824 */ /* 0x000fe400078e0209 */
[----:B------:R-:W-:Y:S02]  /*0df0*/  VIADD R9, R9, 0x80 ;  /* 0x0000008009097836 */ /* 0x000fe40000000000 */
[----:B0-----:R-:W-:-:S05]  /*0e00*/  IMAD.WIDE.U32 R6, R3, 0x4, R6 ;  /* 0x0000000403067825 */ /* 0x001fca00078e0006 */
[----:B------:R1:W-:Y:S02]  /*0e10*/  STG.E desc[UR4][R6.64], R13 ;  /* 0x0000000d06007986 */ /* 0x0003e4000c101904 */
.L_x_2488:
        /* <DEDUP_REMOVED lines=8> */
.L_x_2489:
[----:B------:R-:W-:Y:S05]  /*0ea0*/  BSYNC B1 ;  /* 0x0000000000017941 */ /* 0x000fea0003800000 */
.L_x_2485:
[----:B------:R-:W-:-:S13]  /*0eb0*/  ISETP.GE.AND P0, PT, R9, R2, PT ;  /* 0x000000020900720c */ /* 0x000fda0003f06270 */
[----:B012---:R-:W0:Y:S01]  /*0ec0*/  @!P0 LDC.64 R6, c[0x0][0x230] ;  /* 0x00008c00ff068b82 */ /* 0x007e220000000a00 */
[----:B------:R-:W-:Y:S02]  /*0ed0*/  @!P0 IMAD.IADD R3, R0, 0x1, R9 ;  /* 0x0000000100038824 */ /* 0x000fe400078e0209 */
[----:B------:R-:W-:Y:S02]  /*0ee0*/  @!P0 VIADD R9, R9, 0x80 ;  /* 0x0000008009098836 */ /* 0x000fe40000000000 */
[----:B0-----:R-:W-:-:S05]  /*0ef0*/  @!P0 IMAD.WIDE.U32 R6, R3, 0x4, R6 ;  /* 0x0000000403068825 */ /* 0x001fca00078e0006 */
[----:B------:R2:W-:Y:S02]  /*0f00*/  @!P0 STG.E desc[UR4][R6.64], R5 ;  /* 0x0000000506008986 */ /* 0x0005e4000c101904 */
.L_x_2490:
[----:B------:R-:W-:Y:S05]  /*0f10*/  BSYNC B0 ;  /* 0x0000000000007941 */ /* 0x000fea0003800000 */
.L_x_2484:
        /* <DEDUP_REMOVED lines=8> */
.L_x_2491:
        /* <DEDUP_REMOVED lines=14> */
.L_x_5834:


//--------------------- .text._ZN2at6native18elementwise_kernelILi128ELi4EZNS0_15gpu_kernel_implIZZZNS0_68_GLOBAL__N__08176361_30_ActivationHardsigmoidKernel_cu_1520ed90_302227hardsigmoid_backward_kernelERNS_18TensorIteratorBaseEENKUlvE_clEvENKUlvE_clEvEUlddE_EEvS5_RKT_EUliE_EEviT1_ --------------------------
	.section	.text._ZN2at6native18elementwise_kernelILi128ELi4EZNS0_15gpu_kernel_implIZZZNS0_68_GLOBAL__N__08176361_30_ActivationHardsigmoidKernel_cu_1520ed90_302227hardsigmoid_backward_kernelERNS_18TensorIteratorBaseEENKUlvE_clEvENKUlvE_clEvEUlddE_EEvS5_RKT_EUliE_EEviT1_,"ax",@progbits
	.align	128
        .global         _ZN2at6native18elementwise_kernelILi128ELi4EZNS0_15gpu_kernel_implIZZZNS0_68_GLOBAL__N__08176361_30_ActivationHardsigmoidKernel_cu_1520ed90_302227hardsigmoid_backward_kernelERNS_18TensorIteratorBaseEENKUlvE_clEvENKUlvE_clEvEUlddE_EEvS5_RKT_EUliE_EEviT1_
        .type           _ZN2at6native18elementwise_kernelILi128ELi4EZNS0_15gpu_kernel_implIZZZNS0_68_GLOBAL__N__08176361_30_ActivationHardsigmoidKernel_cu_1520ed90_302227hardsigmoid_backward_kernelERNS_18TensorIteratorBaseEENKUlvE_clEvENKUlvE_clEvEUlddE_EEvS5_RKT_EUliE_EEviT1_,@function
        .size           _ZN2at6native18elementwise_kernelILi128ELi4EZNS0_15gpu_kernel_implIZZZNS0_68_GLOBAL__N__08176361_30_ActivationHardsigmoidKernel_cu_1520ed90_302227hardsigmoid_backward_kernelERNS_18TensorIteratorBaseEENKUlvE_clEvENKUlvE_clEvEUlddE_EEvS5_RKT_EUliE_EEviT1_,(.L_x_5835 - _ZN2at6native18elementwise_kernelILi128ELi4EZNS0_15gpu_kernel_implIZZZNS0_68_GLOBAL__N__08176361_30_ActivationHardsigmoidKernel_cu_1520ed90_302227hardsigmoid_backward_kernelERNS_18TensorIteratorBaseEENKUlvE_clEvENKUlvE_clEvEUlddE_EEvS5_RKT_EUliE_EEviT1_)
        .other          _ZN2at6native18elementwise_kernelILi128ELi4EZNS0_15gpu_kernel_implIZZZNS0_68_GLOBAL__N__08176361_30_ActivationHardsigmoidKernel_cu_1520ed90_302227hardsigmoid_backward_kernelERNS_18TensorIteratorBaseEENKUlvE_clEvENKUlvE_clEvEUlddE_EEvS5_RKT_EUliE_EEviT1_,@"STO_CUDA_ENTRY STV_DEFAULT"
_ZN2at6native18elementwise_kernelILi128ELi4EZNS0_15gpu_kernel_implIZZZNS0_68_GLOBAL__N__08176361_30_ActivationHardsigmoidKernel_cu_1520ed90_302227hardsigmoid_backward_kernelERNS_18TensorIteratorBaseEENKUlvE_clEvENKUlvE_clEvEUlddE_EEvS5_RKT_EUliE_EEviT1_:
.text._ZN2at6native18elementwise_kernelILi128ELi4EZNS0_15gpu_kernel_implIZZZNS0_68_GLOBAL__N__08176361_30_ActivationHardsigmoidKernel_cu_1520ed90_302227hardsigmoid_backward_kernelERNS_18TensorIteratorBaseEENKUlvE_clEvENKUlvE_clEvEUlddE_EEvS5_RKT_EUliE_EEviT1_:
        /* <DEDUP_REMOVED lines=364> */
[----:B------:R-:W-:-:S07]  /*16c0*/  IMAD R24, R3, UR6, R24 ;  /* 0x0000000603187c24 */ /* 0x000fce000f8e0218 */
.L_x_2494:
        /* <DEDUP_REMOVED lines=19> */
[----:B--2---:R0:W1:Y:S01]  /*1800*/  I2F.F64.S16 R18, R2 ;  /* 0x0000000200127312 */ /* 0x0040620000101c00 */
[----:B------:R-:W-:Y:S05]  /*1810*/  BRA `(.L_x_2500) ;  /* 0x0000000c007c7947 */ /* 0x000fea0003800000 */
.L_x_2498:
[----:B------:R-:W2:Y:S02]  /*1820*/  LDG.E.U8 R2, desc[UR36][R2.64] ;  /* 0x0000002402027981 */ /* 0x000ea4000c1e1100 */
[----:B--2---:R0:W1:Y:S01]  /*1830*/  I2F.F64.U16 R18, R2 ;  /* 0x0000000200127312 */ /* 0x0040620000101800 */
[----:B------:R-:W-:Y:S05]  /*1840*/  BRA `(.L_x_2500) ;  /* 0x0000000c00707947 */ /* 0x000fea0003800000 */
.L_x_2497:
[----:B------:R-:W-:-:S13]  /*1850*/  ISETP.NE.AND P0, PT, R4, 0x2, PT ;  /* 0x000000020400780c */ /* 0x000fda0003f05270 */
[----:B------:R-:W-:Y:S05]  /*1860*/  @!P0 BRA `(.L_x_2501) ;  /* 0x0000000000288947 */ /* 0x000fea0003800000 */
[----:B------:R-:W-:-:S13]  /*1870*/  ISETP.NE.AND P0, PT, R4, 0x3, PT ;  /* 0x000000030400780c */ /* 0x000fda0003f05270 */
[----:B------:R-:W-:Y:S05]  /*1880*/  @!P0 BRA `(.L_x_2502) ;  /* 0x0000000000148947 */ /* 0x000fea0003800000 */
[----:B------:R-:W-:-:S13]  /*1890*/  ISETP.NE.AND P0, PT, R4, 0x4, PT ;  /* 0x000000040400780c */ /* 0x000fda0003f05270 */
[----:B------:R-:W-:Y:S05]  /*18a0*/  @P0 BRA `(.L_x_2499) ;  /* 0x0000000800fc0947 */ /* 0x000fea0003800000 */
[----:B------:R-:W2:Y:S02]  /*18b0*/  LDG.E.64 R18, desc[UR36][R2.64] ;  /* 0x0000002402127981 */ /* 0x000ea4000c1e1b00 */
[----:B--2---:R-:W0:Y:S01]  /*18c0*/  I2F.F64.S64 R18, R18 ;  /* 0x0000001200127312 */ /* 0x004e220000301c00 */
[----:B------:R-:W-:Y:S05]  /*18d0*/  BRA `(.L_x_2500) ;  /* 0x0000000c004c7947 */ /* 0x000fea0003800000 */
.L_x_2502:
[----:B------:R-:W2:Y:S02]  /*18e0*/  LDG.E R2, desc[UR36][R2.64] ;  /* 0x0000002402027981 */ /* 0x000ea4000c1e1900 */
[----:B--2---:R0:W1:Y:S01]  /*18f0*/  I2F.F64 R18, R2 ;  /* 0x0000000200127312 */ /* 0x0040620000201c00 */
[----:B------:R-:W-:Y:S05]  /*1900*/  BRA `(.L_x_2500) ;  /* 0x0000000c00407947 */ /* 0x000fea0003800000 */
.L_x_2501:
[----:B------:R-:W2:Y:S02]  /*1910*/  LDG.E.U16 R2, desc[UR36][R2.64] ;  /* 0x0000002402027981 */ /* 0x000ea4000c1e1500 */
[----:B--2---:R0:W1:Y:S01]  /*1920*/  I2F.F64.S16 R18, R2 ;  /* 0x0000000200127312 */ /* 0x0040620000101c00 */
[----:B------:R-:W-:Y:S05]  /*1930*/  BRA `(.L_x_2500) ;  /* 0x0000000c00347947 */ /* 0x000fea0003800000 */
.L_x_2496:
[----:B------:R-:W-:-:S13]  /*1940*/  ISETP.GT.AND P0, PT, R4, 0x6, PT ;  /* 0x000000060400780c */ /* 0x000fda0003f04270 */
[----:B------:R-:W-:Y:S05]  /*1950*/  @P0 BRA `(.L_x_2503) ;  /* 0x0000000000340947 */ /* 0x000fea0003800000 */
[----:B------:R-:W-:-:S13]  /*1960*/  ISETP.NE.AND P0, PT, R4, 0x5, PT ;  /* 0x000000050400780c */ /* 0x000fda0003f05270 */
[----:B------:R-:W-:Y:S05]  /*1970*/  @!P0 BRA `(.L_x_2504) ;  /* 0x0000000000188947 */ /* 0x000fea0003800000 */
[----:B------:R-:W-:-:S13]  /*1980*/  ISETP.NE.AND P0, PT, R4, 0x6, PT ;  /* 0x000000060400780c */ /* 0x000fda0003f05270 */
[----:B------:R-:W-:Y:S05]  /*1990*/  @P0 BRA `(.L_x_2499) ;  /* 0x0000000800c00947 */ /* 0x000fea0003800000 */
[----:B------:R-:W2:Y:S02]  /*19a0*/  LDG.E R18, desc[UR36][R2.64] ;  /* 0x0000002402127981 */ /* 0x000ea4000c1e1900 */
[----:B--2---:R-:W-:-:S06]  /*19b0*/  FMUL.FTZ R18, R18, 1 ;  /* 0x3f80000012127820 */ /* 0x004fcc0000410000 */
[----:B------:R-:W0:Y:S01]  /*19c0*/  F2F.F64.F32 R18, R18 ;  /* 0x0000001200127310 */ /* 0x000e220000201800 */
[----:B------:R-:W-:Y:S05]  /*19d0*/  BRA `(.L_x_2500) ;  /* 0x0000000c000c7947 */ /* 0x000fea0003800000 */
.L_x_2504:
[----:B------:R-:W2:Y:S02]  /*19e0*/  LDG.E.U16 R0, desc[UR36][R2.64] ;  /* 0x0000002402007981 */ /* 0x000ea4000c1e1500 */
[----:B--2---:R-:W-:-:S05]  /*19f0*/  HADD2.F32 R0, -RZ, R0.H0_H0 ;  /* 0x20000000ff007230 */ /* 0x004fca0000004100 */
[----:B------:R-:W-:-:S04]  /*1a00*/  FMUL.FTZ R0, R0, 1 ;  /* 0x3f80000000007820 */ /* 0x000fc80000410000 */
[----:B------:R0:W1:Y:S01]  /*1a10*/  F2F.F64.F32 R18, R0 ;  /* 0x0000000000127310 */ /* 0x0000620000201800 */
[----:B------:R-:W-:Y:S05]  /*1a20*/  BRA `(.L_x_2500) ;  /* 0x0000000800f87947 */ /* 0x000fea0003800000 */
.L_x_2503:
[----:B------:R-:W-:-:S13]  /*1a30*/  ISETP.NE.AND P0, PT, R4, 0x7, PT ;  /* 0x000000070400780c */ /* 0x000fda0003f05270 */
[----:B------:R-:W-:Y:S05]  /*1a40*/  @!P0 BRA `(.L_x_2505) ;  /* 0x0000000000348947 */ /* 0x000fea0003800000 */
        /* <DEDUP_REMOVED lines=8> */
.L_x_2506:
[----:B------:R-:W2:Y:S02]  /*1ad0*/  LDG.E.U16 R2, desc[UR36][R2.64] ;  /* 0x0000002402027981 */ /* 0x000ea4000c1e1500 */
[----:B--2---:R-:W-:-:S05]  /*1ae0*/  HADD2.F32 R0, -RZ, R2.H0_H0 ;  /* 0x20000002ff007230 */ /* 0x004fca0000004100 */
[----:B------:R-:W-:-:S04]  /*1af0*/  FMUL.FTZ R0, R0, 1 ;  /* 0x3f80000000007820 */ /* 0x000fc80000410000 */
[----:B------:R0:W1:Y:S01]  /*1b00*/  F2F.F64.F32 R18, R0 ;  /* 0x0000000000127310 */ /* 0x0000620000201800 */
[----:B------:R-:W-:Y:S05]  /*1b10*/  BRA `(.L_x_2500) ;  /* 0x0000000800bc7947 */ /* 0x000fea0003800000 */
.L_x_2505:
[----:B------:R0:W5:Y:S01]  /*1b20*/  LDG.E.64 R18, desc[UR36][R2.64] ;  /* 0x0000002402127981 */ /* 0x000162000c1e1b00 */
[----:B------:R-:W-:Y:S05]  /*1b30*/  BRA `(.L_x_2500) ;  /* 0x0000000800b47947 */ /* 0x000fea0003800000 */
.L_x_2495:
        /* <DEDUP_REMOVED lines=8> */
[----:B------:R-:W2:Y:S01]  /*1bc0*/  LDG.E.U8 R2, desc[UR36][R2.64] ;  /* 0x0000002402027981 */ /* 0x000ea2000c1e1100 */
[----:B------:R-:W-:Y:S01]  /*1bd0*/  IMAD.MOV.U32 R18, RZ, RZ, RZ ;  /* 0x000000ffff127224 */ /* 0x000fe200078e00ff */
[----:B--2---:R-:W-:-:S04]  /*1be0*/  ISETP.NE.AND P0, PT, R2, RZ, PT ;  /* 0x000000ff0200720c */ /* 0x004fc80003f05270 */
[----:B------:R-:W-:Y:S01]  /*1bf0*/  FSEL R19, RZ, 1.875, !P0 ;  /* 0x3ff00000ff137808 */ /* 0x000fe20004000000 */
[----:B------:R-:W-:Y:S08]  /*1c00*/  BRA `(.L_x_2500) ;  /* 0x0000000800807947 */ /* 0x000ff00003800000 */
.L_x_2509:
[----:B------:R0:W5:Y:S01]  /*1c10*/  LDG.E.64 R18, desc[UR36][R2.64] ;  /* 0x0000002402127981 */ /* 0x000162000c1e1b00 */
[----:B------:R-:W-:Y:S05]  /*1c20*/  BRA `(.L_x_2500) ;  /* 0x0000000800787947 */ /* 0x000fea0003800000 */
.L_x_2508:
        /* <DEDUP_REMOVED lines=24> */
[----:B------:R-:W-:-:S05]  /*1db0*/  LOP3.LUT R5, R5, 0x80000000, R0, 0xf8, !PT ;  /* 0x8000000005057812 */ /* 0x000fca00078ef800 */
[----:B------:R-:W-:-:S04]  /*1dc0*/  FMUL.FTZ R5, R5, 1 ;  /* 0x3f80000005057820 */ /* 0x000fc80000410000 */
[----:B------:R0:W1:Y:S01]  /*1dd0*/  F2F.F64.F32 R18, R5 ;  /* 0x0000000500127310 */ /* 0x0000620000201800 */
[----:B------:R-:W-:Y:S05]  /*1de0*/  BRA `(.L_x_2500) ;  /* 0x0000000800087947 */ /* 0x000fea0003800000 */
.L_x_2511:
        /* <DEDUP_REMOVED lines=11> */
[----:B------:R-:W-:-:S05]  /*1ea0*/  LOP3.LUT R4, R4, 0x80000000, R5, 0xf8, !PT ;  /* 0x8000000004047812 */ /* 0x000fca00078ef805 */
[----:B------:R-:W-:-:S04]  /*1eb0*/  FMUL.FTZ R4, R4, 1 ;  /* 0x3f80000004047820 */ /* 0x000fc80000410000 */
[----:B------:R0:W1:Y:S01]  /*1ec0*/  F2F.F64.F32 R18, R4 ;  /* 0x0000000400127310 */ /* 0x0000620000201800 */
[----:B------:R-:W-:Y:S05]  /*1ed0*/  BRA `(.L_x_2500) ;  /* 0x0000000400cc7947 */ /* 0x000fea0003800000 */
.L_x_2510:
[----:B------:R-:W2:Y:S02]  /*1ee0*/  LDG.E.U16 R0, desc[UR36][R2.64] ;  /* 0x0000002402007981 */ /* 0x000ea4000c1e1500 */
[----:B--2---:R-:W-:-:S04]  /*1ef0*/  IMAD.U32 R0, R0, 0x10000, RZ ;  /* 0x0001000000007824 */ /* 0x004fc800078e00ff */
[----:B------:R-:W-:-:S04]  /*1f00*/  FMUL.FTZ R0, R0, 1 ;  /* 0x3f80000000007820 */ /* 0x000fc80000410000 */
[----:B------:R0:W1:Y:S01]  /*1f10*/  F2F.F64.F32 R18, R0 ;  /* 0x0000000000127310 */ /* 0x0000620000201800 */
[----:B------:R-:W-:Y:S05]  /*1f20*/  BRA `(.L_x_2500) ;  /* 0x0000000400b87947 */ /* 0x000fea0003800000 */
.L_x_2507:
        /* <DEDUP_REMOVED lines=9> */
[----:B--2---:R0:W1:Y:S01]  /*1fc0*/  I2F.F64.U16 R18, R2 ;  /* 0x0000000200127312 */ /* 0x0040620000101800 */
[----:B------:R-:W-:Y:S05]  /*1fd0*/  BRA `(.L_x_2500) ;  /* 0x00000004008c7947 */ /* 0x000fea0003800000 */
.L_x_2514:
        /* <DEDUP_REMOVED lines=21> */
.L_x_2518:
[----:B------:R-:W-:Y:S05]  /*2130*/  BSYNC B1 ;  /* 0x0000000000017941 */ /* 0x000fea0003800000 */
.L_x_2517:
[----:B------:R-:W-:Y:S01]  /*2140*/  LEA R3, R0, 0x3b800000, 0x17 ;  /* 0x3b80000000037811 */ /* 0x000fe200078eb8ff */
[----:B------:R-:W-:-:S05]  /*2150*/  IMAD.SHL.U32 R0, R2, 0x100000, RZ ;  /* 0x0010000002007824 */ /* 0x000fca00078e00ff */
[----:B------:R-:W-:-:S07]  /*2160*/  LOP3.LUT R0, R3, R0, R4, 0xfe, !PT ;  /* 0x0000000003007212 */ /* 0x000fce00078efe04 */
.L_x_2516:
[----:B------:R-:W-:Y:S05]  /*2170*/  BSYNC B0 ;  /* 0x0000000000007941 */ /* 0x000fea0003800000 */
.L_x_2515:
[----:B------:R-:W-:-:S04]  /*2180*/  FMUL.FTZ R0, R0, 1 ;  /* 0x3f80000000007820 */ /* 0x000fc80000410000 */
[----:B------:R2:W3:Y:S01]  /*2190*/  F2F.F64.F32 R18, R0 ;  /* 0x0000000000127310 */ /* 0x0004e20000201800 */
[----:B------:R-:W-:Y:S05]  /*21a0*/  BRA `(.L_x_2500) ;  /* 0x0000000400187947 */ /* 0x000fea0003800000 */
.L_x_2513:
        /* <DEDUP_REMOVED lines=21> */
.L_x_2522:
[----:B------:R-:W-:Y:S05]  /*2300*/  BSYNC B1 ;  /* 0x0000000000017941 */ /* 0x000fea0003800000 */
.L_x_2521:
[----:B------:R-:W-:Y:S01]  /*2310*/  LEA R3, R0, 0x37800000, 0x17 ;  /* 0x3780000000037811 */ /* 0x000fe200078eb8ff */
[----:B------:R-:W-:-:S05]  /*2320*/  IMAD.SHL.U32 R0, R2, 0x200000, RZ ;  /* 0x0020000002007824 */ /* 0x000fca00078e00ff */
[----:B------:R-:W-:-:S07]  /*2330*/  LOP3.LUT R0, R3, R0, R4, 0xfe, !PT ;  /* 0x0000000003007212 */ /* 0x000fce00078efe04 */
.L_x_2520:
[----:B------:R-:W-:Y:S05]  /*2340*/  BSYNC B0 ;  /* 0x0000000000007941 */ /* 0x000fea0003800000 */
.L_x_2519:
[----:B------:R-:W-:-:S04]  /*2350*/  FMUL.FTZ R0, R0, 1 ;  /* 0x3f80000000007820 */ /* 0x000fc80000410000 */
[----:B------:R4:W0:Y:S01]  /*2360*/  F2F.F64.F32 R18, R0 ;  /* 0x0000000000127310 */ /* 0x0008220000201800 */
[----:B------:R-:W-:Y:S05]  /*2370*/  BRA `(.L_x_2500) ;  /* 0x0000000000a47947 */ /* 0x000fea0003800000 */
.L_x_2512:
        /* <DEDUP_REMOVED lines=14> */
.L_x_2526:
[----:B------:R-:W-:Y:S05]  /*2460*/  BSYNC B0 ;  /* 0x0000000000007941 */ /* 0x000fea0003800000 */
.L_x_2525:
[----:B------:R-:W-:-:S04]  /*2470*/  FMUL.FTZ R0, R0, 1 ;  /* 0x3f80000000007820 */ /* 0x000fc80000410000 */
[----:B------:R0:W1:Y:S01]  /*2480*/  F2F.F64.F32 R18, R0 ;  /* 0x0000000000127310 */ /* 0x0000620000201800 */
[----:B------:R-:W-:Y:S05]  /*2490*/  BRA `(.L_x_2500) ;  /* 0x00000000005c7947 */ /* 0x000fea0003800000 */
.L_x_2499:
[----:B------:R-:W-:Y:S01]  /*24a0*/  MOV R2, 0x0 ;  /* 0x0000000000027802 */ /* 0x000fe20000000f00 */
[----:B------:R-:W-:Y:S01]  /*24b0*/  ULDC.64 UR4, c[0x4][0x128] ;  /* 0x01004a0000047ab9 */ /* 0x000fe20000000a00 */
[----:B------:R-:W-:Y:S01]  /*24c0*/  ULDC.64 UR6, c[0x4][0x8] ;  /* 0x0100020000067ab9 */ /* 0x000fe20000000a00 */
[----:B------:R-:W-:Y:S01]  /*24d0*/  MOV R4, UR4 ;  /* 0x0000000400047c02 */ /* 0x000fe20008000f00 */
[----:B------:R-:W-:Y:S01]  /*24e0*/  IMAD.U32 R5, RZ, RZ, UR5 ;  /* 0x00000005ff057e24 */ /* 0x000fe2000f8e00ff */
[----:B------:R-:W-:Y:S01]  /*24f0*/  ULDC.64 UR4, c[0x4][0x130] ;  /* 0x01004c0000047ab9 */ /* 0x000fe20000000a00 */
[----:B------:R-:W0:Y:S01]  /*2500*/  LDC.64 R2, c[0x4][R2] ;  /* 0x0100000002027b82 */ /* 0x000e220000000a00 */
[----:B------:R-:W-:Y:S02]  /*2510*/  IMAD.U32 R6, RZ, RZ, UR4 ;  /* 0x00000004ff067e24 */ /* 0x000fe4000f8e00ff */
[----:B------:R-:W-:Y:S02]  /*2520*/  IMAD.U32 R7, RZ, RZ, UR5 ;  /* 0x00000005ff077e24 */ /* 0x000fe4000f8e00ff */
[----:B------:R-:W-:-:S02]  /*2530*/  IMAD.U32 R10, RZ, RZ, UR6 ;  /* 0x00000006ff0a7e24 */ /* 0x000fc4000f8e00ff */
[----:B------:R-:W-:Y:S02]  /*2540*/  IMAD.U32 R11, RZ, RZ, UR7 ;  /* 0x00000007ff0b7e24 */ /* 0x000fe4000f8e00ff */
[----:B------:R-:W-:Y:S02]  /*2550*/  IMAD.MOV.U32 R8, RZ, RZ, 0x4e ;  /* 0x0000004eff087424 */ /* 0x000fe400078e00ff */
[----:B------:R-:W-:Y:S02]  /*2560*/  IMAD.MOV.U32 R12, RZ, RZ, 0x1 ;  /* 0x00000001ff0c7424 */ /* 0x000fe400078e00ff */
[----:B------:R-:W-:-:S07]  /*2570*/  IMAD.MOV.U32 R13, RZ, RZ, RZ ;  /* 0x000000ffff0d7224 */ /* 0x000fce00078e00ff */
[----:B------:R-:W-:-:S07]  /*2580*/  LEPC R20, `(.L_x_2527) ;  /* 0x000000001014794e */ /* 0x000fce0000000000 */
[----:B0-----:R-:W-:Y:S05]  /*2590*/  CALL.ABS.NOINC R2 ;  /* 0x0000000002007343 */ /* 0x001fea0003c00000 */
.L_x_2527:
[----:B------:R-:W-:Y:S01]  /*25a0*/  CS2R R18, SRZ ;  /* 0x0000000000127805 */ /* 0x000fe2000001ff00 */
[----:B------:R-:W-:Y:S06]  /*25b0*/  BRA `(.L_x_2500) ;  /* 0x0000000000147947 */ /* 0x000fec0003800000 */
.L_x_2524:
[----:B------:R-:W2:Y:S02]  /*25c0*/  LDG.E.64 R18, desc[UR36][R2.64] ;  /* 0x0000002402127981 */ /* 0x000ea4000c1e1b00 */
[----:B--2---:R-:W0:Y:S01]  /*25d0*/  I2F.F64.U64 R18, R18 ;  /* 0x0000001200127312 */ /* 0x004e220000301800 */
[----:B------:R-:W-:Y:S05]  /*25e0*/  BRA `(.L_x_2500) ;  /* 0x0000000000087947 */ /* 0x000fea0003800000 */
.L_x_2523:
[----:B------:R-:W2:Y:S02]  /*25f0*/  LDG.E R2, desc[UR36][R2.64] ;  /* 0x0000002402027981 */ /* 0x000ea4000c1e1900 */
[----:B--2---:R0:W1:Y:S02]  /*2600*/  I2F.F64.U32 R18, R2 ;  /* 0x0000000200127312 */ /* 0x0040640000201800 */
.L_x_2500:
[----:B0-----:R-:W2:Y:S01]  /*2610*/  LDC.U8 R2, c[0x0][0x4ba] ;  /* 0x00012e80ff027b82 */ /* 0x001ea20000000000 */
[----:B------:R-:W-:Y:S02]  /*2620*/  ULDC.64 UR4, c[0x0][0x488] ;  /* 0x0001220000047ab9 */ /* 0x000fe40000000a00 */
[----:B------:R-:W-:-:S05]  /*2630*/  IADD3 R4, P1, R24, UR4, RZ ;  /* 0x0000000418047c10 */ /* 0x000fca000ff3e0ff */
[----:B------:R-:W-:Y:S01]  /*2640*/  IMAD.X R5, RZ, RZ, UR5, P1 ;  /* 0x00000005ff057e24 */ /* 0x000fe200088e06ff */
[----:B--2-4-:R-:W-:-:S04]  /*2650*/  PRMT R0, R2, 0x9910, RZ ;  /* 0x0000991002007816 */ /* 0x014fc800000000ff */
        /* <DEDUP_REMOVED lines=11> */
[----:B--2---:R-:W0:Y:S01]  /*2710*/  I2F.F64.S16 R2, R2 ;  /* 0x0000000200027312 */ /* 0x004e220000101c00 */
[----:B------:R-:W-:Y:S05]  /*2720*/  BRA `(.L_x_2533) ;  /* 0x0000000c007c7947 */ /* 0x000fea0003800000 */
.L_x_2531:
[----:B------:R-:W2:Y:S02]  /*2730*/  LDG.E.U8 R2, desc[UR36][R4.64] ;  /* 0x0000002404027981 */ /* 0x000ea4000c1e1100 */
[----:B--2---:R-:W0:Y:S01]  /*2740*/  I2F.F64.U16 R2, R2 ;  /* 0x0000000200027312 */ /* 0x004e220000101800 */
[----:B------:R-:W-:Y:S05]  /*2750*/  BRA `(.L_x_2533) ;  /* 0x0000000c00707947 */ /* 0x000fea0003800000 */
.L_x_2530:
        /* <DEDUP_REMOVED lines=9> */
.L_x_2535:
[----:B------:R-:W2:Y:S02]  /*27f0*/  LDG.E R2, desc[UR36][R4.64] ;  /* 0x0000002404027981 */ /* 0x000ea4000c1e1900 */
[----:B--2---:R-:W2:Y:S01]  /*2800*/  I2F.F64 R2, R2 ;  /* 0x0000000200027312 */ /* 0x004ea20000201c00 */
[----:B------:R-:W-:Y:S05]  /*2810*/  BRA `(.L_x_2533) ;  /* 0x0000000c00407947 */ /* 0x000fea0003800000 */
.L_x_2534:
[----:B------:R-:W2:Y:S02]  /*2820*/  LDG.E.U16 R2, desc[UR36][R4.64] ;  /* 0x0000002404027981 */ /* 0x000ea4000c1e1500 */
[----:B--2---:R-:W4:Y:S01]  /*2830*/  I2F.F64.S16 R2, R2 ;  /* 0x0000000200027312 */ /* 0x004f220000101c00 */
[----:B------:R-:W-:Y:S05]  /*2840*/  BRA `(.L_x_2533) ;  /* 0x0000000c00347947 */ /* 0x000fea0003800000 */
.L_x_2529:
        /* <DEDUP_REMOVED lines=10> */
.L_x_2537:
[----:B------:R-:W2:Y:S02]  /*28f0*/  LDG.E.U16 R0, desc[UR36][R4.64] ;  /* 0x0000002404007981 */ /* 0x000ea4000c1e1500 */
[----:B--2---:R-:W-:-:S05]  /*2900*/  HADD2.F32 R0, -RZ, R0.H0_H0 ;  /* 0x20000000ff007230 */ /* 0x004fca0000004100 */
[----:B------:R-:W-:-:S04]  /*2910*/  FMUL.FTZ R0, R0, 1 ;  /* 0x3f80000000007820 */ /* 0x000fc80000410000 */
[----:B------:R0:W2:Y:S01]  /*2920*/  F2F.F64.F32 R2, R0 ;  /* 0x0000000000027310 */ /* 0x0000a20000201800 */
[----:B------:R-:W-:Y:S05]  /*2930*/  BRA `(.L_x_2533) ;  /* 0x0000000800f87947 */ /* 0x000fea0003800000 */
.L_x_2536:
        /* <DEDUP_REMOVED lines=10> */
.L_x_2539:
[----:B------:R-:W2:Y:S02]  /*29e0*/  LDG.E.U16 R4, desc[UR36][R4.64] ;  /* 0x0000002404047981 */ /* 0x000ea4000c1e1500 */
[----:B--2---:R-:W-:-:S05]  /*29f0*/  HADD2.F32 R0, -RZ, R4.H0_H0 ;  /* 0x20000004ff007230 */ /* 0x004fca0000004100 */
[----:B------:R-:W-:-:S04]  /*2a00*/  FMUL.FTZ R0, R0, 1 ;  /* 0x3f80000000007820 */ /* 0x000fc80000410000 */
[----:B------:R0:W2:Y:S01]  /*2a10*/  F2F.F64.F32 R2, R0 ;  /* 0x0000000000027310 */ /* 0x0000a20000201800 */
[----:B------:R-:W-:Y:S05]  /*2a20*/  BRA `(.L_x_2533) ;  /* 0x0000000800bc7947 */ /* 0x000fea0003800000 */
.L_x_2538:
[----:B------:R0:W5:Y:S01]  /*2a30*/  LDG.E.64 R2, desc[UR36][R4.64] ;  /* 0x0000002404027981 */ /* 0x000162000c1e1b00 */
[----:B------:R-:W-:Y:S05]  /*2a40*/  BRA `(.L_x_2533) ;  /* 0x0000000800b47947 */ /* 0x000fea0003800000 */
.L_x_2528:
        /* <DEDUP_REMOVED lines=13> */
.L_x_2542:
[----:B------:R0:W5:Y:S01]  /*2b20*/  LDG.E.64 R2, desc[UR36][R4.64] ;  /* 0x0000002404027981 */ /* 0x000162000c1e1b00 */
[----:B------:R-:W-:Y:S05]  /*2b30*/  BRA `(.L_x_2533) ;  /* 0x0000000800787947 */ /* 0x000fea0003800000 */
.L_x_2541:
        /* <DEDUP_REMOVED lines=24> */
[----:B------:R-:W-:-:S05]  /*2cc0*/  LOP3.LUT R3, R3, 0x80000000, R0, 0xf8, !PT ;  /* 0x8000000003037812 */ /* 0x000fca00078ef800 */
[----:B------:R-:W-:-:S06]  /*2cd0*/  FMUL.FTZ R3, R3, 1 ;  /* 0x3f80000003037820 */ /* 0x000fcc0000410000 */
[----:B------:R-:W0:Y:S01]  /*2ce0*/  F2F.F64.F32 R2, R3 ;  /* 0x0000000300027310 */ /* 0x000e220000201800 */
[----:B------:R-:W-:Y:S05]  /*2cf0*/  BRA `(.L_x_2533) ;  /* 0x0000000800087947 */ /* 0x000fea0003800000 */
.L_x_2544:
        /* <DEDUP_REMOVED lines=11> */
[----:B------:R-:W-:-:S05]  /*2db0*/  LOP3.LUT R2, R2, 0x80000000, R3, 0xf8, !PT ;  /* 0x8000000002027812 */ /* 0x000fca00078ef803 */
[----:B------:R-:W-:-:S06]  /*2dc0*/  FMUL.FTZ R2, R2, 1 ;  /* 0x3f80000002027820 */ /* 0x000fcc0000410000 */
[----:B------:R-:W0:Y:S01]  /*2dd0*/  F2F.F64.F32 R2, R2 ;  /* 0x0000000200027310 */ /* 0x000e220000201800 */
[----:B------:R-:W-:Y:S05]  /*2de0*/  BRA `(.L_x_2533) ;  /* 0x0000000400cc7947 */ /* 0x000fea0003800000 */
.L_x_2543:
[----:B------:R-:W2:Y:S02]  /*2df0*/  LDG.E.U16 R0, desc[UR36][R4.64] ;  /* 0x0000002404007981 */ /* 0x000ea4000c1e1500 */
[----:B--2---:R-:W-:-:S04]  /*2e00*/  IMAD.U32 R0, R0, 0x10000, RZ ;  /* 0x0001000000007824 */ /* 0x004fc800078e00ff */
[----:B------:R-:W-:-:S04]  /*2e10*/  FMUL.FTZ R0, R0, 1 ;  /* 0x3f80000000007820 */ /* 0x000fc80000410000 */
[----:B------:R0:W2:Y:S01]  /*2e20*/  F2F.F64.F32 R2, R0 ;  /* 0x0000000000027310 */ /* 0x0000a20000201800 */
[----:B------:R-:W-:Y:S05]  /*2e30*/  BRA `(.L_x_2533) ;  /* 0x0000000400b87947 */ /* 0x000fea0003800000 */
.L_x_2540:
        /* <DEDUP_REMOVED lines=9> */
[----:B--2---:R-:W0:Y:S01]  /*2ed0*/  I2F.F64.U16 R2, R2 ;  /* 0x0000000200027312 */ /* 0x004e220000101800 */
[----:B------:R-:W-:Y:S05]  /*2ee0*/  BRA `(.L_x_2533) ;  /* 0x00000004008c7947 */ /* 0x000fea0003800000 */
.L_x_2547:
        /* <DEDUP_REMOVED lines=21> */
.L_x_2551:
[----:B------:R-:W-:Y:S05]  /*3040*/  BSYNC B1 ;  /* 0x0000000000017941 */ /* 0x000fea0003800000 */
.L_x_2550:
[----:B------:R-:W-:Y:S01]  /*3050*/  LEA R3, R0, 0x3b800000, 0x17 ;  /* 0x3b80000000037811 */ /* 0x000fe200078eb8ff */
[----:B------:R-:W-:-:S05]  /*3060*/  IMAD.SHL.U32 R0, R2, 0x100000, RZ ;  /* 0x0010000002007824 */ /* 0x000fca00078e00ff */
[----:B------:R-:W-:-:S07]  /*3070*/  LOP3.LUT R0, R3, R0, R4, 0xfe, !PT ;  /* 0x0000000003007212 */ /* 0x000fce00078efe04 */
.L_x_2549:
[----:B------:R-:W-:Y:S05]  /*3080*/  BSYNC B0 ;  /* 0x0000000000007941 */ /* 0x000fea0003800000 */
.L_x_2548:
[----:B------:R-:W-:-:S04]  /*3090*/  FMUL.FTZ R0, R0, 1 ;  /* 0x3f80000000007820 */ /* 0x000fc80000410000 */
[----:B------:R0:W2:Y:S01]  /*30a0*/  F2F.F64.F32 R2, R0 ;  /* 0x0000000000027310 */ /* 0x0000a20000201800 */
[----:B------:R-:W-:Y:S05]  /*30b0*/  BRA `(.L_x_2533) ;  /* 0x0000000400187947 */ /* 0x000fea0003800000 */
.L_x_2546:
[----:B------:R-:W2:Y:S01]  /*30c0*/  LDG.E.U8 R2, desc[UR36][R4.64] ;  /* 0x0000002404027981 */ /* 0x000ea2000c1e1100 */
[----:B------:R-:W-:Y:S01]  /*30d0*/  BSSY B0, `(.L_x_2552) ;  /* 0x0000018000007945 */ /* 0x000fe20003800000 */
[----:B------:R-:W-:Y:S01]  /*30e0*/  IMAD.MOV.U32 R0, RZ, RZ, RZ ;  /* 0x000000ffff007224 */ /* 0x000fe200078e00ff */
[----:B--2---:R-:W-:-:S13]  /*30f0*/  ISETP.NE.AND P0, PT, R2, RZ, PT ;  /* 0x000000ff0200720c */ /* 0x004fda0003f05270 */
[----:B------:R-:W-:Y:S05]  /*3100*/  @!P0 BRA `(.L_x_2553) ;  /* 0x0000000000508947 */ /* 0x000fea0003800000 */
[----:B------:R-:W-:-:S13]  /*3110*/  ISETP.NE.AND P0, PT, R2, 0x80, PT ;  /* 0x000000800200780c */ /* 0x000fda0003f05270 */
[----:B------:R-:W-:Y:S01]  /*3120*/  @!P0 MOV R0, 0x7f800001 ;  /* 0x7f80000100008802 */ /* 0x000fe20000000f00 */
        /* <DEDUP_REMOVED lines=14> */
.L_x_2555:
[----:B------:R-:W-:Y:S05]  /*3210*/  BSYNC B1 ;  /* 0x0000000000017941 */ /* 0x000fea0003800000 */
.L_x_2554:
[----:B------:R-:W-:Y:S01]  /*3220*/  LEA R3, R0, 0x37800000, 0x17 ;  /* 0x3780000000037811 */ /* 0x000fe200078eb8ff */
[----:B------:R-:W-:-:S05]  /*3230*/  IMAD.SHL.U32 R0, R2, 0x200000, RZ ;  /* 0x0020000002007824 */ /* 0x000fca00078e00ff */
[----:B------:R-:W-:-:S07]  /*3240*/  LOP3.LUT R0, R3, R0, R4, 0xfe, !PT ;  /* 0x0000000003007212 */ /* 0x000fce00078efe04 */
.L_x_2553:
[----:B------:R-:W-:Y:S05]  /*3250*/  BSYNC B0 ;  /* 0x0000000000007941 */ /* 0x000fea0003800000 */
.L_x_2552:
[----:B------:R-:W-:-:S04]  /*3260*/  FMUL.FTZ R0, R0, 1 ;  /* 0x3f80000000007820 */ /* 0x000fc80000410000 */
[----:B------:R0:W2:Y:S01]  /*3270*/  F2F.F64.F32 R2, R0 ;  /* 0x0000000000027310 */ /* 0x0000a20000201800 */
[----:B------:R-:W-:Y:S05]  /*3280*/  BRA `(.L_x_2533) ;  /* 0x0000000000a47947 */ /* 0x000fea0003800000 */
.L_x_2545:
        /* <DEDUP_REMOVED lines=14> */
.L_x_2559:
[----:B------:R-:W-:Y:S05]  /*3370*/  BSYNC B0 ;  /* 0x0000000000007941 */ /* 0x000fea0003800000 */
.L_x_2558:
[----:B------:R-:W-:-:S04]  /*3380*/  FMUL.FTZ R0, R0, 1 ;  /* 0x3f80000000007820 */ /* 0x000fc80000410000 */
[----:B------:R0:W2:Y:S01]  /*3390*/  F2F.F64.F32 R2, R0 ;  /* 0x0000000000027310 */ /* 0x0000a20000201800 */
[----:B------:R-:W-:Y:S05]  /*33a0*/  BRA `(.L_x_2533) ;  /* 0x00000000005c7947 */ /* 0x000fea0003800000 */
.L_x_2532:
        /* <DEDUP_REMOVED lines=16> */
.L_x_2560:
[----:B------:R-:W-:Y:S01]  /*34b0*/  CS2R R2, SRZ ;  /* 0x0000000000027805 */ /* 0x000fe2000001ff00 */
[----:B------:R-:W-:Y:S06]  /*34c0*/  BRA `(.L_x_2533) ;  /* 0x0000000000147947 */ /* 0x000fec0003800000 */
.L_x_2557:
[----:B------:R-:W2:Y:S02]  /*34d0*/  LDG.E.64 R2, desc[UR36][R4.64] ;  /* 0x0000002404027981 */ /* 0x000ea4000c1e1b00 */
[----:B--2---:R-:W0:Y:S01]  /*34e0*/  I2F.F64.U64 R2, R2 ;  /* 0x0000000200027312 */ /* 0x004e220000301800 */
[----:B------:R-:W-:Y:S05]  /*34f0*/  BRA `(.L_x_2533) ;  /* 0x0000000000087947 */ /* 0x000fea0003800000 */
.L_x_2556:
[----:B------:R-:W2:Y:S02]  /*3500*/  LDG.E R2, desc[UR36][R4.64] ;  /* 0x0000002404027981 */ /* 0x000ea4000c1e1900 */
[----:B--2---:R-:W0:Y:S02]  /*3510*/  I2F.F64.U32 R2, R2 ;  /* 0x0000000200027312 */ /* 0x004e240000201800 */
.L_x_2533:
[----:B------:R-:W1:Y:S01]  /*3520*/  LDC.U8 R6, c[0x0][0x4b8] ;  /* 0x00012e00ff067b82 */ /* 0x000e620000000000 */
[----:B0-2-45:R-:W-:Y:S01]  /*3530*/  DSETP.GEU.AND P0, PT, R2, 3, PT ;  /* 0x400800000200742a */ /* 0x035fe20003f0e000 */
[----:B------:R-:W-:Y:S01]  /*3540*/  UMOV UR4, 0x60000000 ;  /* 0x6000000000047882 */ /* 0x000fe20000000000 */
[----:B------:R-:W-:Y:S02]  /*3550*/  UMOV UR5, 0x3fc55555 ;  /* 0x3fc5555500057882 */ /* 0x000fe40000000000 */
[----:B-1-3--:R-:W-:Y:S02]  /*3560*/  DMUL R18, R18, UR4 ;  /* 0x0000000412127c28 */ /* 0x00afe40008000000 */
[----:B------:R-:W-:-:S08]  /*3570*/  DSETP.GT.AND P0, PT, R2, -3, !P0 ;  /* 0xc00800000200742a */ /* 0x000fd00004704000 */
[----:B------:R-:W-:Y:S02]  /*3580*/  FSEL R4, R18, RZ, P0 ;  /* 0x000000ff12047208 */ /* 0x000fe40000000000 */
[----:B------:R-:W-:Y:S02]  /*3590*/  FSEL R5, R19, RZ, P0 ;  /* 0x000000ff13057208 */ /* 0x000fe40000000000 */
[----:B------:R-:W-:-:S04]  /*35a0*/  PRMT R0, R6, 0x9910, RZ ;  /* 0x0000991006007816 */ /* 0x000fc800000000ff */
        /* <DEDUP_REMOVED lines=10> */
[----:B------:R-:W0:Y:S02]  /*3650*/  F2I.F64.TRUNC R5, R4 ;  /* 0x0000000400057311 */ /* 0x000e24000030d100 */
[----:B0-----:R0:W-:Y:S01]  /*3660*/  STG.E.U8 desc[UR36][R16.64], R5 ;  /* 0x0000000510007986 */ /* 0x0011e2000c101124 */
[----:B------:R-:W-:Y:S05]  /*3670*/  BRA `(.L_x_2566) ;  /* 0x0000001000087947 */ /* 0x000fea0003800000 */
.L_x_2564:
[----:B------:R-:W0:Y:S02]  /*3680*/  F2I.S64.F64.TRUNC R4, R4 ;  /* 0x0000000400047311 */ /* 0x000e24000030d900 */
[----:B0-----:R-:W-:-:S05]  /*3690*/  IMAD.MOV.U32 R3, RZ, RZ, R4 ;  /* 0x000000ffff037224 */ /* 0x001fca00078e0004 */
[----:B------:R1:W-:Y:S01]  /*36a0*/  STG.E.U8 desc[UR36][R16.64], R3 ;  /* 0x0000000310007986 */ /* 0x0003e2000c101124 */
[----:B------:R-:W-:Y:S05]  /*36b0*/  BRA `(.L_x_2566) ;  /* 0x0000000c00f87947 */ /* 0x000fea0003800000 */
.L_x_2563:
[----:B------:R-:W-:-:S13]  /*36c0*/  ISETP.NE.AND P0, PT, R0, 0x2, PT ;  /* 0x000000020000780c */ /* 0x000fda0003f05270 */
[----:B------:R-:W-:Y:S05]  /*36d0*/  @!P0 BRA `(.L_x_2567) ;  /* 0x0000000000288947 */ /* 0x000fea0003800000 */
[----:B------:R-:W-:-:S13]  /*36e0*/  ISETP.NE.AND P0, PT, R0, 0x3, PT ;  /* 0x000000030000780c */ /* 0x000fda0003f05270 */
[----:B------:R-:W-:Y:S05]  /*36f0*/  @!P0 BRA `(.L_x_2568) ;  /* 0x0000000000148947 */ /* 0x000fea0003800000 */
[----:B------:R-:W-:-:S13]  /*3700*/  ISETP.NE.AND P0, PT, R0, 0x4, PT ;  /* 0x000000040000780c */ /* 0x000fda0003f05270 */
[----:B------:R-:W-:Y:S05]  /*3710*/  @P0 BRA `(.L_x_2565) ;  /* 0x0000000c00880947 */ /* 0x000fea0003800000 */
[----:B------:R-:W0:Y:S02]  /*3720*/  F2I.S64.F64.TRUNC R4, R4 ;  /* 0x0000000400047311 */ /* 0x000e24000030d900 */
[----:B0-----:R4:W-:Y:S01]  /*3730*/  STG.E.64 desc[UR36][R16.64], R4 ;  /* 0x0000000410007986 */ /* 0x0019e2000c101b24 */
[----:B------:R-:W-:Y:S05]  /*3740*/  BRA `(.L_x_2566) ;  /* 0x0000000c00d47947 */ /* 0x000fea0003800000 */
.L_x_2568:
[----:B------:R-:W0:Y:S02]  /*3750*/  F2I.F64.TRUNC R5, R4 ;  /* 0x0000000400057311 */ /* 0x000e24000030d100 */
[----:B0-----:R3:W-:Y:S01]  /*3760*/  STG.E desc[UR36][R16.64], R5 ;  /* 0x0000000510007986 */ /* 0x0017e2000c101924 */
[----:B------:R-:W-:Y:S05]  /*3770*/  BRA `(.L_x_2566) ;  /* 0x0000000c00c87947 */ /* 0x000fea0003800000 */
.L_x_2567:
[----:B------:R-:W0:Y:S02]  /*3780*/  F2I.F64.TRUNC R5, R4 ;  /* 0x0000000400057311 */ /* 0x000e24000030d100 */
[----:B0-----:R2:W-:Y:S01]  /*3790*/  STG.E.U16 desc[UR36][R16.64], R5 ;  /* 0x0000000510007986 */ /* 0x0015e2000c101524 */
[----:B------:R-:W-:Y:S05]  /*37a0*/  BRA `(.L_x_2566) ;  /* 0x0000000c00bc7947 */ /* 0x000fea0003800000 */
.L_x_2562:
[----:B------:R-:W-:-:S13]  /*37b0*/  ISETP.GT.AND P0, PT, R0, 0x6, PT ;  /* 0x000000060000780c */ /* 0x000fda0003f04270 */
[----:B------:R-:W-:Y:S05]  /*37c0*/  @P0 BRA `(.L_x_2569) ;  /* 0x00000000004c0947 */ /* 0x000fea0003800000 */
[----:B------:R-:W-:-:S13]  /*37d0*/  ISETP.NE.AND P0, PT, R0, 0x5, PT ;  /* 0x000000050000780c */ /* 0x000fda0003f05270 */
[----:B------:R-:W-:Y:S05]  /*37e0*/  @!P0 BRA `(.L_x_2570) ;  /* 0x0000000000248947 */ /* 0x000fea0003800000 */
[----:B------:R-:W-:-:S13]  /*37f0*/  ISETP.NE.AND P0, PT, R0, 0x6, PT ;  /* 0x000000060000780c */ /* 0x000fda0003f05270 */
[----:B------:R-:W-:Y:S05]  /*3800*/  @P0 BRA `(.L_x_2565) ;  /* 0x0000000c004c0947 */ /* 0x000fea0003800000 */
[----:B------:R-:W-:Y:S01]  /*3810*/  UMOV UR4, 0xf0000000 ;  /* 0xf000000000047882 */ /* 0x000fe20000000000 */
[----:B------:R-:W-:Y:S01]  /*3820*/  UMOV UR5, 0x380fffff ;  /* 0x380fffff00057882 */ /* 0x000fe20000000000 */
[----:B------:R-:W0:Y:S01]  /*3830*/  F2F.F32.F64 R3, R4 ;  /* 0x0000000400037310 */ /* 0x000e220000301000 */
[----:B------:R-:W-:-:S14]  /*3840*/  DSETP.GEU.AND P0, PT, |R4|, UR4, PT ;  /* 0x0000000404007e2a */ /* 0x000fdc000bf0e200 */
[----:B0-----:R-:W-:-:S05]  /*3850*/  @!P0 FMUL R3, R3, 1.175494350822287508e-38 ;  /* 0x0080000003038820 */ /* 0x001fca0000400000 */
[----:B------:R0:W-:Y:S01]  /*3860*/  STG.E desc[UR36][R16.64], R3 ;  /* 0x0000000310007986 */ /* 0x0001e2000c101924 */
[----:B------:R-:W-:Y:S05]  /*3870*/  BRA `(.L_x_2566) ;  /* 0x0000000c00887947 */ /* 0x000fea0003800000 */
.L_x_2570:
[----:B------:R-:W-:Y:S01]  /*3880*/  UMOV UR4, 0xf0000000 ;  /* 0xf000000000047882 */ /* 0x000fe20000000000 */
[----:B------:R-:W-:Y:S01]  /*3890*/  UMOV UR5, 0x380fffff ;  /* 0x380fffff00057882 */ /* 0x000fe20000000000 */
[----:B------:R-:W0:Y:S01]  /*38a0*/  F2F.F32.F64 R0, R4 ;  /* 0x0000000400007310 */ /* 0x000e220000301000 */
[----:B------:R-:W-:-:S14]  /*38b0*/  DSETP.GEU.AND P0, PT, |R4|, UR4, PT ;  /* 0x0000000404007e2a */ /* 0x000fdc000bf0e200 */
[----:B0-----:R-:W-:-:S05]  /*38c0*/  @!P0 FMUL R0, R0, 1.175494350822287508e-38 ;  /* 0x0080000000008820 */ /* 0x001fca0000400000 */
[----:B------:R-:W-:-:S05]  /*38d0*/  F2FP.F16.F32.PACK_AB R0, RZ, R0 ;  /* 0x00000000ff00723e */ /* 0x000fca00000000ff */
[----:B------:R0:W-:Y:S01]  /*38e0*/  STG.E.U16 desc[UR36][R16.64], R0 ;  /* 0x0000000010007986 */ /* 0x0001e2000c101524 */
[----:B------:R-:W-:Y:S05]  /*38f0*/  BRA `(.L_x_2566) ;  /* 0x0000000c00687947 */ /* 0x000fea0003800000 */
.L_x_2569:
[----:B------:R-:W-:-:S13]  /*3900*/  ISETP.NE.AND P0, PT, R0, 0x7, PT ;  /* 0x000000070000780c */ /* 0x000fda0003f05270 */
[----:B------:R-:W-:Y:S05]  /*3910*/  @!P0 BRA `(.L_x_2571) ;  /* 0x0000000000548947 */ /* 0x000fea0003800000 */
[----:B------:R-:W-:-:S13]  /*3920*/  ISETP.NE.AND P0, PT, R0, 0x8, PT ;  /* 0x000000080000780c */ /* 0x000fda0003f05270 */
[----:B------:R-:W-:Y:S05]  /*3930*/  @!P0 BRA `(.L_x_2572) ;  /* 0x0000000000288947 */ /* 0x000fea0003800000 */
[----:B------:R-:W-:-:S13]  /*3940*/  ISETP.NE.AND P0, PT, R0, 0x9, PT ;  /* 0x000000090000780c */ /* 0x000fda0003f05270 */
[----:B------:R-:W-:Y:S05]  /*3950*/  @P0 BRA `(.L_x_2565) ;  /* 0x0000000800f80947 */ /* 0x000fea0003800000 */
[----:B------:R-:W-:Y:S01]  /*3960*/  UMOV UR4, 0xf0000000 ;  /* 0xf000000000047882 */ /* 0x000fe20000000000 */
[----:B------:R-:W-:Y:S01]  /*3970*/  UMOV UR5, 0x380fffff ;  /* 0x380fffff00057882 */ /* 0x000fe20000000000 */
[----:B------:R-:W0:Y:S01]  /*3980*/  F2F.F32.F64 R2, R4 ;  /* 0x0000000400027310 */ /* 0x000e220000301000 */
[----:B------:R-:W-:Y:S01]  /*3990*/  DSETP.GEU.AND P0, PT, |R4|, UR4, PT ;  /* 0x0000000404007e2a */ /* 0x000fe2000bf0e200 */
[----:B------:R-:W-:-:S13]  /*39a0*/  IMAD.MOV.U32 R3, RZ, RZ, RZ ;  /* 0x000000ffff037224 */ /* 0x000fda00078e00ff */
[----:B0-----:R-:W-:-:S05]  /*39b0*/  @!P0 FMUL R2, R2, 1.175494350822287508e-38 ;  /* 0x0080000002028820 */ /* 0x001fca0000400000 */
[----:B------:R0:W-:Y:S01]  /*39c0*/  STG.E.64 desc[UR36][R16.64], R2 ;  /* 0x0000000210007986 */ /* 0x0001e2000c101b24 */
[----:B------:R-:W-:Y:S05]  /*39d0*/  BRA `(.L_x_2566) ;  /* 0x0000000c00307947 */ /* 0x000fea0003800000 */
.L_x_2572:
[----:B------:R-:W-:Y:S01]  /*39e0*/  UMOV UR4, 0xf0000000 ;  /* 0xf000000000047882 */ /* 0x000fe20000000000 */
[----:B------:R-:W-:Y:S01]  /*39f0*/  UMOV UR5, 0x380fffff ;  /* 0x380fffff00057882 */ /* 0x000fe20000000000 */
[----:B------:R-:W0:Y:S01]  /*3a00*/  F2F.F32.F64 R0, R4 ;  /* 0x0000000400007310 */ /* 0x000e220000301000 */
[----:B------:R-:W-:-:S14]  /*3a10*/  DSETP.GEU.AND P0, PT, |R4|, UR4, PT ;  /* 0x0000000404007e2a */ /* 0x000fdc000bf0e200 */
[----:B0-----:R-:W-:-:S05]  /*3a20*/  @!P0 FMUL R0, R0, 1.175494350822287508e-38 ;  /* 0x0080000000008820 */ /* 0x001fca0000400000 */
[----:B------:R-:W-:-:S04]  /*3a30*/  F2FP.F16.F32.PACK_AB R3, RZ, R0 ;  /* 0x00000000ff03723e */ /* 0x000fc800000000ff */
[----:B------:R-:W-:-:S05]  /*3a40*/  PRMT R3, R3, 0x5410, RZ ;  /* 0x0000541003037816 */ /* 0x000fca00000000ff */
[----:B------:R0:W-:Y:S01]  /*3a50*/  STG.E desc[UR36][R16.64], R3 ;  /* 0x0000000310007986 */ /* 0x0001e2000c101924 */
[----:B------:R-:W-:Y:S05]  /*3a60*/  BRA `(.L_x_2566) ;  /* 0x0000000c000c7947 */ /* 0x000fea0003800000 */
.L_x_2571:
[----:B------:R0:W-:Y:S01]  /*3a70*/  STG.E.64 desc[UR36][R16.64], R4 ;  /* 0x0000000410007986 */ /* 0x0001e2000c101b24 */
[----:B------:R-:W-:Y:S05]  /*3a80*/  BRA `(.L_x_2566) ;  /* 0x0000000c00047947 */ /* 0x000fea0003800000 */
.L_x_2561:
        /* <DEDUP_REMOVED lines=8> */
[----:B------:R-:W-:-:S06]  /*3b10*/  DSETP.NEU.AND P0, PT, R4, RZ, PT ;  /* 0x000000ff0400722a */ /* 0x000fcc0003f0d000 */
[----:B------:R-:W-:-:S05]  /*3b20*/  SEL R3, RZ, 0x1, !P0 ;  /* 0x00000001ff037807 */ /* 0x000fca0004000000 */
[----:B------:R0:W-:Y:S01]  /*3b30*/  STG.E.U8 desc[UR36][R16.64], R3 ;  /* 0x0000000310007986 */ /* 0x0001e2000c101124 */
[----:B------:R-:W-:Y:S05]  /*3b40*/  BRA `(.L_x_2566) ;  /* 0x0000000800d47947 */ /* 0x000fea0003800000 */
.L_x_2575:
[----:B------:R-:W-:-:S05]  /*3b50*/  CS2R R6, SRZ ;  /* 0x0000000000067805 */ /* 0x000fca000001ff00 */
[----:B------:R0:W-:Y:S01]  /*3b60*/  STG.E.128 desc[UR36][R16.64], R4 ;  /* 0x0000000410007986 */ /* 0x0001e2000c101d24 */
[----:B------:R-:W-:Y:S05]  /*3b70*/  BRA `(.L_x_2566) ;  /* 0x0000000800c87947 */ /* 0x000fea0003800000 */
.L_x_2574:
        /* <DEDUP_REMOVED lines=10> */
[----:B------:R-:W-:-:S13]  /*3c20*/  BSSY B0, `(.L_x_2578) ;  /* 0x000000f000007945 */ /* 0x000fda0003800000 */
[----:B0-----:R-:W-:-:S05]  /*3c30*/  @!P0 FMUL R7, R7, 1.175494350822287508e-38 ;  /* 0x0080000007078820 */ /* 0x001fca0000400000 */
        /* <DEDUP_REMOVED lines=13> */
.L_x_2579:
[----:B------:R-:W-:Y:S05]  /*3d10*/  BSYNC B0 ;  /* 0x0000000000007941 */ /* 0x000fea0003800000 */
.L_x_2578:
[----:B------:R-:W-:-:S05]  /*3d20*/  LOP3.LUT R3, R0, R3, RZ, 0xfc, !PT ;  /* 0x0000000300037212 */ /* 0x000fca00078efcff */
[----:B------:R0:W-:Y:S01]  /*3d30*/  STG.E.U8 desc[UR36][R16.64], R3 ;  /* 0x0000000310007986 */ /* 0x0001e2000c101124 */
[----:B------:R-:W-:Y:S05]  /*3d40*/  BRA `(.L_x_2566) ;  /* 0x0000000800547947 */ /* 0x000fea0003800000 */
.L_x_2577:
[----:B------:R-:W-:Y:S01]  /*3d50*/  UMOV UR4, 0xf0000000 ;  /* 0xf000000000047882 */ /* 0x000fe20000000000 */
[----:B------:R-:W-:Y:S01]  /*3d60*/  UMOV UR5, 0x380fffff ;  /* 0x380fffff00057882 */ /* 0x000fe20000000000 */
[----:B------:R-:W0:Y:S01]  /*3d70*/  F2F.F32.F64 R3, R4 ;  /* 0x0000000400037310 */ /* 0x000e220000301000 */
[----:B------:R-:W-:Y:S01]  /*3d80*/  DSETP.GEU.AND P0, PT, |R4|, UR4, PT ;  /* 0x0000000404007e2a */ /* 0x000fe2000bf0e200 */
[----:B------:R-:W-:-:S13]  /*3d90*/  BSSY B0, `(.L_x_2580) ;  /* 0x0000010000007945 */ /* 0x000fda0003800000 */
[----:B0-----:R-:W-:-:S05]  /*3da0*/  @!P0 FMUL R3, R3, 1.175494350822287508e-38 ;  /* 0x0080000003038820 */ /* 0x001fca0000400000 */
        /* <DEDUP_REMOVED lines=11> */
.L_x_2581:
[----:B------:R-:W-:Y:S01]  /*3e60*/  IMAD.MOV.U32 R0, RZ, RZ, 0x7f ;  /* 0x0000007fff007424 */ /* 0x000fe200078e00ff */
[----:B------:R-:W-:-:S04]  /*3e70*/  ISETP.GT.U32.AND P0, PT, R2, 0x7f800000, PT ;  /* 0x7f8000000200780c */ /* 0x000fc80003f04070 */
[----:B------:R-:W-:-:S09]  /*3e80*/  SEL R0, R0, 0x7c, P0 ;  /* 0x0000007c00007807 */ /* 0x000fd20000000000 */
.L_x_2582:
[----:B------:R-:W-:Y:S05]  /*3e90*/  BSYNC B0 ;  /* 0x0000000000007941 */ /* 0x000fea0003800000 */
.L_x_2580:
[----:B------:R-:W-:-:S04]  /*3ea0*/  LOP3.LUT R2, R3, 0x80000000, RZ, 0xc0, !PT ;  /* 0x8000000003027812 */ /* 0x000fc800078ec0ff */
[----:B------:R-:W-:-:S04]  /*3eb0*/  SHF.R.U32.HI R3, RZ, 0x18, R2 ;  /* 0x00000018ff037819 */ /* 0x000fc80000011602 */
[----:B------:R-:W-:-:S05]  /*3ec0*/  LOP3.LUT R3, R0, R3, RZ, 0xfc, !PT ;  /* 0x0000000300037212 */ /* 0x000fca00078efcff */
[----:B------:R0:W-:Y:S01]  /*3ed0*/  STG.E.U8 desc[UR36][R16.64], R3 ;  /* 0x0000000310007986 */ /* 0x0001e2000c101124 */
[----:B------:R-:W-:Y:S05]  /*3ee0*/  BRA `(.L_x_2566) ;  /* 0x0000000400ec7947 */ /* 0x000fea0003800000 */
.L_x_2576:
[----:B------:R-:W-:Y:S01]  /*3ef0*/  UMOV UR4, 0xf0000000 ;  /* 0xf000000000047882 */ /* 0x000fe20000000000 */
[----:B------:R-:W-:Y:S01]  /*3f00*/  UMOV UR5, 0x380fffff ;  /* 0x380fffff00057882 */ /* 0x000fe20000000000 */
[----:B------:R-:W0:Y:S01]  /*3f10*/  F2F.F32.F64 R0, R4 ;  /* 0x0000000400007310 */ /* 0x000e220000301000 */
[----:B------:R-:W-:-:S14]  /*3f20*/  DSETP.GEU.AND P0, PT, |R4|, UR4, PT ;  /* 0x0000000404007e2a */ /* 0x000fdc000bf0e200 */
[----:B0-----:R-:W-:-:S05]  /*3f30*/  @!P0 FMUL R0, R0, 1.175494350822287508e-38 ;  /* 0x0080000000008820 */ /* 0x001fca0000400000 */
[----:B------:R-:W-:-:S05]  /*3f40*/  F2FP.BF16.F32.PACK_AB R0, RZ, R0 ;  /* 0x00000000ff00723e */ /* 0x000fca00000010ff */
[----:B------:R0:W-:Y:S01]  /*3f50*/  STG.E.U16 desc[UR36][R16.64], R0 ;  /* 0x0000000010007986 */ /* 0x0001e2000c101524 */
[----:B------:R-:W-:Y:S05]  /*3f60*/  BRA `(.L_x_2566) ;  /* 0x0000000400cc7947 */ /* 0x000fea0003800000 */
.L_x_2573:
        /* <DEDUP_REMOVED lines=8> */
[----:B------:R-:W0:Y:S02]  /*3ff0*/  F2I.U32.F64.TRUNC R5, R4 ;  /* 0x0000000400057311 */ /* 0x000e24000030d000 */
[----:B0-----:R0:W-:Y:S01]  /*4000*/  STG.E.U16 desc[UR36][R16.64], R5 ;  /* 0x0000000510007986 */ /* 0x0011e2000c101524 */
[----:B------:R-:W-:Y:S05]  /*4010*/  BRA `(.L_x_2566) ;  /* 0x0000000400a07947 */ /* 0x000fea0003800000 */
.L_x_2585:
[----:B------:R-:W-:Y:S01]  /*4020*/  UMOV UR4, 0xf0000000 ;  /* 0xf000000000047882 */ /* 0x000fe20000000000 */
[----:B------:R-:W-:Y:S01]  /*4030*/  UMOV UR5, 0x380fffff ;  /* 0x380fffff00057882 */ /* 0x000fe20000000000 */
[----:B------:R-:W0:Y:S01]  /*4040*/  F2F.F32.F64 R3, R4 ;  /* 0x0000000400037310 */ /* 0x000e220000301000 */
[----:B------:R-:W-:Y:S01]  /*4050*/  DSETP.GEU.AND P0, PT, |R4|, UR4, PT ;  /* 0x0000000404007e2a */ /* 0x000fe2000bf0e200 */
[----:B------:R-:W-:Y:S01]  /*4060*/  BSSY B0, `(.L_x_2586) ;  /* 0x0000015000007945 */ /* 0x000fe20003800000 */
[----:B------:R-:W-:-:S12]  /*4070*/  IMAD.MOV.U32 R8, RZ, RZ, 0x80 ;  /* 0x00000080ff087424 */ /* 0x000fd800078e00ff */
[----:B0-----:R-:W-:-:S05]  /*4080*/  @!P0 FMUL R3, R3, 1.175494350822287508e-38 ;  /* 0x0080000003038820 */ /* 0x001fca0000400000 */
        /* <DEDUP_REMOVED lines=14> */
.L_x_2588:
[----:B------:R-:W-:-:S04]  /*4170*/  LOP3.LUT R2, R3, 0x80000000, RZ, 0xc0, !PT ;  /* 0x8000000003027812 */ /* 0x000fc800078ec0ff */
[----:B------:R-:W-:-:S04]  /*4180*/  SHF.R.U32.HI R3, RZ, 0x18, R2 ;  /* 0x00000018ff037819 */ /* 0x000fc80000011602 */
[----:B------:R-:W-:-:S04]  /*4190*/  LOP3.LUT R0, R0, R3, RZ, 0xfc, !PT ;  /* 0x0000000300007212 */ /* 0x000fc800078efcff */
[----:B------:R-:W-:-:S07]  /*41a0*/  PRMT R8, R0, 0x7610, R8 ;  /* 0x0000761000087816 */ /* 0x000fce0000000008 */
.L_x_2587:
[----:B------:R-:W-:Y:S05]  /*41b0*/  BSYNC B0 ;  /* 0x0000000000007941 */ /* 0x000fea0003800000 */
.L_x_2586:
[----:B------:R0:W-:Y:S01]  /*41c0*/  STG.E.U8 desc[UR36][R16.64], R8 ;  /* 0x0000000810007986 */ /* 0x0001e2000c101124 */
[----:B------:R-:W-:Y:S05]  /*41d0*/  BRA `(.L_x_2566) ;  /* 0x0000000400307947 */ /* 0x000fea0003800000 */
.L_x_2584:
        /* <DEDUP_REMOVED lines=21> */
.L_x_2591:
[----:B------:R-:W-:-:S04]  /*4330*/  LOP3.LUT R2, R3, 0x80000000, RZ, 0xc0, !PT ;  /* 0x8000000003027812 */ /* 0x000fc800078ec0ff */
[----:B------:R-:W-:-:S04]  /*4340*/  SHF.R.U32.HI R3, RZ, 0x18, R2 ;  /* 0x00000018ff037819 */ /* 0x000fc80000011602 */
[----:B------:R-:W-:-:S04]  /*4350*/  LOP3.LUT R0, R0, R3, RZ, 0xfc, !PT ;  /* 0x0000000300007212 */ /* 0x000fc800078efcff */
[----:B------:R-:W-:-:S07]  /*4360*/  PRMT R8, R0, 0x7610, R8 ;  /* 0x0000761000087816 */ /* 0x000fce0000000008 */
.L_x_2590:
[----:B------:R-:W-:Y:S05]  /*4370*/  BSYNC B0 ;  /* 0x0000000000007941 */ /* 0x000fea0003800000 */
.L_x_2589:
[----:B------:R0:W-:Y:S01]  /*4380*/  STG.E.U8 desc[UR36][R16.64], R8 ;  /* 0x0000000810007986 */ /* 0x0001e2000c101124 */
[----:B------:R-:W-:Y:S05]  /*4390*/  BRA `(.L_x_2566) ;  /* 0x0000000000c07947 */ /* 0x000fea0003800000 */
.L_x_2583:
        /* <DEDUP_REMOVED lines=22> */
[----:B------:R-:W-:-:S05]  /*4500*/  @!P0 IMAD.MOV R0, RZ, RZ, R2 ;  /* 0x000000ffff008224 */ /* 0x000fca00078e0202 */
[----:B------:R-:W-:-:S05]  /*4510*/  @P1 MOV R3, R0 ;  /* 0x0000000000031202 */ /* 0x000fca0000000f00 */
[----:B------:R0:W-:Y:S01]  /*4520*/  STG.E.U8 desc[UR36][R16.64], R3 ;  /* 0x0000000310007986 */ /* 0x0001e2000c101124 */
[----:B------:R-:W-:Y:S05]  /*4530*/  BRA `(.L_x_2566) ;  /* 0x0000000000587947 */ /* 0x000fea0003800000 */
.L_x_2565:
        /* <DEDUP_REMOVED lines=16> */
.L_x_2594:
[----:B------:R-:W-:Y:S05]  /*4640*/  BRA `(.L_x_2566) ;  /* 0x0000000000147947 */ /* 0x000fea0003800000 */
.L_x_2593:
[----:B------:R-:W0:Y:S02]  /*4650*/  F2I.U64.F64.TRUNC R4, R4 ;  /* 0x0000000400047311 */ /* 0x000e24000030d800 */
[----:B0-----:R0:W-:Y:S01]  /*4660*/  STG.E.64 desc[UR36][R16.64], R4 ;  /* 0x0000000410007986 */ /* 0x0011e2000c101b24 */
[----:B------:R-:W-:Y:S05]  /*4670*/  BRA `(.L_x_2566) ;  /* 0x0000000000087947 */ /* 0x000fea0003800000 */
.L_x_2592:
[----:B------:R-:W0:Y:S02]  /*4680*/  F2I.U32.F64.TRUNC R5, R4 ;  /* 0x0000000400057311 */ /* 0x000e24000030d000 */
[----:B0-----:R0:W-:Y:S02]  /*4690*/  STG.E desc[UR36][R16.64], R5 ;  /* 0x0000000510007986 */ /* 0x0011e4000c101924 */
.L_x_2566:
[----:B------:R-:W-:-:S04]  /*46a0*/  IMAD R22, R25, 0x200, R22 ;  /* 0x0000020019167824 */ /* 0x000fc800078e0216 */
[----:B------:R-:W-:-:S07]  /*46b0*/  VIADD R23, R22, 0x80 ;  /* 0x0000008016177836 */ /* 0x000fce0000000000 */
.L_x_2493:
[----:B------:R-:W-:Y:S05]  /*46c0*/  BSYNC B6 ;  /* 0x0000000000067941 */ /* 0x000fea0003800000 */
.L_x_2492:
        /* <DEDUP_REMOVED lines=358> */
.L_x_2597:
        /* <DEDUP_REMOVED lines=21> */
.L_x_2601:
[----:B------:R-:W2:Y:S02]  /*5e80*/  LDG.E.U8 R2, desc[UR36][R2.64] ;  /* 0x0000002402027981 */ /* 0x000ea4000c1e1100 */
[----:B--2---:R0:W1:Y:S01]  /*5e90*/  I2F.F64.U16 R18, R2 ;  /* 0x0000000200127312 */ /* 0x0040620000101800 */
[----:B------:R-:W-:Y:S05]  /*5ea0*/  BRA `(.L_x_2603) ;  /* 0x0000000c00707947 */ /* 0x000fea0003800000 */
.L_x_2600:
        /* <DEDUP_REMOVED lines=9> */
.L_x_2605:
[----:B------:R-:W2:Y:S02]  /*5f40*/  LDG.E R2, desc[UR36][R2.64] ;  /* 0x0000002402027981 */ /* 0x000ea4000c1e1900 */
[----:B--2---:R0:W1:Y:S01]  /*5f50*/  I2F.F64 R18, R2 ;  /* 0x0000000200127312 */ /* 0x0040620000201c00 */
[----:B------:R-:W-:Y:S05]  /*5f60*/  BRA `(.L_x_2603) ;  /* 0x0000000c00407947 */ /* 0x000fea0003800000 */
.L_x_2604:
[----:B------:R-:W2:Y:S02]  /*5f70*/  LDG.E.U16 R2, desc[UR36][R2.64] ;  /* 0x0000002402027981 */ /* 0x000ea4000c1e1500 */
[----:B--2---:R0:W1:Y:S01]  /*5f80*/  I2F.F64.S16 R18, R2 ;  /* 0x0000000200127312 */ /* 0x0040620000101c00 */
[----:B------:R-:W-:Y:S05]  /*5f90*/  BRA `(.L_x_2603) ;  /* 0x0000000c00347947 */ /* 0x000fea0003800000 */
.L_x_2599:
        /* <DEDUP_REMOVED lines=10> */
.L_x_2607:
[----:B------:R-:W2:Y:S02]  /*6040*/  LDG.E.U16 R0, desc[UR36][R2.64] ;  /* 0x0000002402007981 */ /* 0x000ea4000c1e1500 */
[----:B--2---:R-:W-:-:S05]  /*6050*/  HADD2.F32 R0, -RZ, R0.H0_H0 ;  /* 0x20000000ff007230 */ /* 0x004fca0000004100 */
[----:B------:R-:W-:-:S04]  /*6060*/  FMUL.FTZ R0, R0, 1 ;  /* 0x3f80000000007820 */ /* 0x000fc80000410000 */
[----:B------:R0:W1:Y:S01]  /*6070*/  F2F.F64.F32 R18, R0 ;  /* 0x0000000000127310 */ /* 0x0000620000201800 */
[----:B------:R-:W-:Y:S05]  /*6080*/  BRA `(.L_x_2603) ;  /* 0x0000000800f87947 */ /* 0x000fea0003800000 */
.L_x_2606:
        /* <DEDUP_REMOVED lines=10> */
.L_x_2609:
[----:B------:R-:W2:Y:S02]  /*6130*/  LDG.E.U16 R2, desc[UR36][R2.64] ;  /* 0x0000002402027981 */ /* 0x000ea4000c1e1500 */
[----:B--2---:R-:W-:-:S05]  /*6140*/  HADD2.F32 R0, -RZ, R2.H0_H0 ;  /* 0x20000002ff007230 */ /* 0x004fca0000004100 */
[----:B------:R-:W-:-:S04]  /*6150*/  FMUL.FTZ R0, R0, 1 ;  /* 0x3f80000000007820 */ /* 0x000fc80000410000 */
[----:B------:R0:W1:Y:S01]  /*6160*/  F2F.F64.F32 R18, R0 ;  /* 0x0000000000127310 */ /* 0x0000620000201800 */
[----:B------:R-:W-:Y:S05]  /*6170*/  BRA `(.L_x_2603) ;  /* 0x0000000800bc7947 */ /* 0x000fea0003800000 */
.L_x_2608:
[----:B------:R0:W5:Y:S01]  /*6180*/  LDG.E.64 R18, desc[UR36][R2.64] ;  /* 0x0000002402127981 */ /* 0x000162000c1e1b00 */
[----:B------:R-:W-:Y:S05]  /*6190*/  BRA `(.L_x_2603) ;  /* 0x0000000800b47947 */ /* 0x000fea0003800000 */
.L_x_2598:
        /* <DEDUP_REMOVED lines=13> */
.L_x_2612:
[----:B------:R0:W5:Y:S01]  /*6270*/  LDG.E.64 R18, desc[UR36][R2.64] ;  /* 0x0000002402127981 */ /* 0x000162000c1e1b00 */
[----:B------:R-:W-:Y:S05]  /*6280*/  BRA `(.L_x_2603) ;  /* 0x0000000800787947 */ /* 0x000fea0003800000 */
.L_x_2611:
        /* <DEDUP_REMOVED lines=26> */
[----:B------:R3:W4:Y:S01]  /*6430*/  F2F.F64.F32 R18, R5 ;  /* 0x0000000500127310 */ /* 0x0007220000201800 */
[----:B------:R-:W-:Y:S05]  /*6440*/  BRA `(.L_x_2603) ;  /* 0x0000000800087947 */ /* 0x000fea0003800000 */
.L_x_2614:
        /* <DEDUP_REMOVED lines=13> */
[----:B------:R1:W2:Y:S01]  /*6520*/  F2F.F64.F32 R18, R4 ;  /* 0x0000000400127310 */ /* 0x0002a20000201800 */
[----:B------:R-:W-:Y:S05]  /*6530*/  BRA `(.L_x_2603) ;  /* 0x0000000400cc7947 */ /* 0x000fea0003800000 */
.L_x_2613:
[----:B------:R-:W2:Y:S02]  /*6540*/  LDG.E.U16 R0, desc[UR36][R2.64] ;  /* 0x0000002402007981 */ /* 0x000ea4000c1e1500 */
[----:B--2---:R-:W-:-:S04]  /*6550*/  IMAD.U32 R0, R0, 0x10000, RZ ;  /* 0x0001000000007824 */ /* 0x004fc800078e00ff */
[----:B------:R-:W-:-:S04]  /*6560*/  FMUL.FTZ R0, R0, 1 ;  /* 0x3f80000000007820 */ /* 0x000fc80000410000 */
[----:B------:R0:W1:Y:S01]  /*6570*/  F2F.F64.F32 R18, R0 ;  /* 0x0000000000127310 */ /* 0x0000620000201800 */
[----:B------:R-:W-:Y:S05]  /*6580*/  BRA `(.L_x_2603) ;  /* 0x0000000400b87947 */ /* 0x000fea0003800000 */
.L_x_2610:
        /* <DEDUP_REMOVED lines=11> */
.L_x_2617:
        /* <DEDUP_REMOVED lines=12> */
[----:B------:R-:W-:Y:S02]  /*6700*/  SHF.L.U32 R4, R3, 0x1f, RZ ;  /* 0x0000001f03047819 */ /* 0x000fe400000006ff */
[----:B------:R-:W-:-:S05]  /*6710*/  SHF.R.U32.HI R0, RZ, 0x3, R0 ;  /* 0x00000003ff007819 */ /* 0x000fca0000011600 */
[----:B------:R-:W-:Y:S05]  /*6720*/  @P0 BRA `(.L_x_2621) ;  /* 0x0000000000180947 */ /* 0x000fea0003800000 */
[----:B------:R-:W0:Y:S02]  /*6730*/  FLO.U32 R3, R2 ;  /* 0x0000000200037300 */ /* 0x000e2400000e0000 */
[----:B0-----:R-:W-:-:S04]  /*6740*/  IADD3 R3, -R3, 0x1f, RZ ;  /* 0x0000001f03037810 */ /* 0x001fc80007ffe1ff */
[----:B------:R-:W-:Y:S01]  /*6750*/  IADD3 R0, R0, 0x1d, -R3 ;  /* 0x0000001d00007810 */ /* 0x000fe20007ffe803 */
[----:B------:R-:W-:-:S05]  /*6760*/  VIADD R5, R3, 0xffffffe4 ;  /* 0xffffffe403057836 */ /* 0x000fca0000000000 */
[----:B------:R-:W-:-:S04]  /*6770*/  SHF.L.U32 R5, R2, R5, RZ ;  /* 0x0000000502057219 */ /* 0x000fc800000006ff */
[----:B------:R-:W-:-:S07]  /*6780*/  LOP3.LUT R2, R5, 0x7, RZ, 0xc0, !PT ;  /* 0x0000000705027812 */ /* 0x000fce00078ec0ff */
.L_x_2621:
[----:B------:R-:W-:Y:S05]  /*6790*/  BSYNC B1 ;  /* 0x0000000000017941 */ /* 0x000fea0003800000 */
.L_x_2620:
[----:B------:R-:W-:Y:S01]  /*67a0*/  LEA R3, R0, 0x3b800000, 0x17 ;  /* 0x3b80000000037811 */ /* 0x000fe200078eb8ff */
[----:B------:R-:W-:-:S05]  /*67b0*/  IMAD.SHL.U32 R0, R2, 0x100000, RZ ;  /* 0x0010000002007824 */ /* 0x000fca00078e00ff */
[----:B------:R-:W-:-:S07]  /*67c0*/  LOP3.LUT R0, R3, R0, R4, 0xfe, !PT ;  /* 0x0000000003007212 */ /* 0x000fce00078efe04 */
.L_x_2619:
[----:B------:R-:W-:Y:S05]  /*67d0*/  BSYNC B0 ;  /* 0x0000000000007941 */ /* 0x000fea0003800000 */
.L_x_2618:
[----:B------:R-:W-:-:S04]  /*67e0*/  FMUL.FTZ R0, R0, 1 ;  /* 0x3f80000000007820 */ /* 0x000fc80000410000 */
[----:B------:R0:W1:Y:S01]  /*67f0*/  F2F.F64.F32 R18, R0 ;  /* 0x0000000000127310 */ /* 0x0000620000201800 */
[----:B------:R-:W-:Y:S05]  /*6800*/  BRA `(.L_x_2603) ;  /* 0x0000000400187947 */ /* 0x000fea0003800000 */
.L_x_2616:
        /* <DEDUP_REMOVED lines=21> */
.L_x_2625:
[----:B------:R-:W-:Y:S05]  /*6960*/  BSYNC B1 ;  /* 0x0000000000017941 */ /* 0x000fea0003800000 */
.L_x_2624:
[----:B------:R-:W-:Y:S01]  /*6970*/  LEA R3, R0, 0x37800000, 0x17 ;  /* 0x3780000000037811 */ /* 0x000fe200078eb8ff */
[----:B------:R-:W-:-:S05]  /*6980*/  IMAD.SHL.U32 R0, R2, 0x200000, RZ ;  /* 0x0020000002007824 */ /* 0x000fca00078e00ff */
[----:B------:R-:W-:-:S07]  /*6990*/  LOP3.LUT R0, R3, R0, R4, 0xfe, !PT ;  /* 0x0000000003007212 */ /* 0x000fce00078efe04 */
.L_x_2623:
[----:B------:R-:W-:Y:S05]  /*69a0*/  BSYNC B0 ;  /* 0x0000000000007941 */ /* 0x000fea0003800000 */
.L_x_2622:
[----:B------:R-:W-:-:S04]  /*69b0*/  FMUL.FTZ R0, R0, 1 ;  /* 0x3f80000000007820 */ /* 0x000fc80000410000 */
[----:B------:R0:W1:Y:S01]  /*69c0*/  F2F.F64.F32 R18, R0 ;  /* 0x0000000000127310 */ /* 0x0000620000201800 */
[----:B------:R-:W-:Y:S05]  /*69d0*/  BRA `(.L_x_2603) ;  /* 0x0000000000a47947 */ /* 0x000fea0003800000 */
.L_x_2615:
        /* <DEDUP_REMOVED lines=14> */
.L_x_2629:
[----:B------:R-:W-:Y:S05]  /*6ac0*/  BSYNC B0 ;  /* 0x0000000000007941 */ /* 0x000fea0003800000 */
.L_x_2628:
[----:B------:R-:W-:-:S04]  /*6ad0*/  FMUL.FTZ R0, R0, 1 ;  /* 0x3f80000000007820 */ /* 0x000fc80000410000 */
[----:B------:R0:W1:Y:S01]  /*6ae0*/  F2F.F64.F32 R18, R0 ;  /* 0x0000000000127310 */ /* 0x0000620000201800 */
[----:B------:R-:W-:Y:S05]  /*6af0*/  BRA `(.L_x_2603) ;  /* 0x00000000005c7947 */ /* 0x000fea0003800000 */
.L_x_2602:
        /* <DEDUP_REMOVED lines=16> */
.L_x_2630:
[----:B------:R-:W-:Y:S01]  /*6c00*/  CS2R R18, SRZ ;  /* 0x0000000000127805 */ /* 0x000fe2000001ff00 */
[----:B------:R-:W-:Y:S06]  /*6c10*/  BRA `(.L_x_2603) ;  /* 0x0000000000147947 */ /* 0x000fec0003800000 */
.L_x_2627:
[----:B------:R-:W2:Y:S02]  /*6c20*/  LDG.E.64 R18, desc[UR36][R2.64] ;  /* 0x0000002402127981 */ /* 0x000ea4000c1e1b00 */
[----:B--2---:R-:W0:Y:S01]  /*6c30*/  I2F.F64.U64 R18, R18 ;  /* 0x0000001200127312 */ /* 0x004e220000301800 */
[----:B------:R-:W-:Y:S05]  /*6c40*/  BRA `(.L_x_2603) ;  /* 0x0000000000087947 */ /* 0x000fea0003800000 */
.L_x_2626:
[----:B------:R-:W2:Y:S02]  /*6c50*/  LDG.E R2, desc[UR36][R2.64] ;  /* 0x0000002402027981 */ /* 0x000ea4000c1e1900 */
[----:B--2---:R0:W1:Y:S02]  /*6c60*/  I2F.F64.U32 R18, R2 ;  /* 0x0000000200127312 */ /* 0x0040640000201800 */
.L_x_2603:
[----:B0-----:R-:W0:Y:S01]  /*6c70*/  LDC.U8 R2, c[0x0][0x4ba] ;  /* 0x00012e80ff027b82 */ /* 0x001e220000000000 */
[----:B------:R-:W-:Y:S02]  /*6c80*/  ULDC.64 UR4, c[0x0][0x488] ;  /* 0x0001220000047ab9 */ /* 0x000fe40000000a00 */
[----:B-1----:R-:W-:-:S05]  /*6c90*/  IADD3 R4, P0, R22, UR4, RZ ;  /* 0x0000000416047c10 */ /* 0x002fca000ff1e0ff */
[----:B---3--:R-:W-:Y:S01]  /*6ca0*/  IMAD.X R5, RZ, RZ, UR5, P0 ;  /* 0x00000005ff057e24 */ /* 0x008fe200080e06ff */
        /* <DEDUP_REMOVED lines=11> */
[----:B------:R-:W3:Y:S02]  /*6d60*/  LDG.E.S8 R2, desc[UR36][R4.64] ;  /* 0x0000002404027981 */ /* 0x000ee4000c1e1300 */
[----:B---3--:R-:W0:Y:S01]  /*6d70*/  I2F.F64.S16 R2, R2 ;  /* 0x0000000200027312 */ /* 0x008e220000101c00 */
[----:B------:R-:W-:Y:S05]  /*6d80*/  BRA `(.L_x_2636) ;  /* 0x0000000c007c7947 */ /* 0x000fea0003800000 */
.L_x_2634:
[----:B------:R-:W3:Y:S02]  /*6d90*/  LDG.E.U8 R2, desc[UR36][R4.64] ;  /* 0x0000002404027981 */ /* 0x000ee4000c1e1100 */
[----:B---3--:R-:W0:Y:S01]  /*6da0*/  I2F.F64.U16 R2, R2 ;  /* 0x0000000200027312 */ /* 0x008e220000101800 */
[----:B------:R-:W-:Y:S05]  /*6db0*/  BRA `(.L_x_2636) ;  /* 0x0000000c00707947 */ /* 0x000fea0003800000 */
.L_x_2633:
[----:B------:R-:W-:-:S13]  /*6dc0*/  ISETP.NE.AND P0, PT, R0, 0x2, PT ;  /* 0x000000020000780c */ /* 0x000fda0003f05270 */
[----:B------:R-:W-:Y:S05]  /*6dd0*/  @!P0 BRA `(.L_x_2637) ;  /* 0x0000000000288947 */ /* 0x000fea0003800000 */
[----:B------:R-:W-:-:S13]  /*6de0*/  ISETP.NE.AND P0, PT, R0, 0x3, PT ;  /* 0x000000030000780c */ /* 0x000fda0003f05270 */
[----:B------:R-:W-:Y:S05]  /*6df0*/  @!P0 BRA `(.L_x_2638) ;  /* 0x0000000000148947 */ /* 0x000fea0003800000 */
[----:B------:R-:W-:-:S13]  /*6e00*/  ISETP.NE.AND P0, PT, R0, 0x4, PT ;  /* 0x000000040000780c */ /* 0x000fda0003f05270 */
[----:B------:R-:W-:Y:S05]  /*6e10*/  @P0 BRA `(.L_x_2635) ;  /* 0x0000000800fc0947 */ /* 0x000fea0003800000 */
[----:B------:R-:W3:Y:S02]  /*6e20*/  LDG.E.64 R2, desc[UR36][R4.64] ;  /* 0x0000002404027981 */ /* 0x000ee4000c1e1b00 */
[----:B---3--:R-:W1:Y:S01]  /*6e30*/  I2F.F64.S64 R2, R2 ;  /* 0x0000000200027312 */ /* 0x008e620000301c00 */
[----:B------:R-:W-:Y:S05]  /*6e40*/  BRA `(.L_x_2636) ;  /* 0x0000000c004c7947 */ /* 0x000fea0003800000 */
.L_x_2638:
[----:B------:R-:W3:Y:S02]  /*6e50*/  LDG.E R2, desc[UR36][R4.64] ;  /* 0x0000002404027981 */ /* 0x000ee4000c1e1900 */
[----:B---3--:R-:W3:Y:S01]  /*6e60*/  I2F.F64 R2, R2 ;  /* 0x0000000200027312 */ /* 0x008ee20000201c00 */
[----:B------:R-:W-:Y:S05]  /*6e70*/  BRA `(.L_x_2636) ;  /* 0x0000000c00407947 */ /* 0x000fea0003800000 */
.L_x_2637:
[----:B------:R-:W3:Y:S02]  /*6e80*/  LDG.E.U16 R2, desc[UR36][R4.64] ;  /* 0x0000002404027981 */ /* 0x000ee4000c1e1500 */
[----:B---3--:R-:W0:Y:S01]  /*6e90*/  I2F.F64.S16 R2, R2 ;  /* 0x0000000200027312 */ /* 0x008e220000101c00 */
[----:B------:R-:W-:Y:S05]  /*6ea0*/  BRA `(.L_x_2636) ;  /* 0x0000000c00347947 */ /* 0x000fea0003800000 */
.L_x_2632:
[----:B------:R-:W-:-:S13]  /*6eb0*/  ISETP.GT.AND P0, PT, R0, 0x6, PT ;  /* 0x000000060000780c */ /* 0x000fda0003f04270 */
[----:B------:R-:W-:Y:S05]  /*6ec0*/  @P0 BRA `(.L_x_2639) ;  /* 0x0000000000340947 */ /* 0x000fea0003800000 */
[----:B------:R-:W-:-:S13]  /*6ed0*/  ISETP.NE.AND P0, PT, R0, 0x5, PT ;  /* 0x000000050000780c */ /* 0x000fda0003f05270 */
[----:B------:R-:W-:Y:S05]  /*6ee0*/  @!P0 BRA `(.L_x_2640) ;  /* 0x0000000000188947 */ /* 0x000fea0003800000 */
[----:B------:R-:W-:-:S13]  /*6ef0*/  ISETP.NE.AND P0, PT, R0, 0x6, PT ;  /* 0x000000060000780c */ /* 0x000fda0003f05270 */
[----:B------:R-:W-:Y:S05]  /*6f00*/  @P0 BRA `(.L_x_2635) ;  /* 0x0000000800c00947 */ /* 0x000fea0003800000 */
[----:B------:R-:W3:Y:S02]  /*6f10*/  LDG.E R2, desc[UR36][R4.64] ;  /* 0x0000002404027981 */ /* 0x000ee4000c1e1900 */
[----:B---3--:R-:W-:-:S06]  /*6f20*/  FMUL.FTZ R2, R2, 1 ;  /* 0x3f80000002027820 */ /* 0x008fcc0000410000 */
[----:B------:R-:W0:Y:S01]  /*6f30*/  F2F.F64.F32 R2, R2 ;  /* 0x0000000200027310 */ /* 0x000e220000201800 */
[----:B------:R-:W-:Y:S05]  /*6f40*/  BRA `(.L_x_2636) ;  /* 0x0000000c000c7947 */ /* 0x000fea0003800000 */
.L_x_2640:
[----:B------:R-:W3:Y:S02]  /*6f50*/  LDG.E.U16 R0, desc[UR36][R4.64] ;  /* 0x0000002404007981 */ /* 0x000ee4000c1e1500 */
[----:B---3--:R-:W-:-:S05]  /*6f60*/  HADD2.F32 R0, -RZ, R0.H0_H0 ;  /* 0x20000000ff007230 */ /* 0x008fca0000004100 */
[----:B------:R-:W-:-:S04]  /*6f70*/  FMUL.FTZ R0, R0, 1 ;  /* 0x3f80000000007820 */ /* 0x000fc80000410000 */
[----:B------:R0:W1:Y:S01]  /*6f80*/  F2F.F64.F32 R2, R0 ;  /* 0x0000000000027310 */ /* 0x0000620000201800 */
[----:B------:R-:W-:Y:S05]  /*6f90*/  BRA `(.L_x_2636) ;  /* 0x0000000800f87947 */ /* 0x000fea0003800000 */
.L_x_2639:
[----:B------:R-:W-:-:S13]  /*6fa0*/  ISETP.NE.AND P0, PT, R0, 0x7, PT ;  /* 0x000000070000780c */ /* 0x000fda0003f05270 */
[----:B------:R-:W-:Y:S05]  /*6fb0*/  @!P0 BRA `(.L_x_2641) ;  /* 0x0000000000348947 */ /* 0x000fea0003800000 */
        /* <DEDUP_REMOVED lines=8> */
.L_x_2642:
[----:B------:R-:W3:Y:S02]  /*7040*/  LDG.E.U16 R4, desc[UR36][R4.64] ;  /* 0x0000002404047981 */ /* 0x000ee4000c1e1500 */
[----:B---3--:R-:W-:-:S05]  /*7050*/  HADD2.F32 R0, -RZ, R4.H0_H0 ;  /* 0x20000004ff007230 */ /* 0x008fca0000004100 */
[----:B------:R-:W-:-:S04]  /*7060*/  FMUL.FTZ R0, R0, 1 ;  /* 0x3f80000000007820 */ /* 0x000fc80000410000 */
[----:B------:R0:W1:Y:S01]  /*7070*/  F2F.F64.F32 R2, R0 ;  /* 0x0000000000027310 */ /* 0x0000620000201800 */
[----:B------:R-:W-:Y:S05]  /*7080*/  BRA `(.L_x_2636) ;  /* 0x0000000800bc7947 */ /* 0x000fea0003800000 */
.L_x_2641:
[----:B------:R0:W5:Y:S01]  /*7090*/  LDG.E.64 R2, desc[UR36][R4.64] ;  /* 0x0000002404027981 */ /* 0x000162000c1e1b00 */
[----:B------:R-:W-:Y:S05]  /*70a0*/  BRA `(.L_x_2636) ;  /* 0x0000000800b47947 */ /* 0x000fea0003800000 */
.L_x_2631:
        /* <DEDUP_REMOVED lines=8> */
[----:B------:R-:W3:Y:S01]  /*7130*/  LDG.E.U8 R4, desc[UR36][R4.64] ;  /* 0x0000002404047981 */ /* 0x000ee2000c1e1100 */
[----:B------:R-:W-:Y:S01]  /*7140*/  IMAD.MOV.U32 R2, RZ, RZ, RZ ;  /* 0x000000ffff027224 */ /* 0x000fe200078e00ff */
[----:B---3--:R-:W-:-:S04]  /*7150*/  ISETP.NE.AND P0, PT, R4, RZ, PT ;  /* 0x000000ff0400720c */ /* 0x008fc80003f05270 */
[----:B------:R-:W-:Y:S01]  /*7160*/  FSEL R3, RZ, 1.875, !P0 ;  /* 0x3ff00000ff037808 */ /* 0x000fe20004000000 */
[----:B------:R-:W-:Y:S08]  /*7170*/  BRA `(.L_x_2636) ;  /* 0x0000000800807947 */ /* 0x000ff00003800000 */
.L_x_2645:
[----:B------:R0:W5:Y:S01]  /*7180*/  LDG.E.64 R2, desc[UR36][R4.64] ;  /* 0x0000002404027981 */ /* 0x000162000c1e1b00 */
[----:B------:R-:W-:Y:S05]  /*7190*/  BRA `(.L_x_2636) ;  /* 0x0000000800787947 */ /* 0x000fea0003800000 */
.L_x_2644:
[----:B------:R-:W-:-:S13]  /*71a0*/  ISETP.NE.AND P0, PT, R0, 0xf, PT ;  /* 0x0000000f0000780c */ /* 0x000fda0003f05270 */
[----:B------:R-:W-:Y:S05]  /*71b0*/  @!P0 BRA `(.L_x_2646) ;  /* 0x0000000000a48947 */ /* 0x000fea0003800000 */
[----:B------:R-:W-:-:S13]  /*71c0*/  ISETP.NE.AND P0, PT, R0, 0x17, PT ;  /* 0x000000170000780c */ /* 0x000fda0003f05270 */
[----:B------:R-:W-:Y:S05]  /*71d0*/  @!P0 BRA `(.L_x_2647) ;  /* 0x0000000000608947 */ /* 0x000fea0003800000 */
[----:B------:R-:W-:-:S13]  /*71e0*/  ISETP.NE.AND P0, PT, R0, 0x18, PT ;  /* 0x000000180000780c */ /* 0x000fda0003f05270 */
[----:B------:R-:W-:Y:S05]  /*71f0*/  @P0 BRA `(.L_x_2635) ;  /* 0x0000000800040947 */ /* 0x000fea0003800000 */
[----:B------:R-:W3:Y:S01]  /*7200*/  LDG.E.U8 R0, desc[UR36][R4.64] ;  /* 0x0000002404007981 */ /* 0x000ee2000c1e1100 */
[----:B------:R-:W-:Y:S02]  /*7210*/  IMAD.MOV.U32 R8, RZ, RZ, -0x800000 ;  /* 0xff800000ff087424 */ /* 0x000fe400078e00ff */
[----:B---3--:R-:W-:-:S05]  /*7220*/  IMAD.SHL.U32 R0, R0, 0x1000000, RZ ;  /* 0x0100000000007824 */ /* 0x008fca00078e00ff */
        /* <DEDUP_REMOVED lines=9> */
[----:B------:R-:W-:Y:S01]  /*72c0*/  IMAD R7, R3, R8, 0x3c000000 ;  /* 0x3c00000003077424 */ /* 0x000fe200078e0208 */
[----:B------:R-:W-:-:S04]  /*72d0*/  IADD3 R3, R2, -0x1, RZ ;  /* 0xffffffff02037810 */ /* 0x000fc80007ffe0ff */
        /* <DEDUP_REMOVED lines=8> */
.L_x_2647:
[----:B------:R-:W3:Y:S02]  /*7360*/  LDG.E.U8 R3, desc[UR36][R4.64] ;  /* 0x0000002404037981 */ /* 0x000ee4000c1e1100 */
[----:B---3--:R-:W-:-:S05]  /*7370*/  IMAD.SHL.U32 R0, R3, 0x2000000, RZ ;  /* 0x0200000003007824 */ /* 0x008fca00078e00ff */
        /* <DEDUP_REMOVED lines=13> */
.L_x_2646:
[----:B------:R-:W3:Y:S02]  /*7450*/  LDG.E.U16 R0, desc[UR36][R4.64] ;  /* 0x0000002404007981 */ /* 0x000ee4000c1e1500 */
[----:B---3--:R-:W-:-:S04]  /*7460*/  IMAD.U32 R0, R0, 0x10000, RZ ;  /* 0x0001000000007824 */ /* 0x008fc800078e00ff */
[----:B------:R-:W-:-:S04]  /*7470*/  FMUL.FTZ R0, R0, 1 ;  /* 0x3f80000000007820 */ /* 0x000fc80000410000 */
[----:B------:R0:W1:Y:S01]  /*7480*/  F2F.F64.F32 R2, R0 ;  /* 0x0000000000027310 */ /* 0x0000620000201800 */
[----:B------:R-:W-:Y:S05]  /*7490*/  BRA `(.L_x_2636) ;  /* 0x0000000400b87947 */ /* 0x000fea0003800000 */
.L_x_2643:
        /* <DEDUP_REMOVED lines=8> */
[----:B------:R-:W3:Y:S02]  /*7520*/  LDG.E.U16 R2, desc[UR36][R4.64] ;  /* 0x0000002404027981 */ /* 0x000ee4000c1e1500 */
[----:B---3--:R-:W0:Y:S01]  /*7530*/  I2F.F64.U16 R2, R2 ;  /* 0x0000000200027312 */ /* 0x008e220000101800 */
[----:B------:R-:W-:Y:S05]  /*7540*/  BRA `(.L_x_2636) ;  /* 0x00000004008c7947 */ /* 0x000fea0003800000 */
.L_x_2650:
[----:B------:R-:W3:Y:S01]  /*7550*/  LDG.E.U8 R2, desc[UR36][R4.64] ;  /* 0x0000002404027981 */ /* 0x000ee2000c1e1100 */
[----:B------:R-:W-:Y:S01]  /*7560*/  BSSY B0, `(.L_x_2651) ;  /* 0x0000018000007945 */ /* 0x000fe20003800000 */
[----:B------:R-:W-:Y:S01]  /*7570*/  IMAD.MOV.U32 R0, RZ, RZ, RZ ;  /* 0x000000ffff007224 */ /* 0x000fe200078e00ff */
[----:B---3--:R-:W-:-:S13]  /*7580*/  ISETP.NE.AND P0, PT, R2, RZ, PT ;  /* 0x000000ff0200720c */ /* 0x008fda0003f05270 */
        /* <DEDUP_REMOVED lines=17> */
.L_x_2654:
[----:B------:R-:W-:Y:S05]  /*76a0*/  BSYNC B1 ;  /* 0x0000000000017941 */ /* 0x000fea0003800000 */
.L_x_2653:
[----:B------:R-:W-:Y:S01]  /*76b0*/  LEA R3, R0, 0x3b800000, 0x17 ;  /* 0x3b80000000037811 */ /* 0x000fe200078eb8ff */
[----:B------:R-:W-:-:S05]  /*76c0*/  IMAD.SHL.U32 R0, R2, 0x100000, RZ ;  /* 0x0010000002007824 */ /* 0x000fca00078e00ff */
[----:B------:R-:W-:-:S07]  /*76d0*/  LOP3.LUT R0, R3, R0, R4, 0xfe, !PT ;  /* 0x0000000003007212 */ /* 0x000fce00078efe04 */
.L_x_2652:
[----:B------:R-:W-:Y:S05]  /*76e0*/  BSYNC B0 ;  /* 0x0000000000007941 */ /* 0x000fea0003800000 */
.L_x_2651:
[----:B------:R-:W-:-:S04]  /*76f0*/  FMUL.FTZ R0, R0, 1 ;  /* 0x3f80000000007820 */ /* 0x000fc80000410000 */
[----:B------:R0:W1:Y:S01]  /*7700*/  F2F.F64.F32 R2, R0 ;  /* 0x0000000000027310 */ /* 0x0000620000201800 */
[----:B------:R-:W-:Y:S05]  /*7710*/  BRA `(.L_x_2636) ;  /* 0x0000000400187947 */ /* 0x000fea0003800000 */
.L_x_2649:
        /* <DEDUP_REMOVED lines=21> */
.L_x_2658:
[----:B------:R-:W-:Y:S05]  /*7870*/  BSYNC B1 ;  /* 0x0000000000017941 */ /* 0x000fea0003800000 */
.L_x_2657:
[----:B------:R-:W-:Y:S01]  /*7880*/  LEA R3, R0, 0x37800000, 0x17 ;  /* 0x3780000000037811 */ /* 0x000fe200078eb8ff */
[----:B------:R-:W-:-:S05]  /*7890*/  IMAD.SHL.U32 R0, R2, 0x200000, RZ ;  /* 0x0020000002007824 */ /* 0x000fca00078e00ff */
[----:B------:R-:W-:-:S07]  /*78a0*/  LOP3.LUT R0, R3, R0, R4, 0xfe, !PT ;  /* 0x0000000003007212 */ /* 0x000fce00078efe04 */
.L_x_2656:
[----:B------:R-:W-:Y:S05]  /*78b0*/  BSYNC B0 ;  /* 0x0000000000007941 */ /* 0x000fea0003800000 */
.L_x_2655:
[----:B------:R-:W-:-:S04]  /*78c0*/  FMUL.FTZ R0, R0, 1 ;  /* 0x3f80000000007820 */ /* 0x000fc80000410000 */
[----:B------:R0:W1:Y:S01]  /*78d0*/  F2F.F64.F32 R2, R0 ;  /* 0x0000000000027310 */ /* 0x0000620000201800 */
[----:B------:R-:W-:Y:S05]  /*78e0*/  BRA `(.L_x_2636) ;  /* 0x0000000000a47947 */ /* 0x000fea0003800000 */
.L_x_2648:
[----:B------:R-:W-:-:S13]  /*78f0*/  ISETP.NE.AND P0, PT, R0, 0x1c, PT ;  /* 0x0000001c0000780c */ /* 0x000fda0003f05270 */
[----:B------:R-:W-:Y:S05]  /*7900*/  @!P0 BRA `(.L_x_2659) ;  /* 0x0000000000948947 */ /* 0x000fea0003800000 */
[----:B------:R-:W-:-:S13]  /*7910*/  ISETP.NE.AND P0, PT, R0, 0x1d, PT ;  /* 0x0000001d0000780c */ /* 0x000fda0003f05270 */
[----:B------:R-:W-:Y:S05]  /*7920*/  @!P0 BRA `(.L_x_2660) ;  /* 0x0000000000808947 */ /* 0x000fea0003800000 */
[----:B------:R-:W-:-:S13]  /*7930*/  ISETP.NE.AND P0, PT, R0, 0x2c, PT ;  /* 0x0000002c0000780c */ /* 0x000fda0003f05270 */
[----:B------:R-:W-:Y:S05]  /*7940*/  @P0 BRA `(.L_x_2635) ;  /* 0x0000000000300947 */ /* 0x000fea0003800000 */
[----:B------:R-:W3:Y:S01]  /*7950*/  LDG.E.U8 R4, desc[UR36][R4.64] ;  /* 0x0000002404047981 */ /* 0x000ee2000c1e1100 */
[----:B------:R-:W-:Y:S01]  /*7960*/  BSSY B0, `(.L_x_2661) ;  /* 0x0000007000007945 */ /* 0x000fe20003800000 */
[----:B------:R-:W-:Y:S01]  /*7970*/  IMAD.MOV.U32 R0, RZ, RZ, 0x400000 ;  /* 0x00400000ff007424 */ /* 0x000fe200078e00ff */
[----:B---3--:R-:W-:-:S13]  /*7980*/  ISETP.NE.AND P0, PT, R4, RZ, PT ;  /* 0x000000ff0400720c */ /* 0x008fda0003f05270 */
[----:B------:R-:W-:Y:S05]  /*7990*/  @!P0 BRA `(.L_x_2662) ;  /* 0x00000000000c8947 */ /* 0x000fea0003800000 */
[----:B------:R-:W-:-:S13]  /*79a0*/  ISETP.NE.AND P0, PT, R4, 0xff, PT ;  /* 0x000000ff0400780c */ /* 0x000fda0003f05270 */
[----:B------:R-:W-:Y:S02]  /*79b0*/  @!P0 IMAD.MOV.U32 R0, RZ, RZ, 0x7f800001 ;  /* 0x7f800001ff008424 */ /* 0x000fe400078e00ff */
[----:B------:R-:W-:-:S07]  /*79c0*/  @P0 IMAD.SHL.U32 R0, R4, 0x800000, RZ ;  /* 0x0080000004000824 */ /* 0x000fce00078e00ff */
.L_x_2662:
[----:B------:R-:W-:Y:S05]  /*79d0*/  BSYNC B0 ;  /* 0x0000000000007941 */ /* 0x000fea0003800000 */
.L_x_2661:
[----:B------:R-:W-:-:S04]  /*79e0*/  FMUL.FTZ R0, R0, 1 ;  /* 0x3f80000000007820 */ /* 0x000fc80000410000 */
[----:B------:R0:W1:Y:S01]  /*79f0*/  F2F.F64.F32 R2, R0 ;  /* 0x0000000000027310 */ /* 0x0000620000201800 */
[----:B------:R-:W-:Y:S05]  /*7a00*/  BRA `(.L_x_2636) ;  /* 0x00000000005c7947 */ /* 0x000fea0003800000 */
.L_x_2635:
[----:B------:R-:W-:Y:S01]  /*7a10*/  MOV R2, 0x0 ;  /* 0x0000000000027802 */ /* 0x000fe20000000f00 */
[----:B------:R-:W-:Y:S01]  /*7a20*/  ULDC.64 UR4, c[0x4][0x128] ;  /* 0x01004a0000047ab9 */ /* 0x000fe20000000a00 */
[----:B------:R-:W-:Y:S01]  /*7a30*/  ULDC.64 UR6, c[0x4][0x8] ;  /* 0x0100020000067ab9 */ /* 0x000fe20000000a00 */
[----:B------:R-:W-:Y:S01]  /*7a40*/  IMAD.U32 R4, RZ, RZ, UR4 ;  /* 0x00000004ff047e24 */ /* 0x000fe2000f8e00ff */
[----:B------:R-:W-:Y:S01]  /*7a50*/  HFMA2.MMA R12, -RZ, RZ, 0, 5.9604644775390625e-08 ;  /* 0x00000001ff0c7435 */ /* 0x000fe200000001ff */
        /* <DEDUP_REMOVED lines=8> */
[----:B------:R-:W-:-:S07]  /*7ae0*/  IMAD.MOV.U32 R13, RZ, RZ, RZ ;  /* 0x000000ffff0d7224 */ /* 0x000fce00078e00ff */
[----:B------:R-:W-:-:S07]  /*7af0*/  LEPC R20, `(.L_x_2663) ;  /* 0x000000001014794e */ /* 0x000fce0000000000 */
[----:B0-2-45:R-:W-:Y:S05]  /*7b00*/  CALL.ABS.NOINC R2 ;  /* 0x0000000002007343 */ /* 0x035fea0003c00000 */
.L_x_2663:
[----:B------:R-:W-:Y:S01]  /*7b10*/  CS2R R2, SRZ ;  /* 0x0000000000027805 */ /* 0x000fe2000001ff00 */
[----:B------:R-:W-:Y:S06]  /*7b20*/  BRA `(.L_x_2636) ;  /* 0x0000000000147947 */ /* 0x000fec0003800000 */
.L_x_2660:
[----:B------:R-:W3:Y:S02]  /*7b30*/  LDG.E.64 R2, desc[UR36][R4.64] ;  /* 0x0000002404027981 */ /* 0x000ee4000c1e1b00 */
[----:B---3--:R-:W0:Y:S01]  /*7b40*/  I2F.F64.U64 R2, R2 ;  /* 0x0000000200027312 */ /* 0x008e220000301800 */
[----:B------:R-:W-:Y:S05]  /*7b50*/  BRA `(.L_x_2636) ;  /* 0x0000000000087947 */ /* 0x000fea0003800000 */
.L_x_2659:
[----:B------:R-:W3:Y:S02]  /*7b60*/  LDG.E R2, desc[UR36][R4.64] ;  /* 0x0000002404027981 */ /* 0x000ee4000c1e1900 */
[----:B---3--:R-:W0:Y:S02]  /*7b70*/  I2F.F64.U32 R2, R2 ;  /* 0x0000000200027312 */ /* 0x008e240000201800 */
.L_x_2636:
[----:B------:R-:W2:Y:S01]  /*7b80*/  LDC.U8 R6, c[0x0][0x4b8] ;  /* 0x00012e00ff067b82 */ /* 0x000ea20000000000 */
[----:B01-3-5:R-:W-:Y:S01]  /*7b90*/  DSETP.GEU.AND P0, PT, R2, 3, PT ;  /* 0x400800000200742a */ /* 0x02bfe20003f0e000 */
[----:B------:R-:W-:Y:S01]  /*7ba0*/  UMOV UR4, 0x60000000 ;  /* 0x6000000000047882 */ /* 0x000fe20000000000 */
[----:B------:R-:W-:Y:S02]  /*7bb0*/  UMOV UR5, 0x3fc55555 ;  /* 0x3fc5555500057882 */ /* 0x000fe40000000000 */
[----:B--2-4-:R-:W-:Y:S02]  /*7bc0*/  DMUL R18, R18, UR4 ;  /* 0x0000000412127c28 */ /* 0x014fe40008000000 */
        /* <DEDUP_REMOVED lines=17> */
.L_x_2667:
[----:B------:R-:W0:Y:S02]  /*7ce0*/  F2I.S64.F64.TRUNC R4, R4 ;  /* 0x0000000400047311 */ /* 0x000e24000030d900 */
[----:B0-----:R-:W-:-:S05]  /*7cf0*/  IMAD.MOV.U32 R3, RZ, RZ, R4 ;  /* 0x000000ffff037224 */ /* 0x001fca00078e0004 */
[----:B------:R0:W-:Y:S01]  /*7d00*/  STG.E.U8 desc[UR36][R16.64], R3 ;  /* 0x0000000310007986 */ /* 0x0001e2000c101124 */
[----:B------:R-:W-:Y:S05]  /*7d10*/  BRA `(.L_x_2669) ;  /* 0x0000000c00f87947 */ /* 0x000fea0003800000 */
.L_x_2666:
        /* <DEDUP_REMOVED lines=9> */
.L_x_2671:
[----:B------:R-:W0:Y:S02]  /*7db0*/  F2I.F64.TRUNC R5, R4 ;  /* 0x0000000400057311 */ /* 0x000e24000030d100 */
[----:B0-----:R3:W-:Y:S01]  /*7dc0*/  STG.E desc[UR36][R16.64], R5 ;  /* 0x0000000510007986 */ /* 0x0017e2000c101924 */
[----:B------:R-:W-:Y:S05]  /*7dd0*/  BRA `(.L_x_2669) ;  /* 0x0000000c00c87947 */ /* 0x000fea0003800000 */
.L_x_2670:
[----:B------:R-:W0:Y:S02]  /*7de0*/  F2I.F64.TRUNC R5, R4 ;  /* 0x0000000400057311 */ /* 0x000e24000030d100 */
[----:B0-----:R2:W-:Y:S01]  /*7df0*/  STG.E.U16 desc[UR36][R16.64], R5 ;  /* 0x0000000510007986 */ /* 0x0015e2000c101524 */
[----:B------:R-:W-:Y:S05]  /*7e00*/  BRA `(.L_x_2669) ;  /* 0x0000000c00bc7947 */ /* 0x000fea0003800000 */
.L_x_2665:
        /* <DEDUP_REMOVED lines=13> */
.L_x_2673:
        /* <DEDUP_REMOVED lines=8> */
.L_x_2672:
        /* <DEDUP_REMOVED lines=14> */
.L_x_2675:
        /* <DEDUP_REMOVED lines=9> */
.L_x_2674:
[----:B------:R0:W-:Y:S01]  /*80d0*/  STG.E.64 desc[UR36][R16.64], R4 ;  /* 0x0000000410007986 */ /* 0x0001e2000c101b24 */
[----:B------:R-:W-:Y:S05]  /*80e0*/  BRA `(.L_x_2669) ;  /* 0x0000000c00047947 */ /* 0x000fea0003800000 */
.L_x_2664:
        /* <DEDUP_REMOVED lines=12> */
.L_x_2678:
[----:B------:R-:W-:-:S05]  /*81b0*/  CS2R R6, SRZ ;  /* 0x0000000000067805 */ /* 0x000fca000001ff00 */
[----:B------:R0:W-:Y:S01]  /*81c0*/  STG.E.128 desc[UR36][R16.64], R4 ;  /* 0x0000000410007986 */ /* 0x0001e2000c101d24 */
[----:B------:R-:W-:Y:S05]  /*81d0*/  BRA `(.L_x_2669) ;  /* 0x0000000800c87947 */ /* 0x000fea0003800000 */
.L_x_2677:
        /* <DEDUP_REMOVED lines=25> */
.L_x_2682:
[----:B------:R-:W-:Y:S05]  /*8370*/  BSYNC B0 ;  /* 0x0000000000007941 */ /* 0x000fea0003800000 */
.L_x_2681:
[----:B------:R-:W-:-:S05]  /*8380*/  LOP3.LUT R3, R0, R3, RZ, 0xfc, !PT ;  /* 0x0000000300037212 */ /* 0x000fca00078efcff */
[----:B------:R0:W-:Y:S01]  /*8390*/  STG.E.U8 desc[UR36][R16.64], R3 ;  /* 0x0000000310007986 */ /* 0x0001e2000c101124 */
[----:B------:R-:W-:Y:S05]  /*83a0*/  BRA `(.L_x_2669) ;  /* 0x0000000800547947 */ /* 0x000fea0003800000 */
.L_x_2680:
        /* <DEDUP_REMOVED lines=17> */
.L_x_2684:
[----:B------:R-:W-:Y:S01]  /*84c0*/  IMAD.MOV.U32 R0, RZ, RZ, 0x7f ;  /* 0x0000007fff007424 */ /* 0x000fe200078e00ff */
[----:B------:R-:W-:-:S04]  /*84d0*/  ISETP.GT.U32.AND P0, PT, R2, 0x7f800000, PT ;  /* 0x7f8000000200780c */ /* 0x000fc80003f04070 */
[----:B------:R-:W-:-:S09]  /*84e0*/  SEL R0, R0, 0x7c, P0 ;  /* 0x0000007c00007807 */ /* 0x000fd20000000000 */
.L_x_2685:
[----:B------:R-:W-:Y:S05]  /*84f0*/  BSYNC B0 ;  /* 0x0000000000007941 */ /* 0x000fea0003800000 */
.L_x_2683:
[----:B------:R-:W-:-:S04]  /*8500*/  LOP3.LUT R2, R3, 0x80000000, RZ, 0xc0, !PT ;  /* 0x8000000003027812 */ /* 0x000fc800078ec0ff */
[----:B------:R-:W-:-:S04]  /*8510*/  SHF.R.U32.HI R3, RZ, 0x18, R2 ;  /* 0x00000018ff037819 */ /* 0x000fc80000011602 */
[----:B------:R-:W-:-:S05]  /*8520*/  LOP3.LUT R3, R0, R3, RZ, 0xfc, !PT ;  /* 0x0000000300037212 */ /* 0x000fca00078efcff */
[----:B------:R0:W-:Y:S01]  /*8530*/  STG.E.U8 desc[UR36][R16.64], R3 ;  /* 0x0000000310007986 */ /* 0x0001e2000c101124 */
[----:B------:R-:W-:Y:S05]  /*8540*/  BRA `(.L_x_2669) ;  /* 0x0000000400ec7947 */ /* 0x000fea0003800000 */
.L_x_2679:
        /* <DEDUP_REMOVED lines=8> */
.L_x_2676:
        /* <DEDUP_REMOVED lines=11> */
.L_x_2688:
        /* <DEDUP_REMOVED lines=21> */
.L_x_2691:
[----:B------:R-:W-:-:S04]  /*87d0*/  LOP3.LUT R2, R3, 0x80000000, RZ, 0xc0, !PT ;  /* 0x8000000003027812 */ /* 0x000fc800078ec0ff */
[----:B------:R-:W-:-:S04]  /*87e0*/  SHF.R.U32.HI R3, RZ, 0x18, R2 ;  /* 0x00000018ff037819 */ /* 0x000fc80000011602 */
[----:B------:R-:W-:-:S04]  /*87f0*/  LOP3.LUT R0, R0, R3, RZ, 0xfc, !PT ;  /* 0x0000000300007212 */ /* 0x000fc800078efcff */
[----:B------:R-:W-:-:S07]  /*8800*/  PRMT R8, R0, 0x7610, R8 ;  /* 0x0000761000087816 */ /* 0x000fce0000000008 */
.L_x_2690:
[----:B------:R-:W-:Y:S05]  /*8810*/  BSYNC B0 ;  /* 0x0000000000007941 */ /* 0x000fea0003800000 */
.L_x_2689:
[----:B------:R0:W-:Y:S01]  /*8820*/  STG.E.U8 desc[UR36][R16.64], R8 ;  /* 0x0000000810007986 */ /* 0x0001e2000c101124 */
[----:B------:R-:W-:Y:S05]  /*8830*/  BRA `(.L_x_2669) ;  /* 0x0000000400307947 */ /* 0x000fea0003800000 */
.L_x_2687:
        /* <DEDUP_REMOVED lines=21> */
.L_x_2694:
[----:B------:R-:W-:-:S04]  /*8990*/  LOP3.LUT R2, R3, 0x80000000, RZ, 0xc0, !PT ;  /* 0x8000000003027812 */ /* 0x000fc800078ec0ff */
[----:B------:R-:W-:-:S04]  /*89a0*/  SHF.R.U32.HI R3, RZ, 0x18, R2 ;  /* 0x00000018ff037819 */ /* 0x000fc80000011602 */
[----:B------:R-:W-:-:S04]  /*89b0*/  LOP3.LUT R0, R0, R3, RZ, 0xfc, !PT ;  /* 0x0000000300007212 */ /* 0x000fc800078efcff */
[----:B------:R-:W-:-:S07]  /*89c0*/  PRMT R8, R0, 0x7610, R8 ;  /* 0x0000761000087816 */ /* 0x000fce0000000008 */
.L_x_2693:
[----:B------:R-:W-:Y:S05]  /*89d0*/  BSYNC B0 ;  /* 0x0000000000007941 */ /* 0x000fea0003800000 */
.L_x_2692:
[----:B------:R0:W-:Y:S01]  /*89e0*/  STG.E.U8 desc[UR36][R16.64], R8 ;  /* 0x0000000810007986 */ /* 0x0001e2000c101124 */
[----:B------:R-:W-:Y:S05]  /*89f0*/  BRA `(.L_x_2669) ;  /* 0x0000000000c07947 */ /* 0x000fea0003800000 */
.L_x_2686:
        /* <DEDUP_REMOVED lines=26> */
.L_x_2668:
        /* <DEDUP_REMOVED lines=16> */
.L_x_2697:
[----:B------:R-:W-:Y:S05]  /*8ca0*/  BRA `(.L_x_2669) ;  /* 0x0000000000147947 */ /* 0x000fea0003800000 */
.L_x_2696:
[----:B------:R-:W0:Y:S02]  /*8cb0*/  F2I.U64.F64.TRUNC R4, R4 ;  /* 0x0000000400047311 */ /* 0x000e24000030d800 */
[----:B0-----:R0:W-:Y:S01]  /*8cc0*/  STG.E.64 desc[UR36][R16.64], R4 ;  /* 0x0000000410007986 */ /* 0x0011e2000c101b24 */
[----:B------:R-:W-:Y:S05]  /*8cd0*/  BRA `(.L_x_2669) ;  /* 0x0000000000087947 */ /* 0x000fea0003800000 */
.L_x_2695:
[----:B------:R-:W0:Y:S02]  /*8ce0*/  F2I.U32.F64.TRUNC R5, R4 ;  /* 0x0000000400057311 */ /* 0x000e24000030d000 */
[----:B0-----:R0:W-:Y:S02]  /*8cf0*/  STG.E desc[UR36][R16.64], R5 ;  /* 0x0000000510007986 */ /* 0x0011e4000c101924 */
.L_x_2669:
[----:B------:R-:W-:-:S07]  /*8d00*/  VIADD R23, R23, 0x80 ;  /* 0x0000008017177836 */ /* 0x000fce0000000000 */
.L_x_2596:
[----:B------:R-:W-:Y:S05]  /*8d10*/  BSYNC B6 ;  /* 0x0000000000067941 */ /* 0x000fea0003800000 */
.L_x_2595:
[----:B------:R-:W-:Y:S01]  /*8d20*/  ULDC UR4, c[0x0][0x210] ;  /* 0x0000840000047ab9 */ /* 0x000fe20000000800 */
[----:B------:R-:W-:Y:S01]  /*8d30*/  BSSY B6, `(.L_x_2698) ;  /* 0x0000463000067945 */ /* 0x000fe20003800000 */
[----:B------:R-:W-:-:S13]  /*8d40*/  ISETP.GE.AND P0, PT, R23, UR4, PT ;  /* 0x0000000417007c0c */ /* 0x000fda000bf06270 */
[----:B------:R-:W-:Y:S05]  /*8d50*/  @P0 BRA `(.L_x_2699) ;  /* 0x0000004400800947 */ /* 0x000fea0003800000 */
[----:B0-----:R-:W0:Y:S01]  /*8d60*/  LDC R6, c[0x0][0x218] ;  /* 0x00008600ff067b82 */ /* 0x001e220000000800 */
[----:B-1234-:R-:W-:Y:S01]  /*8d70*/  HFMA2.MMA R16, -RZ, RZ, 0, 0 ;  /* 0x00000000ff107435 */ /* 0x01efe200000001ff */
[----:B------:R-:W-:Y:S02]  /*8d80*/  IMAD.MOV.U32 R22, RZ, RZ, RZ ;  /* 0x000000ffff167224 */ /* 0x000fe400078e00ff */
[----:B------:R-:W-:Y:S01]  /*8d90*/  IMAD.MOV.U32 R0, RZ, RZ, RZ ;  /* 0x000000ffff007224 */ /* 0x000fe200078e00ff */
        /* <DEDUP_REMOVED lines=350> */
.L_x_2700:
[----:B------:R-:W0:Y:S01]  /*a380*/  LDC.U8 R5, c[0x0][0x4b9] ;  /* 0x00012e40ff057b82 */ /* 0x000e220000000000 */
[----:B------:R-:W-:Y:S01]  /*a390*/  ULDC.64 UR4, c[0x0][0x478] ;  /* 0x00011e0000047ab9 */ /* 0x000fe20000000a00 */
[----:B------:R-:W-:Y:S01]  /*a3a0*/  ULDC.64 UR6, c[0x0][0x480] ;  /* 0x0001200000067ab9 */ /* 0x000fe20000000a00 */
[----:B------:R-:W-:Y:S02]  /*a3b0*/  IADD3 R16, P0, R16, UR4, RZ ;  /* 0x0000000410107c10 */ /* 0x000fe4000ff1e0ff */
[----:B------:R-:W-:-:S03]  /*a3c0*/  IADD3 R2, P1, R0, UR6, RZ ;  /* 0x0000000600027c10 */ /* 0x000fc6000ff3e0ff */
[----:B------:R-:W-:Y:S01]  /*a3d0*/  IMAD.X R17, RZ, RZ, UR5, P0 ;  /* 0x00000005ff117e24 */ /* 0x000fe200080e06ff */
[----:B------:R-:W-:Y:S02]  /*a3e0*/  IADD3.X R3, RZ, UR7, RZ, P1, !PT ;  /* 0x00000007ff037c10 */ /* 0x000fe40008ffe4ff */
        /* <DEDUP_REMOVED lines=14> */
.L_x_2704:
[----:B------:R-:W2:Y:S02]  /*a4d0*/  LDG.E.U8 R2, desc[UR36][R2.64] ;  /* 0x0000002402027981 */ /* 0x000ea4000c1e1100 */
[----:B--2---:R0:W1:Y:S01]  /*a4e0*/  I2F.F64.U16 R18, R2 ;  /* 0x0000000200127312 */ /* 0x0040620000101800 */
[----:B------:R-:W-:Y:S05]  /*a4f0*/  BRA `(.L_x_2706) ;  /* 0x0000000c00707947 */ /* 0x000fea0003800000 */
.L_x_2703:
        /* <DEDUP_REMOVED lines=9> */
.L_x_2708:
[----:B------:R-:W2:Y:S02]  /*a590*/  LDG.E R2, desc[UR36][R2.64] ;  /* 0x0000002402027981 */ /* 0x000ea4000c1e1900 */
[----:B--2---:R0:W1:Y:S01]  /*a5a0*/  I2F.F64 R18, R2 ;  /* 0x0000000200127312 */ /* 0x0040620000201c00 */
[----:B------:R-:W-:Y:S05]  /*a5b0*/  BRA `(.L_x_2706) ;  /* 0x0000000c00407947 */ /* 0x000fea0003800000 */
.L_x_2707:
[----:B------:R-:W2:Y:S02]  /*a5c0*/  LDG.E.U16 R2, desc[UR36][R2.64] ;  /* 0x0000002402027981 */ /* 0x000ea4000c1e1500 */
[----:B--2---:R0:W1:Y:S01]  /*a5d0*/  I2F.F64.S16 R18, R2 ;  /* 0x0000000200127312 */ /* 0x0040620000101c00 */
[----:B------:R-:W-:Y:S05]  /*a5e0*/  BRA `(.L_x_2706) ;  /* 0x0000000c00347947 */ /* 0x000fea0003800000 */
.L_x_2702:
        /* <DEDUP_REMOVED lines=10> */
.L_x_2710:
[----:B------:R-:W2:Y:S02]  /*a690*/  LDG.E.U16 R0, desc[UR36][R2.64] ;  /* 0x0000002402007981 */ /* 0x000ea4000c1e1500 */
[----:B--2---:R-:W-:-:S05]  /*a6a0*/  HADD2.F32 R0, -RZ, R0.H0_H0 ;  /* 0x20000000ff007230 */ /* 0x004fca0000004100 */
[----:B------:R-:W-:-:S04]  /*a6b0*/  FMUL.FTZ R0, R0, 1 ;  /* 0x3f80000000007820 */ /* 0x000fc80000410000 */
[----:B------:R1:W2:Y:S01]  /*a6c0*/  F2F.F64.F32 R18, R0 ;  /* 0x0000000000127310 */ /* 0x0002a20000201800 */
[----:B------:R-:W-:Y:S05]  /*a6d0*/  BRA `(.L_x_2706) ;  /* 0x0000000800f87947 */ /* 0x000fea0003800000 */
.L_x_2709:
        /* <DEDUP_REMOVED lines=8> */
[----:B------:R-:W4:Y:S01]  /*a760*/  F2F.F64.F32 R18, R18 ;  /* 0x0000001200127310 */ /* 0x000f220000201800 */
[----:B------:R-:W-:Y:S05]  /*a770*/  BRA `(.L_x_2706) ;  /* 0x0000000800d07947 */ /* 0x000fea0003800000 */
.L_x_2712:
[----:B------:R-:W2:Y:S02]  /*a780*/  LDG.E.U16 R2, desc[UR36][R2.64] ;  /* 0x0000002402027981 */ /* 0x000ea4000c1e1500 */
[----:B--2---:R-:W-:-:S05]  /*a790*/  HADD2.F32 R0, -RZ, R2.H0_H0 ;  /* 0x20000002ff007230 */ /* 0x004fca0000004100 */
[----:B------:R-:W-:-:S04]  /*a7a0*/  FMUL.FTZ R0, R0, 1 ;  /* 0x3f80000000007820 */ /* 0x000fc80000410000 */
[----:B------:R0:W1:Y:S01]  /*a7b0*/  F2F.F64.F32 R18, R0 ;  /* 0x0000000000127310 */ /* 0x0000620000201800 */
[----:B------:R-:W-:Y:S05]  /*a7c0*/  BRA `(.L_x_2706) ;  /* 0x0000000800bc7947 */ /* 0x000fea0003800000 */
.L_x_2711:
[----:B------:R3:W5:Y:S01]  /*a7d0*/  LDG.E.64 R18, desc[UR36][R2.64] ;  /* 0x0000002402127981 */ /* 0x000762000c1e1b00 */
[----:B------:R-:W-:Y:S05]  /*a7e0*/  BRA `(.L_x_2706) ;  /* 0x0000000800b47947 */ /* 0x000fea0003800000 */
.L_x_2701:
        /* <DEDUP_REMOVED lines=13> */
.L_x_2715:
[----:B------:R0:W5:Y:S01]  /*a8c0*/  LDG.E.64 R18, desc[UR36][R2.64] ;  /* 0x0000002402127981 */ /* 0x000162000c1e1b00 */
[----:B------:R-:W-:Y:S05]  /*a8d0*/  BRA `(.L_x_2706) ;  /* 0x0000000800787947 */ /* 0x000fea0003800000 */
.L_x_2714:
        /* <DEDUP_REMOVED lines=28> */
.L_x_2717:
        /* <DEDUP_REMOVED lines=15> */
.L_x_2716:
[----:B------:R-:W2:Y:S02]  /*ab90*/  LDG.E.U16 R0, desc[UR36][R2.64] ;  /* 0x0000002402007981 */ /* 0x000ea4000c1e1500 */
[----:B--2---:R-:W-:-:S04]  /*aba0*/  IMAD.U32 R0, R0, 0x10000, RZ ;  /* 0x0001000000007824 */ /* 0x004fc800078e00ff */
[----:B------:R-:W-:-:S04]  /*abb0*/  FMUL.FTZ R0, R0, 1 ;  /* 0x3f80000000007820 */ /* 0x000fc80000410000 */
[----:B------:R0:W1:Y:S01]  /*abc0*/  F2F.F64.F32 R18, R0 ;  /* 0x0000000000127310 */ /* 0x0000620000201800 */
[----:B------:R-:W-:Y:S05]  /*abd0*/  BRA `(.L_x_2706) ;  /* 0x0000000400b87947 */ /* 0x000fea0003800000 */
.L_x_2713:
        /* <DEDUP_REMOVED lines=11> */
.L_x_2720:
        /* <DEDUP_REMOVED lines=21> */
.L_x_2724:
[----:B------:R-:W-:Y:S05]  /*ade0*/  BSYNC B1 ;  /* 0x0000000000017941 */ /* 0x000fea0003800000 */
.L_x_2723:
[----:B------:R-:W-:Y:S01]  /*adf0*/  LEA R3, R0, 0x3b800000, 0x17 ;  /* 0x3b80000000037811 */ /* 0x000fe200078eb8ff */
[----:B------:R-:W-:-:S05]  /*ae00*/  IMAD.SHL.U32 R0, R2, 0x100000, RZ ;  /* 0x0010000002007824 */ /* 0x000fca00078e00ff */
[----:B------:R-:W-:-:S07]  /*ae10*/  LOP3.LUT R0, R3, R0, R4, 0xfe, !PT ;  /* 0x0000000003007212 */ /* 0x000fce00078efe04 */
.L_x_2722:
[----:B------:R-:W-:Y:S05]  /*ae20*/  BSYNC B0 ;  /* 0x0000000000007941 */ /* 0x000fea0003800000 */
.L_x_2721:
[----:B------:R-:W-:-:S04]  /*ae30*/  FMUL.FTZ R0, R0, 1 ;  /* 0x3f80000000007820 */ /* 0x000fc80000410000 */
[----:B------:R0:W1:Y:S01]  /*ae40*/  F2F.F64.F32 R18, R0 ;  /* 0x0000000000127310 */ /* 0x0000620000201800 */
[----:B------:R-:W-:Y:S05]  /*ae50*/  BRA `(.L_x_2706) ;  /* 0x0000000400187947 */ /* 0x000fea0003800000 */
.L_x_2719:
        /* <DEDUP_REMOVED lines=21> */
.L_x_2728:
[----:B------:R-:W-:Y:S05]  /*afb0*/  BSYNC B1 ;  /* 0x0000000000017941 */ /* 0x000fea0003800000 */
.L_x_2727:
[----:B------:R-:W-:Y:S01]  /*afc0*/  LEA R3, R0, 0x37800000, 0x17 ;  /* 0x3780000000037811 */ /* 0x000fe200078eb8ff */
[----:B------:R-:W-:-:S05]  /*afd0*/  IMAD.SHL.U32 R0, R2, 0x200000, RZ ;  /* 0x0020000002007824 */ /* 0x000fca00078e00ff */
[----:B------:R-:W-:-:S07]  /*afe0*/  LOP3.LUT R0, R3, R0, R4, 0xfe, !PT ;  /* 0x0000000003007212 */ /* 0x000fce00078efe04 */
.L_x_2726:
[----:B------:R-:W-:Y:S05]  /*aff0*/  BSYNC B0 ;  /* 0x0000000000007941 */ /* 0x000fea0003800000 */
.L_x_2725:
[----:B------:R-:W-:-:S04]  /*b000*/  FMUL.FTZ R0, R0, 1 ;  /* 0x3f80000000007820 */ /* 0x000fc80000410000 */
[----:B------:R0:W1:Y:S01]  /*b010*/  F2F.F64.F32 R18, R0 ;  /* 0x0000000000127310 */ /* 0x0000620000201800 */
[----:B------:R-:W-:Y:S05]  /*b020*/  BRA `(.L_x_2706) ;  /* 0x0000000000a47947 */ /* 0x000fea0003800000 */
.L_x_2718:
        /* <DEDUP_REMOVED lines=14> */
.L_x_2732:
[----:B------:R-:W-:Y:S05]  /*b110*/  BSYNC B0 ;  /* 0x0000000000007941 */ /* 0x000fea0003800000 */
.L_x_2731:
[----:B------:R-:W-:-:S04]  /*b120*/  FMUL.FTZ R0, R0, 1 ;  /* 0x3f80000000007820 */ /* 0x000fc80000410000 */
[----:B------:R0:W1:Y:S01]  /*b130*/  F2F.F64.F32 R18, R0 ;  /* 0x0000000000127310 */ /* 0x0000620000201800 */
[----:B------:R-:W-:Y:S05]  /*b140*/  BRA `(.L_x_2706) ;  /* 0x00000000005c7947 */ /* 0x000fea0003800000 */
.L_x_2705:
[----:B------:R-:W-:Y:S01]  /*b150*/  MOV R2, 0x0 ;  /* 0x0000000000027802 */ /* 0x000fe20000000f00 */
[----:B------:R-:W-:Y:S01]  /*b160*/  ULDC.64 UR4, c[0x4][0x128] ;  /* 0x01004a0000047ab9 */ /* 0x000fe20000000a00 */
[----:B------:R-:W-:Y:S01]  /*b170*/  ULDC.64 UR6, c[0x4][0x8] ;  /* 0x0100020000067ab9 */ /* 0x000fe20000000a00 */
[----:B------:R-:W-:Y:S01]  /*b180*/  IMAD.U32 R4, RZ, RZ, UR4 ;  /* 0x00000004ff047e24 */ /* 0x000fe2000f8e00ff */
[----:B------:R-:W-:Y:S01]  /*b190*/  MOV R5, UR5 ;  /* 0x0000000500057c02 */ /* 0x000fe20008000f00 */
        /* <DEDUP_REMOVED lines=11> */
.L_x_2733:
[----:B------:R-:W-:Y:S01]  /*b250*/  CS2R R18, SRZ ;  /* 0x0000000000127805 */ /* 0x000fe2000001ff00 */
[----:B------:R-:W-:Y:S06]  /*b260*/  BRA `(.L_x_2706) ;  /* 0x0000000000147947 */ /* 0x000fec0003800000 */
.L_x_2730:
[----:B------:R-:W2:Y:S02]  /*b270*/  LDG.E.64 R18, desc[UR36][R2.64] ;  /* 0x0000002402127981 */ /* 0x000ea4000c1e1b00 */
[----:B--2---:R-:W0:Y:S01]  /*b280*/  I2F.F64.U64 R18, R18 ;  /* 0x0000001200127312 */ /* 0x004e220000301800 */
[----:B------:R-:W-:Y:S05]  /*b290*/  BRA `(.L_x_2706) ;  /* 0x0000000000087947 */ /* 0x000fea0003800000 */
.L_x_2729:
[----:B------:R-:W2:Y:S02]  /*b2a0*/  LDG.E R2, desc[UR36][R2.64] ;  /* 0x0000002402027981 */ /* 0x000ea4000c1e1900 */
[----:B--2---:R0:W1:Y:S02]  /*b2b0*/  I2F.F64.U32 R18, R2 ;  /* 0x0000000200127312 */ /* 0x0040640000201800 */
.L_x_2706:
[----:B0--3--:R-:W1:Y:S01]  /*b2c0*/  LDC.U8 R2, c[0x0][0x4ba] ;  /* 0x00012e80ff027b82 */ /* 0x009e620000000000 */
[----:B------:R-:W-:Y:S02]  /*b2d0*/  ULDC.64 UR4, c[0x0][0x488] ;  /* 0x0001220000047ab9 */ /* 0x000fe40000000a00 */
[----:B------:R-:W-:-:S05]  /*b2e0*/  IADD3 R4, P0, R22, UR4, RZ ;  /* 0x0000000416047c10 */ /* 0x000fca000ff1e0ff */
        /* <DEDUP_REMOVED lines=15> */
.L_x_2737:
[----:B------:R-:W3:Y:S02]  /*b3e0*/  LDG.E.U8 R2, desc[UR36][R4.64] ;  /* 0x0000002404027981 */ /* 0x000ee4000c1e1100 */
[----:B---3--:R-:W0:Y:S01]  /*b3f0*/  I2F.F64.U16 R2, R2 ;  /* 0x0000000200027312 */ /* 0x008e220000101800 */
[----:B------:R-:W-:Y:S05]  /*b400*/  BRA `(.L_x_2739) ;  /* 0x0000000c00707947 */ /* 0x000fea0003800000 */
.L_x_2736:
[----:B------:R-:W-:-:S13]  /*b410*/  ISETP.NE.AND P0, PT, R0, 0x2, PT ;  /* 0x000000020000780c */ /* 0x000fda0003f05270 */
[----:B------:R-:W-:Y:S05]  /*b420*/  @!P0 BRA `(.L_x_2740) ;  /* 0x0000000000288947 */ /* 0x000fea0003800000 */
[----:B------:R-:W-:-:S13]  /*b430*/  ISETP.NE.AND P0, PT, R0, 0x3, PT ;  /* 0x000000030000780c */ /* 0x000fda0003f05270 */
[----:B------:R-:W-:Y:S05]  /*b440*/  @!P0 BRA `(.L_x_2741) ;  /* 0x0000000000148947 */ /* 0x000fea0003800000 */
[----:B------:R-:W-:-:S13]  /*b450*/  ISETP.NE.AND P0, PT, R0, 0x4, PT ;  /* 0x000000040000780c */ /* 0x000fda0003f05270 */
[----:B------:R-:W-:Y:S05]  /*b460*/  @P0 BRA `(.L_x_2738) ;  /* 0x0000000800fc0947 */ /* 0x000fea0003800000 */
[----:B------:R-:W3:Y:S02]  /*b470*/  LDG.E.64 R2, desc[UR36][R4.64] ;  /* 0x0000002404027981 */ /* 0x000ee4000c1e1b00 */
[----:B---3--:R-:W0:Y:S01]  /*b480*/  I2F.F64.S64 R2, R2 ;  /* 0x0000000200027312 */ /* 0x008e220000301c00 */
[----:B------:R-:W-:Y:S05]  /*b490*/  BRA `(.L_x_2739) ;  /* 0x0000000c004c7947 */ /* 0x000fea0003800000 */
.L_x_2741:
[----:B------:R-:W3:Y:S02]  /*b4a0*/  LDG.E R2, desc[UR36][R4.64] ;  /* 0x0000002404027981 */ /* 0x000ee4000c1e1900 */
[----:B---3--:R-:W0:Y:S01]  /*b4b0*/  I2F.F64 R2, R2 ;  /* 0x0000000200027312 */ /* 0x008e220000201c00 */
[----:B------:R-:W-:Y:S05]  /*b4c0*/  BRA `(.L_x_2739) ;  /* 0x0000000c00407947 */ /* 0x000fea0003800000 */
.L_x_2740:
[----:B------:R-:W3:Y:S02]  /*b4d0*/  LDG.E.U16 R2, desc[UR36][R4.64] ;  /* 0x0000002404027981 */ /* 0x000ee4000c1e1500 */
[----:B---3--:R-:W0:Y:S01]  /*b4e0*/  I2F.F64.S16 R2, R2 ;  /* 0x0000000200027312 */ /* 0x008e220000101c00 */
[----:B------:R-:W-:Y:S05]  /*b4f0*/  BRA `(.L_x_2739) ;  /* 0x0000000c00347947 */ /* 0x000fea0003800000 */
.L_x_2735:
        /* <DEDUP_REMOVED lines=8> */
[----:B------:R-:W3:Y:S01]  /*b580*/  F2F.F64.F32 R2, R2 ;  /* 0x0000000200027310 */ /* 0x000ee20000201800 */
[----:B------:R-:W-:Y:S05]  /*b590*/  BRA `(.L_x_2739) ;  /* 0x0000000c000c7947 */ /* 0x000fea0003800000 */
.L_x_2743:
[----:B------:R-:W3:Y:S02]  /*b5a0*/  LDG.E.U16 R0, desc[UR36][R4.64] ;  /* 0x0000002404007981 */ /* 0x000ee4000c1e1500 */
[----:B---3--:R-:W-:-:S05]  /*b5b0*/  HADD2.F32 R0, -RZ, R0.H0_H0 ;  /* 0x20000000ff007230 */ /* 0x008fca0000004100 */
[----:B------:R-:W-:-:S04]  /*b5c0*/  FMUL.FTZ R0, R0, 1 ;  /* 0x3f80000000007820 */ /* 0x000fc80000410000 */
[----:B------:R0:W1:Y:S01]  /*b5d0*/  F2F.F64.F32 R2, R0 ;  /* 0x0000000000027310 */ /* 0x0000620000201800 */
[----:B------:R-:W-:Y:S05]  /*b5e0*/  BRA `(.L_x_2739) ;  /* 0x0000000800f87947 */ /* 0x000fea0003800000 */
.L_x_2742:
        /* <DEDUP_REMOVED lines=10> */
.L_x_2745:
[----:B------:R-:W3:Y:S02]  /*b690*/  LDG.E.U16 R4, desc[UR36][R4.64] ;  /* 0x0000002404047981 */ /* 0x000ee4000c1e1500 */
[----:B---3--:R-:W-:-:S05]  /*b6a0*/  HADD2.F32 R0, -RZ, R4.H0_H0 ;  /* 0x20000004ff007230 */ /* 0x008fca0000004100 */
[----:B------:R-:W-:-:S04]  /*b6b0*/  FMUL.FTZ R0, R0, 1 ;  /* 0x3f80000000007820 */ /* 0x000fc80000410000 */
[----:B------:R0:W1:Y:S01]  /*b6c0*/  F2F.F64.F32 R2, R0 ;  /* 0x0000000000027310 */ /* 0x0000620000201800 */
[----:B------:R-:W-:Y:S05]  /*b6d0*/  BRA `(.L_x_2739) ;  /* 0x0000000800bc7947 */ /* 0x000fea0003800000 */
.L_x_2744:
[----:B------:R0:W5:Y:S01]  /*b6e0*/  LDG.E.64 R2, desc[UR36][R4.64] ;  /* 0x0000002404027981 */ /* 0x000162000c1e1b00 */
[----:B------:R-:W-:Y:S05]  /*b6f0*/  BRA `(.L_x_2739) ;  /* 0x0000000800b47947 */ /* 0x000fea0003800000 */
.L_x_2734:
        /* <DEDUP_REMOVED lines=13> */
.L_x_2748:
[----:B------:R0:W5:Y:S01]  /*b7d0*/  LDG.E.64 R2, desc[UR36][R4.64] ;  /* 0x0000002404027981 */ /* 0x000162000c1e1b00 */
[----:B------:R-:W-:Y:S05]  /*b7e0*/  BRA `(.L_x_2739) ;  /* 0x0000000800787947 */ /* 0x000fea0003800000 */
.L_x_2747:
        /* <DEDUP_REMOVED lines=28> */
.L_x_2750:
        /* <DEDUP_REMOVED lines=15> */
.L_x_2749:
[----:B------:R-:W3:Y:S02]  /*baa0*/  LDG.E.U16 R0, desc[UR36][R4.64] ;  /* 0x0000002404007981 */ /* 0x000ee4000c1e1500 */
[----:B---3--:R-:W-:-:S04]  /*bab0*/  IMAD.U32 R0, R0, 0x10000, RZ ;  /* 0x0001000000007824 */ /* 0x008fc800078e00ff */
[----:B------:R-:W-:-:S04]  /*bac0*/  FMUL.FTZ R0, R0, 1 ;  /* 0x3f80000000007820 */ /* 0x000fc80000410000 */
[----:B------:R0:W1:Y:S01]  /*bad0*/  F2F.F64.F32 R2, R0 ;  /* 0x0000000000027310 */ /* 0x0000620000201800 */
[----:B------:R-:W-:Y:S05]  /*bae0*/  BRA `(.L_x_2739) ;  /* 0x0000000400b87947 */ /* 0x000fea0003800000 */
.L_x_2746:
        /* <DEDUP_REMOVED lines=11> */
.L_x_2753:
        /* <DEDUP_REMOVED lines=21> */
.L_x_2757:
[----:B------:R-:W-:Y:S05]  /*bcf0*/  BSYNC B1 ;  /* 0x0000000000017941 */ /* 0x000fea0003800000 */
.L_x_2756:
[----:B------:R-:W-:Y:S01]  /*bd00*/  LEA R3, R0, 0x3b800000, 0x17 ;  /* 0x3b80000000037811 */ /* 0x000fe200078eb8ff */
[----:B------:R-:W-:-:S05]  /*bd10*/  IMAD.SHL.U32 R0, R2, 0x100000, RZ ;  /* 0x0010000002007824 */ /* 0x000fca00078e00ff */
[----:B------:R-:W-:-:S07]  /*bd20*/  LOP3.LUT R0, R3, R0, R4, 0xfe, !PT ;  /* 0x0000000003007212 */ /* 0x000fce00078efe04 */
.L_x_2755:
[----:B------:R-:W-:Y:S05]  /*bd30*/  BSYNC B0 ;  /* 0x0000000000007941 */ /* 0x000fea0003800000 */
.L_x_2754:
[----:B------:R-:W-:-:S04]  /*bd40*/  FMUL.FTZ R0, R0, 1 ;  /* 0x3f80000000007820 */ /* 0x000fc80000410000 */
[----:B------:R0:W1:Y:S01]  /*bd50*/  F2F.F64.F32 R2, R0 ;  /* 0x0000000000027310 */ /* 0x0000620000201800 */
[----:B------:R-:W-:Y:S05]  /*bd60*/  BRA `(.L_x_2739) ;  /* 0x0000000400187947 */ /* 0x000fea0003800000 */
.L_x_2752:
[----:B------:R-:W3:Y:S01]  /*bd70*/  LDG.E.U8 R2, desc[UR36][R4.64] ;  /* 0x0000002404027981 */ /* 0x000ee2000c1e1100 */
[----:B------:R-:W-:Y:S01]  /*bd80*/  BSSY B0, `(.L_x_2758) ;  /* 0x0000018000007945 */ /* 0x000fe20003800000 */
[----:B------:R-:W-:Y:S01]  /*bd90*/  IMAD.MOV.U32 R0, RZ, RZ, RZ ;  /* 0x000000ffff007224 */ /* 0x000fe200078e00ff */
[----:B---3--:R-:W-:-:S13]  /*bda0*/  ISETP.NE.AND P0, PT, R2, RZ, PT ;  /* 0x000000ff0200720c */ /* 0x008fda0003f05270 */
        /* <DEDUP_REMOVED lines=17> */
.L_x_2761:
[----:B------:R-:W-:Y:S05]  /*bec0*/  BSYNC B1 ;  /* 0x0000000000017941 */ /* 0x000fea0003800000 */
.L_x_2760:
[----:B------:R-:W-:Y:S01]  /*bed0*/  LEA R3, R0, 0x37800000, 0x17 ;  /* 0x3780000000037811 */ /* 0x000fe200078eb8ff */
[----:B------:R-:W-:-:S05]  /*bee0*/  IMAD.SHL.U32 R0, R2, 0x200000, RZ ;  /* 0x0020000002007824 */ /* 0x000fca00078e00ff */
[----:B------:R-:W-:-:S07]  /*bef0*/  LOP3.LUT R0, R3, R0, R4, 0xfe, !PT ;  /* 0x0000000003007212 */ /* 0x000fce00078efe04 */
.L_x_2759:
[----:B------:R-:W-:Y:S05]  /*bf00*/  BSYNC B0 ;  /* 0x0000000000007941 */ /* 0x000fea0003800000 */
.L_x_2758:
[----:B------:R-:W-:-:S04]  /*bf10*/  FMUL.FTZ R0, R0, 1 ;  /* 0x3f80000000007820 */ /* 0x000fc80000410000 */
[----:B------:R0:W1:Y:S01]  /*bf20*/  F2F.F64.F32 R2, R0 ;  /* 0x0000000000027310 */ /* 0x0000620000201800 */
[----:B------:R-:W-:Y:S05]  /*bf30*/  BRA `(.L_x_2739) ;  /* 0x0000000000a47947 */ /* 0x000fea0003800000 */
.L_x_2751:
        /* <DEDUP_REMOVED lines=14> */
.L_x_2765:
[----:B------:R-:W-:Y:S05]  /*c020*/  BSYNC B0 ;  /* 0x0000000000007941 */ /* 0x000fea0003800000 */
.L_x_2764:
[----:B------:R-:W-:-:S04]  /*c030*/  FMUL.FTZ R0, R0, 1 ;  /* 0x3f80000000007820 */ /* 0x000fc80000410000 */
[----:B------:R0:W1:Y:S01]  /*c040*/  F2F.F64.F32 R2, R0 ;  /* 0x0000000000027310 */ /* 0x0000620000201800 */
[----:B------:R-:W-:Y:S05]  /*c050*/  BRA `(.L_x_2739) ;  /* 0x00000000005c7947 */ /* 0x000fea0003800000 */
.L_x_2738:
        /* <DEDUP_REMOVED lines=16> */
.L_x_2766:
[----:B------:R-:W-:Y:S01]  /*c160*/  CS2R R2, SRZ ;  /* 0x0000000000027805 */ /* 0x000fe2000001ff00 */
[----:B------:R-:W-:Y:S06]  /*c170*/  BRA `(.L_x_2739) ;  /* 0x0000000000147947 */ /* 0x000fec0003800000 */
.L_x_2763:
[----:B------:R-:W3:Y:S02]  /*c180*/  LDG.E.64 R2, desc[UR36][R4.64] ;  /* 0x0000002404027981 */ /* 0x000ee4000c1e1b00 */
[----:B---3--:R-:W0:Y:S01]  /*c190*/  I2F.F64.U64 R2, R2 ;  /* 0x0000000200027312 */ /* 0x008e220000301800 */
[----:B------:R-:W-:Y:S05]  /*c1a0*/  BRA `(.L_x_2739) ;  /* 0x0000000000087947 */ /* 0x000fea0003800000 */
.L_x_2762:
[----:B------:R-:W3:Y:S02]  /*c1b0*/  LDG.E R2, desc[UR36][R4.64] ;  /* 0x0000002404027981 */ /* 0x000ee4000c1e1900 */
[----:B---3--:R-:W0:Y:S02]  /*c1c0*/  I2F.F64.U32 R2, R2 ;  /* 0x0000000200027312 */ /* 0x008e240000201800 */
.L_x_2739:
        /* <DEDUP_REMOVED lines=22> */
.L_x_2770:
[----:B------:R-:W0:Y:S02]  /*c330*/  F2I.S64.F64.TRUNC R4, R4 ;  /* 0x0000000400047311 */ /* 0x000e24000030d900 */
[----:B0-----:R-:W-:-:S05]  /*c340*/  IMAD.MOV.U32 R3, RZ, RZ, R4 ;  /* 0x000000ffff037224 */ /* 0x001fca00078e0004 */
[----:B------:R0:W-:Y:S01]  /*c350*/  STG.E.U8 desc[UR36][R16.64], R3 ;  /* 0x0000000310007986 */ /* 0x0001e2000c101124 */
[----:B------:R-:W-:Y:S05]  /*c360*/  BRA `(.L_x_2772) ;  /* 0x0000000c00f87947 */ /* 0x000fea0003800000 */
.L_x_2769:
        /* <DEDUP_REMOVED lines=9> */
.L_x_2774:
[----:B------:R-:W0:Y:S02]  /*c400*/  F2I.F64.TRUNC R5, R4 ;  /* 0x0000000400057311 */ /* 0x000e24000030d100 */
[----:B0-----:R0:W-:Y:S01]  /*c410*/  STG.E desc[UR36][R16.64], R5 ;  /* 0x0000000510007986 */ /* 0x0011e2000c101924 */
[----:B------:R-:W-:Y:S05]  /*c420*/  BRA `(.L_x_2772) ;  /* 0x0000000c00c87947 */ /* 0x000fea0003800000 */
.L_x_2773:
[----:B------:R-:W0:Y:S02]  /*c430*/  F2I.F64.TRUNC R5, R4 ;  /* 0x0000000400057311 */ /* 0x000e24000030d100 */
[----:B0-----:R0:W-:Y:S01]  /*c440*/  STG.E.U16 desc[UR36][R16.64], R5 ;  /* 0x0000000510007986 */ /* 0x0011e2000c101524 */
[----:B------:R-:W-:Y:S05]  /*c450*/  BRA `(.L_x_2772) ;  /* 0x0000000c00bc7947 */ /* 0x000fea0003800000 */
.L_x_2768:
        /* <DEDUP_REMOVED lines=13> */
.L_x_2776:
        /* <DEDUP_REMOVED lines=8> */
.L_x_2775:
        /* <DEDUP_REMOVED lines=14> */
.L_x_2778:
        /* <DEDUP_REMOVED lines=9> */
.L_x_2777:
[----:B------:R0:W-:Y:S01]  /*c720*/  STG.E.64 desc[UR36][R16.64], R4 ;  /* 0x0000000410007986 */ /* 0x0001e2000c101b24 */
[----:B------:R-:W-:Y:S05]  /*c730*/  BRA `(.L_x_2772) ;  /* 0x0000000c00047947 */ /* 0x000fea0003800000 */
.L_x_2767:
        /* <DEDUP_REMOVED lines=12> */
.L_x_2781:
[----:B------:R-:W-:-:S05]  /*c800*/  CS2R R6, SRZ ;  /* 0x0000000000067805 */ /* 0x000fca000001ff00 */
[----:B------:R0:W-:Y:S01]  /*c810*/  STG.E.128 desc[UR36][R16.64], R4 ;  /* 0x0000000410007986 */ /* 0x0001e2000c101d24 */
[----:B------:R-:W-:Y:S05]  /*c820*/  BRA `(.L_x_2772) ;  /* 0x0000000800c87947 */ /* 0x000fea0003800000 */
.L_x_2780:
        /* <DEDUP_REMOVED lines=25> */
.L_x_2785:
[----:B------:R-:W-:Y:S05]  /*c9c0*/  BSYNC B0 ;  /* 0x0000000000007941 */ /* 0x000fea0003800000 */
.L_x_2784:
[----:B------:R-:W-:-:S05]  /*c9d0*/  LOP3.LUT R3, R0, R3, RZ, 0xfc, !PT ;  /* 0x0000000300037212 */ /* 0x000fca00078efcff */
[----:B------:R0:W-:Y:S01]  /*c9e0*/  STG.E.U8 desc[UR36][R16.64], R3 ;  /* 0x0000000310007986 */ /* 0x0001e2000c101124 */
[----:B------:R-:W-:Y:S05]  /*c9f0*/  BRA `(.L_x_2772) ;  /* 0x0000000800547947 */ /* 0x000fea0003800000 */
.L_x_2783:
        /* <DEDUP_REMOVED lines=17> */
.L_x_2787:
[----:B------:R-:W-:Y:S01]  /*cb10*/  IMAD.MOV.U32 R0, RZ, RZ, 0x7f ;  /* 0x0000007fff007424 */ /* 0x000fe200078e00ff */
[----:B------:R-:W-:-:S04]  /*cb20*/  ISETP.GT.U32.AND P0, PT, R2, 0x7f800000, PT ;  /* 0x7f8000000200780c */ /* 0x000fc80003f04070 */
[----:B------:R-:W-:-:S09]  /*cb30*/  SEL R0, R0, 0x7c, P0 ;  /* 0x0000007c00007807 */ /* 0x000fd20000000000 */
.L_x_2788:
[----:B------:R-:W-:Y:S05]  /*cb40*/  BSYNC B0 ;  /* 0x0000000000007941 */ /* 0x000fea0003800000 */
.L_x_2786:
[----:B------:R-:W-:-:S04]  /*cb50*/  LOP3.LUT R2, R3, 0x80000000, RZ, 0xc0, !PT ;  /* 0x8000000003027812 */ /* 0x000fc800078ec0ff */
[----:B------:R-:W-:-:S04]  /*cb60*/  SHF.R.U32.HI R3, RZ, 0x18, R2 ;  /* 0x00000018ff037819 */ /* 0x000fc80000011602 */
[----:B------:R-:W-:-:S05]  /*cb70*/  LOP3.LUT R3, R0, R3, RZ, 0xfc, !PT ;  /* 0x0000000300037212 */ /* 0x000fca00078efcff */
[----:B------:R0:W-:Y:S01]  /*cb80*/  STG.E.U8 desc[UR36][R16.64], R3 ;  /* 0x0000000310007986 */ /* 0x0001e2000c101124 */
[----:B------:R-:W-:Y:S05]  /*cb90*/  BRA `(.L_x_2772) ;  /* 0x0000000400ec7947 */ /* 0x000fea0003800000 */
.L_x_2782:
        /* <DEDUP_REMOVED lines=8> */
.L_x_2779:
        /* <DEDUP_REMOVED lines=11> */
.L_x_2791:
        /* <DEDUP_REMOVED lines=21> */
.L_x_2794:
[----:B------:R-:W-:-:S04]  /*ce20*/  LOP3.LUT R2, R3, 0x80000000, RZ, 0xc0, !PT ;  /* 0x8000000003027812 */ /* 0x000fc800078ec0ff */
[----:B------:R-:W-:-:S04]  /*ce30*/  SHF.R.U32.HI R3, RZ, 0x18, R2 ;  /* 0x00000018ff037819 */ /* 0x000fc80000011602 */
[----:B------:R-:W-:-:S04]  /*ce40*/  LOP3.LUT R0, R0, R3, RZ, 0xfc, !PT ;  /* 0x0000000300007212 */ /* 0x000fc800078efcff */
[----:B------:R-:W-:-:S07]  /*ce50*/  PRMT R8, R0, 0x7610, R8 ;  /* 0x0000761000087816 */ /* 0x000fce0000000008 */
.L_x_2793:
[----:B------:R-:W-:Y:S05]  /*ce60*/  BSYNC B0 ;  /* 0x0000000000007941 */ /* 0x000fea0003800000 */
.L_x_2792:
[----:B------:R3:W-:Y:S01]  /*ce70*/  STG.E.U8 desc[UR36][R16.64], R8 ;  /* 0x0000000810007986 */ /* 0x0007e2000c101124 */
[----:B------:R-:W-:Y:S05]  /*ce80*/  BRA `(.L_x_2772) ;  /* 0x0000000400307947 */ /* 0x000fea0003800000 */
.L_x_2790:
        /* <DEDUP_REMOVED lines=21> */
.L_x_2797:
[----:B------:R-:W-:-:S04]  /*cfe0*/  LOP3.LUT R2, R3, 0x80000000, RZ, 0xc0, !PT ;  /* 0x8000000003027812 */ /* 0x000fc800078ec0ff */
[----:B------:R-:W-:-:S04]  /*cff0*/  SHF.R.U32.HI R3, RZ, 0x18, R2 ;  /* 0x00000018ff037819 */ /* 0x000fc80000011602 */
[----:B------:R-:W-:-:S04]  /*d000*/  LOP3.LUT R0, R0, R3, RZ, 0xfc, !PT ;  /* 0x0000000300007212 */ /* 0x000fc800078efcff */
[----:B------:R-:W-:-:S07]  /*d010*/  PRMT R8, R0, 0x7610, R8 ;  /* 0x0000761000087816 */ /* 0x000fce0000000008 */
.L_x_2796:
[----:B------:R-:W-:Y:S05]  /*d020*/  BSYNC B0 ;  /* 0x0000000000007941 */ /* 0x000fea0003800000 */
.L_x_2795:
[----:B------:R0:W-:Y:S01]  /*d030*/  STG.E.U8 desc[UR36][R16.64], R8 ;  /* 0x0000000810007986 */ /* 0x0001e2000c101124 */
[----:B------:R-:W-:Y:S05]  /*d040*/  BRA `(.L_x_2772) ;  /* 0x0000000000c07947 */ /* 0x000fea0003800000 */
.L_x_2789:
        /* <DEDUP_REMOVED lines=22> */
[----:B------:R-:W-:-:S05]  /*d1b0*/  @!P0 IADD3 R0, R2, RZ, RZ ;  /* 0x000000ff02008210 */ /* 0x000fca0007ffe0ff */
[----:B------:R-:W-:-:S05]  /*d1c0*/  @P1 IMAD.MOV.U32 R3, RZ, RZ, R0 ;  /* 0x000000ffff031224 */ /* 0x000fca00078e0000 */
[----:B------:R2:W-:Y:S01]  /*d1d0*/  STG.E.U8 desc[UR36][R16.64], R3 ;  /* 0x0000000310007986 */ /* 0x0005e2000c101124 */
[----:B------:R-:W-:Y:S05]  /*d1e0*/  BRA `(.L_x_2772) ;  /* 0x0000000000587947 */ /* 0x000fea0003800000 */
.L_x_2771:
        /* <DEDUP_REMOVED lines=16> */
.L_x_2800:
[----:B------:R-:W-:Y:S05]  /*d2f0*/  BRA `(.L_x_2772) ;  /* 0x0000000000147947 */ /* 0x000fea0003800000 */
.L_x_2799:
[----:B------:R-:W0:Y:S02]  /*d300*/  F2I.U64.F64.TRUNC R4, R4 ;  /* 0x0000000400047311 */ /* 0x000e24000030d800 */
[----:B0-----:R1:W-:Y:S01]  /*d310*/  STG.E.64 desc[UR36][R16.64], R4 ;  /* 0x0000000410007986 */ /* 0x0013e2000c101b24 */
[----:B------:R-:W-:Y:S05]  /*d320*/  BRA `(.L_x_2772) ;  /* 0x0000000000087947 */ /* 0x000fea0003800000 */
.L_x_2798:
[----:B------:R-:W0:Y:S02]  /*d330*/  F2I.U32.F64.TRUNC R5, R4 ;  /* 0x0000000400057311 */ /* 0x000e24000030d000 */
[----:B0-----:R0:W-:Y:S02]  /*d340*/  STG.E desc[UR36][R16.64], R5 ;  /* 0x0000000510007986 */ /* 0x0011e4000c101924 */
.L_x_2772:
[----:B------:R-:W-:-:S07]  /*d350*/  VIADD R23, R23, 0x80 ;  /* 0x0000008017177836 */ /* 0x000fce0000000000 */
.L_x_2699:
[----:B------:R-:W-:Y:S05]  /*d360*/  BSYNC B6 ;  /* 0x0000000000067941 */ /* 0x000fea0003800000 */
.L_x_2698:
        /* <DEDUP_REMOVED lines=357> */
.L_x_2801:
        /* <DEDUP_REMOVED lines=21> */
.L_x_2805:
[----:B------:R-:W2:Y:S02]  /*eb10*/  LDG.E.U8 R2, desc[UR36][R2.64] ;  /* 0x0000002402027981 */ /* 0x000ea4000c1e1100 */
[----:B--2---:R0:W1:Y:S01]  /*eb20*/  I2F.F64.U16 R18, R2 ;  /* 0x0000000200127312 */ /* 0x0040620000101800 */
[----:B------:R-:W-:Y:S05]  /*eb30*/  BRA `(.L_x_2807) ;  /* 0x0000000c00707947 */ /* 0x000fea0003800000 */
.L_x_2804:
        /* <DEDUP_REMOVED lines=9> */
.L_x_2809:
[----:B------:R-:W2:Y:S02]  /*ebd0*/  LDG.E R2, desc[UR36][R2.64] ;  /* 0x0000002402027981 */ /* 0x000ea4000c1e1900 */
[----:B--2---:R0:W1:Y:S01]  /*ebe0*/  I2F.F64 R18, R2 ;  /* 0x0000000200127312 */ /* 0x0040620000201c00 */
[----:B------:R-:W-:Y:S05]  /*ebf0*/  BRA `(.L_x_2807) ;  /* 0x0000000c00407947 */ /* 0x000fea0003800000 */
.L_x_2808:
[----:B------:R-:W2:Y:S02]  /*ec00*/  LDG.E.U16 R2, desc[UR36][R2.64] ;  /* 0x0000002402027981 */ /* 0x000ea4000c1e1500 */
[----:B--2---:R0:W1:Y:S01]  /*ec10*/  I2F.F64.S16 R18, R2 ;  /* 0x0000000200127312 */ /* 0x0040620000101c00 */
[----:B------:R-:W-:Y:S05]  /*ec20*/  BRA `(.L_x_2807) ;  /* 0x0000000c00347947 */ /* 0x000fea0003800000 */
.L_x_2803:
        /* <DEDUP_REMOVED lines=10> */
.L_x_2811:
[----:B------:R-:W2:Y:S02]  /*ecd0*/  LDG.E.U16 R0, desc[UR36][R2.64] ;  /* 0x0000002402007981 */ /* 0x000ea4000c1e1500 */
[----:B--2---:R-:W-:-:S05]  /*ece0*/  HADD2.F32 R0, -RZ, R0.H0_H0 ;  /* 0x20000000ff007230 */ /* 0x004fca0000004100 */
[----:B------:R-:W-:-:S04]  /*ecf0*/  FMUL.FTZ R0, R0, 1 ;  /* 0x3f80000000007820 */ /* 0x000fc80000410000 */
[----:B------:R0:W1:Y:S01]  /*ed00*/  F2F.F64.F32 R18, R0 ;  /* 0x0000000000127310 */ /* 0x0000620000201800 */
[----:B------:R-:W-:Y:S05]  /*ed10*/  BRA `(.L_x_2807) ;  /* 0x0000000800f87947 */ /* 0x000fea0003800000 */
.L_x_2810:
        /* <DEDUP_REMOVED lines=10> */
.L_x_2813:
[----:B------:R-:W2:Y:S02]  /*edc0*/  LDG.E.U16 R2, desc[UR36][R2.64] ;  /* 0x0000002402027981 */ /* 0x000ea4000c1e1500 */
[----:B--2---:R-:W-:-:S05]  /*edd0*/  HADD2.F32 R0, -RZ, R2.H0_H0 ;  /* 0x20000002ff007230 */ /* 0x004fca0000004100 */
[----:B------:R-:W-:-:S04]  /*ede0*/  FMUL.FTZ R0, R0, 1 ;  /* 0x3f80000000007820 */ /* 0x000fc80000410000 */
[----:B------:R0:W1:Y:S01]  /*edf0*/  F2F.F64.F32 R18, R0 ;  /* 0x0000000000127310 */ /* 0x0000620000201800 */
[----:B------:R-:W-:Y:S05]  /*ee00*/  BRA `(.L_x_2807) ;  /* 0x0000000800bc7947 */ /* 0x000fea0003800000 */
.L_x_2812:
[----:B------:R0:W5:Y:S01]  /*ee10*/  LDG.E.64 R18, desc[UR36][R2.64] ;  /* 0x0000002402127981 */ /* 0x000162000c1e1b00 */
[----:B------:R-:W-:Y:S05]  /*ee20*/  BRA `(.L_x_2807) ;  /* 0x0000000800b47947 */ /* 0x000fea0003800000 */
.L_x_2802:
        /* <DEDUP_REMOVED lines=13> */
.L_x_2816:
[----:B------:R0:W5:Y:S01]  /*ef00*/  LDG.E.64 R18, desc[UR36][R2.64] ;  /* 0x0000002402127981 */ /* 0x000162000c1e1b00 */
[----:B------:R-:W-:Y:S05]  /*ef10*/  BRA `(.L_x_2807) ;  /* 0x0000000800787947 */ /* 0x000fea0003800000 */
.L_x_2815:
        /* <DEDUP_REMOVED lines=28> */
.L_x_2818:
        /* <DEDUP_REMOVED lines=13> */
[----:B------:R2:W3:Y:S01]  /*f1b0*/  F2F.F64.F32 R18, R4 ;  /* 0x0000000400127310 */ /* 0x0004e20000201800 */
[----:B------:R-:W-:Y:S05]  /*f1c0*/  BRA `(.L_x_2807) ;  /* 0x0000000400cc7947 */ /* 0x000fea0003800000 */
.L_x_2817:
[----:B------:R-:W2:Y:S02]  /*f1d0*/  LDG.E.U16 R0, desc[UR36][R2.64] ;  /* 0x0000002402007981 */ /* 0x000ea4000c1e1500 */
[----:B--2---:R-:W-:-:S04]  /*f1e0*/  IMAD.U32 R0, R0, 0x10000, RZ ;  /* 0x0001000000007824 */ /* 0x004fc800078e00ff */
[----:B------:R-:W-:-:S04]  /*f1f0*/  FMUL.FTZ R0, R0, 1 ;  /* 0x3f80000000007820 */ /* 0x000fc80000410000 */
[----:B------:R4:W0:Y:S01]  /*f200*/  F2F.F64.F32 R18, R0 ;  /* 0x0000000000127310 */ /* 0x0008220000201800 */
[----:B------:R-:W-:Y:S05]  /*f210*/  BRA `(.L_x_2807) ;  /* 0x0000000400b87947 */ /* 0x000fea0003800000 */
.L_x_2814:
        /* <DEDUP_REMOVED lines=11> */
.L_x_2821:
[----:B------:R-:W2:Y:S01]  /*f2d0*/  LDG.E.U8 R2, desc[UR36][R2.64] ;  /* 0x0000002402027981 */ /* 0x000ea2000c1e1100 */
[----:B------:R-:W-:Y:S01]  /*f2e0*/  BSSY B0, `(.L_x_2822) ;  /* 0x0000018000007945 */ /* 0x000fe20003800000 */
[----:B------:R-:W-:Y:S01]  /*f2f0*/  HFMA2.MMA R0, -RZ, RZ, 0, 0 ;  /* 0x00000000ff007435 */ /* 0x000fe200000001ff */
        /* <DEDUP_REMOVED lines=18> */
.L_x_2825:
[----:B------:R-:W-:Y:S05]  /*f420*/  BSYNC B1 ;  /* 0x0000000000017941 */ /* 0x000fea0003800000 */
.L_x_2824:
[----:B------:R-:W-:Y:S01]  /*f430*/  LEA R3, R0, 0x3b800000, 0x17 ;  /* 0x3b80000000037811 */ /* 0x000fe200078eb8ff */
[----:B------:R-:W-:-:S05]  /*f440*/  IMAD.SHL.U32 R0, R2, 0x100000, RZ ;  /* 0x0010000002007824 */ /* 0x000fca00078e00ff */
[----:B------:R-:W-:-:S07]  /*f450*/  LOP3.LUT R0, R3, R0, R4, 0xfe, !PT ;  /* 0x0000000003007212 */ /* 0x000fce00078efe04 */
.L_x_2823:
[----:B------:R-:W-:Y:S05]  /*f460*/  BSYNC B0 ;  /* 0x0000000000007941 */ /* 0x000fea0003800000 */
.L_x_2822:
[----:B------:R-:W-:-:S04]  /*f470*/  FMUL.FTZ R0, R0, 1 ;  /* 0x3f80000000007820 */ /* 0x000fc80000410000 */
[----:B------:R0:W1:Y:S01]  /*f480*/  F2F.F64.F32 R18, R0 ;  /* 0x0000000000127310 */ /* 0x0000620000201800 */
[----:B------:R-:W-:Y:S05]  /*f490*/  BRA `(.L_x_2807) ;  /* 0x0000000400187947 */ /* 0x000fea0003800000 */
.L_x_2820:
        /* <DEDUP_REMOVED lines=21> */
.L_x_2829:
[----:B------:R-:W-:Y:S05]  /*f5f0*/  BSYNC B1 ;  /* 0x0000000000017941 */ /* 0x000fea0003800000 */
.L_x_2828:
[----:B------:R-:W-:Y:S01]  /*f600*/  LEA R3, R0, 0x37800000, 0x17 ;  /* 0x3780000000037811 */ /* 0x000fe200078eb8ff */
[----:B------:R-:W-:-:S05]  /*f610*/  IMAD.SHL.U32 R0, R2, 0x200000, RZ ;  /* 0x0020000002007824 */ /* 0x000fca00078e00ff */
[----:B------:R-:W-:-:S07]  /*f620*/  LOP3.LUT R0, R3, R0, R4, 0xfe, !PT ;  /* 0x0000000003007212 */ /* 0x000fce00078efe04 */
.L_x_2827:
[----:B------:R-:W-:Y:S05]  /*f630*/  BSYNC B0 ;  /* 0x0000000000007941 */ /* 0x000fea0003800000 */
.L_x_2826:
[----:B------:R-:W-:-:S04]  /*f640*/  FMUL.FTZ R0, R0, 1 ;  /* 0x3f80000000007820 */ /* 0x000fc80000410000 */
[----:B------:R0:W1:Y:S01]  /*f650*/  F2F.F64.F32 R18, R0 ;  /* 0x0000000000127310 */ /* 0x0000620000201800 */
[----:B------:R-:W-:Y:S05]  /*f660*/  BRA `(.L_x_2807) ;  /* 0x0000000000a47947 */ /* 0x000fea0003800000 */
.L_x_2819:
        /* <DEDUP_REMOVED lines=14> */
.L_x_2833:
[----:B------:R-:W-:Y:S05]  /*f750*/  BSYNC B0 ;  /* 0x0000000000007941 */ /* 0x000fea0003800000 */
.L_x_2832:
[----:B------:R-:W-:-:S04]  /*f760*/  FMUL.FTZ R0, R0, 1 ;  /* 0x3f80000000007820 */ /* 0x000fc80000410000 */
[----:B------:R0:W1:Y:S01]  /*f770*/  F2F.F64.F32 R18, R0 ;  /* 0x0000000000127310 */ /* 0x0000620000201800 */
[----:B------:R-:W-:Y:S05]  /*f780*/  BRA `(.L_x_2807) ;  /* 0x00000000005c7947 */ /* 0x000fea0003800000 */
.L_x_2806:
        /* <DEDUP_REMOVED lines=16> */
.L_x_2834:
[----:B------:R-:W-:Y:S01]  /*f890*/  CS2R R18, SRZ ;  /* 0x0000000000127805 */ /* 0x000fe2000001ff00 */
[----:B------:R-:W-:Y:S06]  /*f8a0*/  BRA `(.L_x_2807) ;  /* 0x0000000000147947 */ /* 0x000fec0003800000 */
.L_x_2831:
[----:B------:R-:W2:Y:S02]  /*f8b0*/  LDG.E.64 R18, desc[UR36][R2.64] ;  /* 0x0000002402127981 */ /* 0x000ea4000c1e1b00 */
[----:B--2---:R-:W0:Y:S01]  /*f8c0*/  I2F.F64.U64 R18, R18 ;  /* 0x0000001200127312 */ /* 0x004e220000301800 */
[----:B------:R-:W-:Y:S05]  /*f8d0*/  BRA `(.L_x_2807) ;  /* 0x0000000000087947 */ /* 0x000fea0003800000 */
.L_x_2830:
[----:B------:R-:W2:Y:S02]  /*f8e0*/  LDG.E R2, desc[UR36][R2.64] ;  /* 0x0000002402027981 */ /* 0x000ea4000c1e1900 */
[----:B--2---:R0:W1:Y:S02]  /*f8f0*/  I2F.F64.U32 R18, R2 ;  /* 0x0000000200127312 */ /* 0x0040640000201800 */
.L_x_2807:
[----:B0-----:R-:W4:Y:S01]  /*f900*/  LDC.U8 R2, c[0x0][0x4ba] ;  /* 0x00012e80ff027b82 */ /* 0x001f220000000000 */
[----:B------:R-:W-:Y:S02]  /*f910*/  ULDC.64 UR4, c[0x0][0x488] ;  /* 0x0001220000047ab9 */ /* 0x000fe40000000a00 */
[----:B------:R-:W-:-:S05]  /*f920*/  IADD3 R22, P0, R22, UR4, RZ ;  /* 0x0000000416167c10 */ /* 0x000fca000ff1e0ff */
        /* <DEDUP_REMOVED lines=13> */
[----:B----4-:R-:W0:Y:S01]  /*fa00*/  I2F.F64.S16 R2, R2 ;  /* 0x0000000200027312 */ /* 0x010e220000101c00 */
[----:B------:R-:W-:Y:S05]  /*fa10*/  BRA `(.L_x_2840) ;  /* 0x0000000c007c7947 */ /* 0x000fea0003800000 */
.L_x_2838:
[----:B------:R-:W4:Y:S02]  /*fa20*/  LDG.E.U8 R2, desc[UR36][R22.64] ;  /* 0x0000002416027981 */ /* 0x000f24000c1e1100 */
[----:B----4-:R-:W4:Y:S01]  /*fa30*/  I2F.F64.U16 R2, R2 ;  /* 0x0000000200027312 */ /* 0x010f220000101800 */
[----:B------:R-:W-:Y:S05]  /*fa40*/  BRA `(.L_x_2840) ;  /* 0x0000000c00707947 */ /* 0x000fea0003800000 */
.L_x_2837:
[----:B------:R-:W-:-:S13]  /*fa50*/  ISETP.NE.AND P0, PT, R0, 0x2, PT ;  /* 0x000000020000780c */ /* 0x000fda0003f05270 */
[----:B------:R-:W-:Y:S05]  /*fa60*/  @!P0 BRA `(.L_x_2841) ;  /* 0x0000000000288947 */ /* 0x000fea0003800000 */
[----:B------:R-:W-:-:S13]  /*fa70*/  ISETP.NE.AND P0, PT, R0, 0x3, PT ;  /* 0x000000030000780c */ /* 0x000fda0003f05270 */
[----:B------:R-:W-:Y:S05]  /*fa80*/  @!P0 BRA `(.L_x_2842) ;  /* 0x0000000000148947 */ /* 0x000fea0003800000 */
[----:B------:R-:W-:-:S13]  /*fa90*/  ISETP.NE.AND P0, PT, R0, 0x4, PT ;  /* 0x000000040000780c */ /* 0x000fda0003f05270 */
[----:B------:R-:W-:Y:S05]  /*faa0*/  @P0 BRA `(.L_x_2839) ;  /* 0x0000000800fc0947 */ /* 0x000fea0003800000 */
[----:B------:R-:W4:Y:S02]  /*fab0*/  LDG.E.64 R2, desc[UR36][R22.64] ;  /* 0x0000002416027981 */ /* 0x000f24000c1e1b00 */
[----:B----4-:R-:W0:Y:S01]  /*fac0*/  I2F.F64.S64 R2, R2 ;  /* 0x0000000200027312 */ /* 0x010e220000301c00 */
[----:B------:R-:W-:Y:S05]  /*fad0*/  BRA `(.L_x_2840) ;  /* 0x0000000c004c7947 */ /* 0x000fea0003800000 */
.L_x_2842:
[----:B------:R-:W4:Y:S02]  /*fae0*/  LDG.E R2, desc[UR36][R22.64] ;  /* 0x0000002416027981 */ /* 0x000f24000c1e1900 */
[----:B----4-:R-:W0:Y:S01]  /*faf0*/  I2F.F64 R2, R2 ;  /* 0x0000000200027312 */ /* 0x010e220000201c00 */
[----:B------:R-:W-:Y:S05]  /*fb00*/  BRA `(.L_x_2840) ;  /* 0x0000000c00407947 */ /* 0x000fea0003800000 */
.L_x_2841:
[----:B------:R-:W4:Y:S02]  /*fb10*/  LDG.E.U16 R2, desc[UR36][R22.64] ;  /* 0x0000002416027981 */ /* 0x000f24000c1e1500 */
[----:B----4-:R-:W0:Y:S01]  /*fb20*/  I2F.F64.S16 R2, R2 ;  /* 0x0000000200027312 */ /* 0x010e220000101c00 */
[----:B------:R-:W-:Y:S05]  /*fb30*/  BRA `(.L_x_2840) ;  /* 0x0000000c00347947 */ /* 0x000fea0003800000 */
.L_x_2836:
[----:B------:R-:W-:-:S13]  /*fb40*/  ISETP.GT.AND P0, PT, R0, 0x6, PT ;  /* 0x000000060000780c */ /* 0x000fda0003f04270 */
[----:B------:R-:W-:Y:S05]  /*fb50*/  @P0 BRA `(.L_x_2843) ;  /* 0x0000000000340947 */ /* 0x000fea0003800000 */
[----:B------:R-:W-:-:S13]  /*fb60*/  ISETP.NE.AND P0, PT, R0, 0x5, PT ;  /* 0x000000050000780c */ /* 0x000fda0003f05270 */
[----:B------:R-:W-:Y:S05]  /*fb70*/  @!P0 BRA `(.L_x_2844) ;  /* 0x0000000000188947 */ /* 0x000fea0003800000 */
[----:B------:R-:W-:-:S13]  /*fb80*/  ISETP.NE.AND P0, PT, R0, 0x6, PT ;  /* 0x000000060000780c */ /* 0x000fda0003f05270 */
[----:B------:R-:W-:Y:S05]  /*fb90*/  @P0 BRA `(.L_x_2839) ;  /* 0x0000000800c00947 */ /* 0x000fea0003800000 */
[----:B------:R-:W4:Y:S02]  /*fba0*/  LDG.E R2, desc[UR36][R22.64] ;  /* 0x0000002416027981 */ /* 0x000f24000c1e1900 */
[----:B----4-:R-:W-:-:S06]  /*fbb0*/  FMUL.FTZ R2, R2, 1 ;  /* 0x3f80000002027820 */ /* 0x010fcc0000410000 */
[----:B------:R-:W0:Y:S01]  /*fbc0*/  F2F.F64.F32 R2, R2 ;  /* 0x0000000200027310 */ /* 0x000e220000201800 */
[----:B------:R-:W-:Y:S05]  /*fbd0*/  BRA `(.L_x_2840) ;  /* 0x0000000c000c7947 */ /* 0x000fea0003800000 */
.L_x_2844:
[----:B------:R-:W4:Y:S02]  /*fbe0*/  LDG.E.U16 R0, desc[UR36][R22.64] ;  /* 0x0000002416007981 */ /* 0x000f24000c1e1500 */
[----:B----4-:R-:W-:-:S05]  /*fbf0*/  HADD2.F32 R0, -RZ, R0.H0_H0 ;  /* 0x20000000ff007230 */ /* 0x010fca0000004100 */
[----:B------:R-:W-:-:S04]  /*fc00*/  FMUL.FTZ R0, R0, 1 ;  /* 0x3f80000000007820 */ /* 0x000fc80000410000 */
[----:B------:R0:W4:Y:S01]  /*fc10*/  F2F.F64.F32 R2, R0 ;  /* 0x0000000000027310 */ /* 0x0001220000201800 */
[----:B------:R-:W-:Y:S05]  /*fc20*/  BRA `(.L_x_2840) ;  /* 0x0000000800f87947 */ /* 0x000fea0003800000 */
.L_x_2843:
[----:B------:R-:W-:-:S13]  /*fc30*/  ISETP.NE.AND P0, PT, R0, 0x7, PT ;  /* 0x000000070000780c */ /* 0x000fda0003f05270 */
[----:B------:R-:W-:Y:S05]  /*fc40*/  @!P0 BRA `(.L_x_2845) ;  /* 0x0000000000348947 */ /* 0x000fea0003800000 */
        /* <DEDUP_REMOVED lines=8> */
.L_x_2846:
[----:B------:R-:W4:Y:S02]  /*fcd0*/  LDG.E.U16 R22, desc[UR36][R22.64] ;  /* 0x0000002416167981 */ /* 0x000f24000c1e1500 */
[----:B----4-:R-:W-:-:S05]  /*fce0*/  HADD2.F32 R0, -RZ, R22.H0_H0 ;  /* 0x20000016ff007230 */ /* 0x010fca0000004100 */
[----:B------:R-:W-:-:S04]  /*fcf0*/  FMUL.FTZ R0, R0, 1 ;  /* 0x3f80000000007820 */ /* 0x000fc80000410000 */
[----:B------:R0:W4:Y:S01]  /*fd00*/  F2F.F64.F32 R2, R0 ;  /* 0x0000000000027310 */ /* 0x0001220000201800 */
[----:B------:R-:W-:Y:S05]  /*fd10*/  BRA `(.L_x_2840) ;  /* 0x0000000800bc7947 */ /* 0x000fea0003800000 */
.L_x_2845:
[----:B------:R0:W5:Y:S01]  /*fd20*/  LDG.E.64 R2, desc[UR36][R22.64] ;  /* 0x0000002416027981 */ /* 0x000162000c1e1b00 */
[----:B------:R-:W-:Y:S05]  /*fd30*/  BRA `(.L_x_2840) ;  /* 0x0000000800b47947 */ /* 0x000fea0003800000 */
.L_x_2835:
        /* <DEDUP_REMOVED lines=8> */
[----:B------:R-:W4:Y:S01]  /*fdc0*/  LDG.E.U8 R22, desc[UR36][R22.64] ;  /* 0x0000002416167981 */ /* 0x000f22000c1e1100 */
[----:B------:R-:W-:Y:S01]  /*fdd0*/  IMAD.MOV.U32 R2, RZ, RZ, RZ ;  /* 0x000000ffff027224 */ /* 0x000fe200078e00ff */
[----:B----4-:R-:W-:-:S04]  /*fde0*/  ISETP.NE.AND P0, PT, R22, RZ, PT ;  /* 0x000000ff1600720c */ /* 0x010fc80003f05270 */
[----:B------:R-:W-:Y:S01]  /*fdf0*/  FSEL R3, RZ, 1.875, !P0 ;  /* 0x3ff00000ff037808 */ /* 0x000fe20004000000 */
[----:B------:R-:W-:Y:S08]  /*fe00*/  BRA `(.L_x_2840) ;  /* 0x0000000800807947 */ /* 0x000ff00003800000 */
.L_x_2849:
[----:B------:R0:W5:Y:S01]  /*fe10*/  LDG.E.64 R2, desc[UR36][R22.64] ;  /* 0x0000002416027981 */ /* 0x000162000c1e1b00 */
[----:B------:R-:W-:Y:S05]  /*fe20*/  BRA `(.L_x_2840) ;  /* 0x0000000800787947 */ /* 0x000fea0003800000 */
.L_x_2848:
[----:B------:R-:W-:-:S13]  /*fe30*/  ISETP.NE.AND P0, PT, R0, 0xf, PT ;  /* 0x0000000f0000780c */ /* 0x000fda0003f05270 */
[----:B------:R-:W-:Y:S05]  /*fe40*/  @!P0 BRA `(.L_x_2850) ;  /* 0x0000000000a48947 */ /* 0x000fea0003800000 */
[----:B------:R-:W-:-:S13]  /*fe50*/  ISETP.NE.AND P0, PT, R0, 0x17, PT ;  /* 0x000000170000780c */ /* 0x000fda0003f05270 */
[----:B------:R-:W-:Y:S05]  /*fe60*/  @!P0 BRA `(.L_x_2851) ;  /* 0x0000000000608947 */ /* 0x000fea0003800000 */
[----:B------:R-:W-:-:S13]  /*fe70*/  ISETP.NE.AND P0, PT, R0, 0x18, PT ;  /* 0x000000180000780c */ /* 0x000fda0003f05270 */
[----:B------:R-:W-:Y:S05]  /*fe80*/  @P0 BRA `(.L_x_2839) ;  /* 0x0000000800040947 */ /* 0x000fea0003800000 */
[----:B------:R-:W4:Y:S01]  /*fe90*/  LDG.E.U8 R0, desc[UR36][R22.64] ;  /* 0x0000002416007981 */ /* 0x000f22000c1e1100 */
[----:B------:R-:W-:Y:S01]  /*fea0*/  MOV R6, 0xff800000 ;  /* 0xff80000000067802 */ /* 0x000fe20000000f00 */
[----:B----4-:R-:W-:-:S05]  /*feb0*/  IMAD.SHL.U32 R0, R0, 0x1000000, RZ ;  /* 0x0100000000007824 */ /* 0x010fca00078e00ff */
[----:B------:R-:W-:-:S04]  /*fec0*/  LOP3.LUT R2, R0, 0x7f000000, RZ, 0xc0, !PT ;  /* 0x7f00000000027812 */ /* 0x000fc800078ec0ff */
[----:B------:R-:W0:Y:S01]  /*fed0*/  FLO.U32 R3, R2 ;  /* 0x0000000200037300 */ /* 0x000e2200000e0000 */
[----:B--2---:R-:W-:-:S05]  /*fee0*/  VIADD R4, R2, 0x1000000 ;  /* 0x0100000002047836 */ /* 0x004fca0000000000 */
        /* <DEDUP_REMOVED lines=16> */
.L_x_2851:
[----:B------:R-:W4:Y:S02]  /*fff0*/  LDG.E.U8 R3, desc[UR36][R22.64] ;  /* 0x0000002416037981 */ /* 0x000f24000c1e1100 */
[----:B----4-:R-:W-:-:S05]  /*10000*/  IMAD.SHL.U32 R0, R3, 0x2000000, RZ ;  /* 0x0200000003007824 */ /* 0x010fca00078e00ff */
        /* <DEDUP_REMOVED lines=13> */
.L_x_2850:
[----:B------:R-:W4:Y:S02]  /*100e0*/  LDG.E.U16 R0, desc[UR36][R22.64] ;  /* 0x0000002416007981 */ /* 0x000f24000c1e1500 */
[----:B----4-:R-:W-:-:S04]  /*100f0*/  IMAD.U32 R0, R0, 0x10000, RZ ;  /* 0x0001000000007824 */ /* 0x010fc800078e00ff */
[----:B------:R-:W-:-:S04]  /*10100*/  FMUL.FTZ R0, R0, 1 ;  /* 0x3f80000000007820 */ /* 0x000fc80000410000 */
[----:B------:R0:W4:Y:S01]  /*10110*/  F2F.F64.F32 R2, R0 ;  /* 0x0000000000027310 */ /* 0x0001220000201800 */
[----:B------:R-:W-:Y:S05]  /*10120*/  BRA `(.L_x_2840) ;  /* 0x0000000400b87947 */ /* 0x000fea0003800000 */
.L_x_2847:
        /* <DEDUP_REMOVED lines=9> */
[----:B----4-:R-:W0:Y:S01]  /*101c0*/  I2F.F64.U16 R2, R2 ;  /* 0x0000000200027312 */ /* 0x010e220000101800 */
[----:B------:R-:W-:Y:S05]  /*101d0*/  BRA `(.L_x_2840) ;  /* 0x00000004008c7947 */ /* 0x000fea0003800000 */
.L_x_2854:
[----:B------:R-:W4:Y:S01]  /*101e0*/  LDG.E.U8 R2, desc[UR36][R22.64] ;  /* 0x0000002416027981 */ /* 0x000f22000c1e1100 */
[----:B------:R-:W-:Y:S01]  /*101f0*/  BSSY B0, `(.L_x_2855) ;  /* 0x0000018000007945 */ /* 0x000fe20003800000 */
        /* <DEDUP_REMOVED lines=11> */
[----:B--2---:R-:W-:-:S06]  /*102b0*/  IMAD.U32 R4, R3, -0x80000000, RZ ;  /* 0x8000000003047824 */ /* 0x004fcc00078e00ff */
[----:B------:R-:W-:Y:S05]  /*102c0*/  @P0 BRA `(.L_x_2858) ;  /* 0x0000000000180947 */ /* 0x000fea0003800000 */
[----:B------:R-:W0:Y:S02]  /*102d0*/  FLO.U32 R3, R2 ;  /* 0x0000000200037300 */ /* 0x000e2400000e0000 */
[----:B0-----:R-:W-:-:S04]  /*102e0*/  IADD3 R3, -R3, 0x1f, RZ ;  /* 0x0000001f03037810 */ /* 0x001fc80007ffe1ff */
[----:B------:R-:W-:Y:S01]  /*102f0*/  IADD3 R0, R0, 0x1d, -R3 ;  /* 0x0000001d00007810 */ /* 0x000fe20007ffe803 */
[----:B------:R-:W-:-:S05]  /*10300*/  VIADD R5, R3, 0xffffffe4 ;  /* 0xffffffe403057836 */ /* 0x000fca0000000000 */
[----:B------:R-:W-:-:S04]  /*10310*/  SHF.L.U32 R5, R2, R5, RZ ;  /* 0x0000000502057219 */ /* 0x000fc800000006ff */
[----:B------:R-:W-:-:S07]  /*10320*/  LOP3.LUT R2, R5, 0x7, RZ, 0xc0, !PT ;  /* 0x0000000705027812 */ /* 0x000fce00078ec0ff */
.L_x_2858:
[----:B------:R-:W-:Y:S05]  /*10330*/  BSYNC B1 ;  /* 0x0000000000017941 */ /* 0x000fea0003800000 */
.L_x_2857:
[----:B------:R-:W-:Y:S01]  /*10340*/  LEA R3, R0, 0x3b800000, 0x17 ;  /* 0x3b80000000037811 */ /* 0x000fe200078eb8ff */
[----:B------:R-:W-:-:S05]  /*10350*/  IMAD.SHL.U32 R0, R2, 0x100000, RZ ;  /* 0x0010000002007824 */ /* 0x000fca00078e00ff */
[----:B------:R-:W-:-:S07]  /*10360*/  LOP3.LUT R0, R3, R0, R4, 0xfe, !PT ;  /* 0x0000000003007212 */ /* 0x000fce00078efe04 */
.L_x_2856:
[----:B------:R-:W-:Y:S05]  /*10370*/  BSYNC B0 ;  /* 0x0000000000007941 */ /* 0x000fea0003800000 */
.L_x_2855:
[----:B------:R-:W-:-:S04]  /*10380*/  FMUL.FTZ R0, R0, 1 ;  /* 0x3f80000000007820 */ /* 0x000fc80000410000 */
[----:B------:R0:W4:Y:S01]  /*10390*/  F2F.F64.F32 R2, R0 ;  /* 0x0000000000027310 */ /* 0x0001220000201800 */
[----:B------:R-:W-:Y:S05]  /*103a0*/  BRA `(.L_x_2840) ;  /* 0x0000000400187947 */ /* 0x000fea0003800000 */
.L_x_2853:
        /* <DEDUP_REMOVED lines=21> */
.L_x_2862:
[----:B------:R-:W-:Y:S05]  /*10500*/  BSYNC B1 ;  /* 0x0000000000017941 */ /* 0x000fea0003800000 */
.L_x_2861:
[----:B------:R-:W-:Y:S01]  /*10510*/  LEA R3, R0, 0x37800000, 0x17 ;  /* 0x3780000000037811 */ /* 0x000fe200078eb8ff */
[----:B------:R-:W-:-:S05]  /*10520*/  IMAD.SHL.U32 R0, R2, 0x200000, RZ ;  /* 0x0020000002007824 */ /* 0x000fca00078e00ff */
[----:B------:R-:W-:-:S07]  /*10530*/  LOP3.LUT R0, R3, R0, R4, 0xfe, !PT ;  /* 0x0000000003007212 */ /* 0x000fce00078efe04 */
.L_x_2860:
[----:B------:R-:W-:Y:S05]  /*10540*/  BSYNC B0 ;  /* 0x0000000000007941 */ /* 0x000fea0003800000 */
.L_x_2859:
[----:B------:R-:W-:-:S04]  /*10550*/  FMUL.FTZ R0, R0, 1 ;  /* 0x3f80000000007820 */ /* 0x000fc80000410000 */
[----:B------:R0:W4:Y:S01]  /*10560*/  F2F.F64.F32 R2, R0 ;  /* 0x0000000000027310 */ /* 0x0001220000201800 */
[----:B------:R-:W-:Y:S05]  /*10570*/  BRA `(.L_x_2840) ;  /* 0x0000000000a47947 */ /* 0x000fea0003800000 */
.L_x_2852:
[----:B------:R-:W-:-:S13]  /*10580*/  ISETP.NE.AND P0, PT, R0, 0x1c, PT ;  /* 0x0000001c0000780c */ /* 0x000fda0003f05270 */
[----:B------:R-:W-:Y:S05]  /*10590*/  @!P0 BRA `(.L_x_2863) ;  /* 0x0000000000948947 */ /* 0x000fea0003800000 */
[----:B------:R-:W-:-:S13]  /*105a0*/  ISETP.NE.AND P0, PT, R0, 0x1d, PT ;  /* 0x0000001d0000780c */ /* 0x000fda0003f05270 */
[----:B------:R-:W-:Y:S05]  /*105b0*/  @!P0 BRA `(.L_x_2864) ;  /* 0x0000000000808947 */ /* 0x000fea0003800000 */
[----:B------:R-:W-:-:S13]  /*105c0*/  ISETP.NE.AND P0, PT, R0, 0x2c, PT ;  /* 0x0000002c0000780c */ /* 0x000fda0003f05270 */
[----:B------:R-:W-:Y:S05]  /*105d0*/  @P0 BRA `(.L_x_2839) ;  /* 0x0000000000300947 */ /* 0x000fea0003800000 */
[----:B------:R-:W4:Y:S01]  /*105e0*/  LDG.E.U8 R22, desc[UR36][R22.64] ;  /* 0x0000002416167981 */ /* 0x000f22000c1e1100 */
[----:B------:R-:W-:Y:S01]  /*105f0*/  BSSY B0, `(.L_x_2865) ;  /* 0x0000007000007945 */ /* 0x000fe20003800000 */
[----:B------:R-:W-:Y:S01]  /*10600*/  IMAD.MOV.U32 R0, RZ, RZ, 0x400000 ;  /* 0x00400000ff007424 */ /* 0x000fe200078e00ff */
[----:B----4-:R-:W-:-:S13]  /*10610*/  ISETP.NE.AND P0, PT, R22, RZ, PT ;  /* 0x000000ff1600720c */ /* 0x010fda0003f05270 */
[----:B------:R-:W-:Y:S05]  /*10620*/  @!P0 BRA `(.L_x_2866) ;  /* 0x00000000000c8947 */ /* 0x000fea0003800000 */
[----:B------:R-:W-:-:S13]  /*10630*/  ISETP.NE.AND P0, PT, R22, 0xff, PT ;  /* 0x000000ff1600780c */ /* 0x000fda0003f05270 */
[----:B------:R-:W-:Y:S02]  /*10640*/  @!P0 IMAD.MOV.U32 R0, RZ, RZ, 0x7f800001 ;  /* 0x7f800001ff008424 */ /* 0x000fe400078e00ff */
[----:B------:R-:W-:-:S07]  /*10650*/  @P0 IMAD.SHL.U32 R0, R22, 0x800000, RZ ;  /* 0x0080000016000824 */ /* 0x000fce00078e00ff */
.L_x_2866:
[----:B------:R-:W-:Y:S05]  /*10660*/  BSYNC B0 ;  /* 0x0000000000007941 */ /* 0x000fea0003800000 */
.L_x_2865:
[----:B------:R-:W-:-:S04]  /*10670*/  FMUL.FTZ R0, R0, 1 ;  /* 0x3f80000000007820 */ /* 0x000fc80000410000 */
[----:B------:R0:W4:Y:S01]  /*10680*/  F2F.F64.F32 R2, R0 ;  /* 0x0000000000027310 */ /* 0x0001220000201800 */
[----:B------:R-:W-:Y:S05]  /*10690*/  BRA `(.L_x_2840) ;  /* 0x00000000005c7947 */ /* 0x000fea0003800000 */
.L_x_2839:
[----:B------:R-:W-:Y:S01]  /*106a0*/  MOV R2, 0x0 ;  /* 0x0000000000027802 */ /* 0x000fe20000000f00 */
[----:B------:R-:W-:Y:S01]  /*106b0*/  ULDC.64 UR4, c[0x4][0x128] ;  /* 0x01004a0000047ab9 */ /* 0x000fe20000000a00 */
[----:B------:R-:W-:Y:S01]  /*106c0*/  ULDC.64 UR6, c[0x4][0x8] ;  /* 0x0100020000067ab9 */ /* 0x000fe20000000a00 */
[----:B--2---:R-:W-:Y:S01]  /*106d0*/  IMAD.U32 R4, RZ, RZ, UR4 ;  /* 0x00000004ff047e24 */ /* 0x004fe2000f8e00ff */
[----:B------:R-:W-:Y:S01]  /*106e0*/  MOV R11, UR7 ;  /* 0x00000007000b7c02 */ /* 0x000fe20008000f00 */
[----:B------:R-:W-:Y:S01]  /*106f0*/  IMAD.U32 R5, RZ, RZ, UR5 ;  /* 0x00000005ff057e24 */ /* 0x000fe2000f8e00ff */
[----:B------:R-:W0:Y:S01]  /*10700*/  LDC.64 R2, c[0x4][R2] ;  /* 0x0100000002027b82 */ /* 0x000e220000000a00 */
[----:B------:R-:W-:Y:S01]  /*10710*/  ULDC.64 UR4, c[0x4][0x130] ;  /* 0x01004c0000047ab9 */ /* 0x000fe20000000a00 */
[----:B------:R-:W-:Y:S02]  /*10720*/  IMAD.U32 R10, RZ, RZ, UR6 ;  /* 0x00000006ff0a7e24 */ /* 0x000fe4000f8e00ff */
[----:B------:R-:W-:-:S02]  /*10730*/  IMAD.U32 R6, RZ, RZ, UR4 ;  /* 0x00000004ff067e24 */ /* 0x000fc4000f8e00ff */
[----:B------:R-:W-:Y:S02]  /*10740*/  IMAD.U32 R7, RZ, RZ, UR5 ;  /* 0x00000005ff077e24 */ /* 0x000fe4000f8e00ff */
[----:B------:R-:W-:Y:S02]  /*10750*/  IMAD.MOV.U32 R8, RZ, RZ, 0x4e ;  /* 0x0000004eff087424 */ /* 0x000fe400078e00ff */
[----:B------:R-:W-:Y:S02]  /*10760*/  IMAD.MOV.U32 R12, RZ, RZ, 0x1 ;  /* 0x00000001ff0c7424 */ /* 0x000fe400078e00ff */
[----:B------:R-:W-:-:S07]  /*10770*/  IMAD.MOV.U32 R13, RZ, RZ, RZ ;  /* 0x000000ffff0d7224 */ /* 0x000fce00078e00ff */
[----:B------:R-:W-:-:S07]  /*10780*/  LEPC R20, `(.L_x_2867) ;  /* 0x000000001014794e */ /* 0x000fce0000000000 */
[----:B01-3-5:R-:W-:Y:S05]  /*10790*/  CALL.ABS.NOINC R2 ;  /* 0x0000000002007343 */ /* 0x02bfea0003c00000 */
.L_x_2867:
[----:B------:R-:W-:Y:S01]  /*107a0*/  CS2R R2, SRZ ;  /* 0x0000000000027805 */ /* 0x000fe2000001ff00 */
[----:B------:R-:W-:Y:S06]  /*107b0*/  BRA `(.L_x_2840) ;  /* 0x0000000000147947 */ /* 0x000fec0003800000 */
.L_x_2864:
[----:B------:R-:W4:Y:S02]  /*107c0*/  LDG.E.64 R2, desc[UR36][R22.64] ;  /* 0x0000002416027981 */ /* 0x000f24000c1e1b00 */
[----:B----4-:R-:W0:Y:S01]  /*107d0*/  I2F.F64.U64 R2, R2 ;  /* 0x0000000200027312 */ /* 0x010e220000301800 */
[----:B------:R-:W-:Y:S05]  /*107e0*/  BRA `(.L_x_2840) ;  /* 0x0000000000087947 */ /* 0x000fea0003800000 */
.L_x_2863:
[----:B------:R-:W4:Y:S02]  /*107f0*/  LDG.E R2, desc[UR36][R22.64] ;  /* 0x0000002416027981 */ /* 0x000f24000c1e1900 */
[----:B----4-:R-:W0:Y:S02]  /*10800*/  I2F.F64.U32 R2, R2 ;  /* 0x0000000200027312 */ /* 0x010e240000201800 */
.L_x_2840:
[----:B------:R-:W2:Y:S01]  /*10810*/  LDC.U8 R6, c[0x0][0x4b8] ;  /* 0x00012e00ff067b82 */ /* 0x000ea20000000000 */
[----:B0---45:R-:W-:Y:S01]  /*10820*/  DSETP.GEU.AND P0, PT, R2, 3, PT ;  /* 0x400800000200742a */ /* 0x031fe20003f0e000 */
[----:B------:R-:W-:Y:S01]  /*10830*/  UMOV UR4, 0x60000000 ;  /* 0x6000000000047882 */ /* 0x000fe20000000000 */
[----:B------:R-:W-:Y:S02]  /*10840*/  UMOV UR5, 0x3fc55555 ;  /* 0x3fc5555500057882 */ /* 0x000fe40000000000 */
[----:B-1-3--:R-:W-:Y:S02]  /*10850*/  DMUL R18, R18, UR4 ;  /* 0x0000000412127c28 */ /* 0x00afe40008000000 */
[----:B------:R-:W-:-:S08]  /*10860*/  DSETP.GT.AND P0, PT, R2, -3, !P0 ;  /* 0xc00800000200742a */ /* 0x000fd00004704000 */
[----:B--2---:R-:W-:Y:S02]  /*10870*/  FSEL R4, R18, RZ, P0 ;  /* 0x000000ff12047208 */ /* 0x004fe40000000000 */
        /* <DEDUP_REMOVED lines=13> */
[----:B0-----:R-:W-:Y:S01]  /*10950*/  STG.E.U8 desc[UR36][R16.64], R5 ;  /* 0x0000000510007986 */ /* 0x001fe2000c101124 */
[----:B------:R-:W-:Y:S05]  /*10960*/  EXIT ;  /* 0x000000000000794d */ /* 0x000fea0003800000 */
.L_x_2871:
[----:B------:R-:W0:Y:S02]  /*10970*/  F2I.S64.F64.TRUNC R4, R4 ;  /* 0x0000000400047311 */ /* 0x000e24000030d900 */
[----:B0-----:R-:W-:-:S05]  /*10980*/  IMAD.MOV.U32 R3, RZ, RZ, R4 ;  /* 0x000000ffff037224 */ /* 0x001fca00078e0004 */
[----:B------:R-:W-:Y:S01]  /*10990*/  STG.E.U8 desc[UR36][R16.64], R3 ;  /* 0x0000000310007986 */ /* 0x000fe2000c101124 */
[----:B------:R-:W-:Y:S05]  /*109a0*/  EXIT ;  /* 0x000000000000794d */ /* 0x000fea0003800000 */
.L_x_2870:
[----:B------:R-:W-:-:S13]  /*109b0*/  ISETP.NE.AND P0, PT, R0, 0x2, PT ;  /* 0x000000020000780c */ /* 0x000fda0003f05270 */
[----:B------:R-:W-:Y:S05]  /*109c0*/  @!P0 BRA `(.L_x_2873) ;  /* 0x0000000000288947 */ /* 0x000fea0003800000 */
[----:B------:R-:W-:-:S13]  /*109d0*/  ISETP.NE.AND P0, PT, R0, 0x3, PT ;  /* 0x000000030000780c */ /* 0x000fda0003f05270 */
[----:B------:R-:W-:Y:S05]  /*109e0*/  @!P0 BRA `(.L_x_2874) ;  /* 0x0000000000148947 */ /* 0x000fea0003800000 */
[----:B------:R-:W-:-:S13]  /*109f0*/  ISETP.NE.AND P0, PT, R0, 0x4, PT ;  /* 0x000000040000780c */ /* 0x000fda0003f05270 */
[----:B------:R-:W-:Y:S05]  /*10a00*/  @P0 BRA `(.L_x_2872) ;  /* 0x0000000c00880947 */ /* 0x000fea0003800000 */
[----:B------:R-:W0:Y:S02]  /*10a10*/  F2I.S64.F64.TRUNC R4, R4 ;  /* 0x0000000400047311 */ /* 0x000e24000030d900 */
[----:B0-----:R-:W-:Y:S01]  /*10a20*/  STG.E.64 desc[UR36][R16.64], R4 ;  /* 0x0000000410007986 */ /* 0x001fe2000c101b24 */
[----:B------:R-:W-:Y:S05]  /*10a30*/  EXIT ;  /* 0x000000000000794d */ /* 0x000fea0003800000 */
.L_x_2874:
[----:B------:R-:W0:Y:S02]  /*10a40*/  F2I.F64.TRUNC R5, R4 ;  /* 0x0000000400057311 */ /* 0x000e24000030d100 */
[----:B0-----:R-:W-:Y:S01]  /*10a50*/  STG.E desc[UR36][R16.64], R5 ;  /* 0x0000000510007986 */ /* 0x001fe2000c101924 */
[----:B------:R-:W-:Y:S05]  /*10a60*/  EXIT ;  /* 0x000000000000794d */ /* 0x000fea0003800000 */
.L_x_2873:
[----:B------:R-:W0:Y:S02]  /*10a70*/  F2I.F64.TRUNC R5, R4 ;  /* 0x0000000400057311 */ /* 0x000e24000030d100 */
[----:B0-----:R-:W-:Y:S01]  /*10a80*/  STG.E.U16 desc[UR36][R16.64], R5 ;  /* 0x0000000510007986 */ /* 0x001fe2000c101524 */
[----:B------:R-:W-:Y:S05]  /*10a90*/  EXIT ;  /* 0x000000000000794d */ /* 0x000fea0003800000 */
.L_x_2869:
        /* <DEDUP_REMOVED lines=11> */
[----:B------:R-:W-:Y:S01]  /*10b50*/  STG.E desc[UR36][R16.64], R3 ;  /* 0x0000000310007986 */ /* 0x000fe2000c101924 */
[----:B------:R-:W-:Y:S05]  /*10b60*/  EXIT ;  /* 0x000000000000794d */ /* 0x000fea0003800000 */
.L_x_2876:
[----:B------:R-:W-:Y:S01]  /*10b70*/  UMOV UR4, 0xf0000000 ;  /* 0xf000000000047882 */ /* 0x000fe20000000000 */
[----:B------:R-:W-:Y:S01]  /*10b80*/  UMOV UR5, 0x380fffff ;  /* 0x380fffff00057882 */ /* 0x000fe20000000000 */
[----:B------:R-:W0:Y:S01]  /*10b90*/  F2F.F32.F64 R0, R4 ;  /* 0x0000000400007310 */ /* 0x000e220000301000 */
[----:B------:R-:W-:-:S14]  /*10ba0*/  DSETP.GEU.AND P0, PT, |R4|, UR4, PT ;  /* 0x0000000404007e2a */ /* 0x000fdc000bf0e200 */
[----:B0-----:R-:W-:-:S05]  /*10bb0*/  @!P0 FMUL R0, R0, 1.175494350822287508e-38 ;  /* 0x0080000000008820 */ /* 0x001fca0000400000 */
[----:B------:R-:W-:-:S05]  /*10bc0*/  F2FP.F16.F32.PACK_AB R0, RZ, R0 ;  /* 0x00000000ff00723e */ /* 0x000fca00000000ff */
[----:B------:R-:W-:Y:S01]  /*10bd0*/  STG.E.U16 desc[UR36][R16.64], R0 ;  /* 0x0000000010007986 */ /* 0x000fe2000c101524 */
[----:B------:R-:W-:Y:S05]  /*10be0*/  EXIT ;  /* 0x000000000000794d */ /* 0x000fea0003800000 */
.L_x_2875:
        /* <DEDUP_REMOVED lines=12> */
[----:B------:R-:W-:Y:S01]  /*10cb0*/  STG.E.64 desc[UR36][R16.64], R2 ;  /* 0x0000000210007986 */ /* 0x000fe2000c101b24 */
[----:B------:R-:W-:Y:S05]  /*10cc0*/  EXIT ;  /* 0x000000000000794d */ /* 0x000fea0003800000 */
.L_x_2878:
[----:B------:R-:W-:Y:S01]  /*10cd0*/  UMOV UR4, 0xf0000000 ;  /* 0xf000000000047882 */ /* 0x000fe20000000000 */
[----:B------:R-:W-:Y:S01]  /*10ce0*/  UMOV UR5, 0x380fffff ;  /* 0x380fffff00057882 */ /* 0x000fe20000000000 */
[----:B------:R-:W0:Y:S01]  /*10cf0*/  F2F.F32.F64 R0, R4 ;  /* 0x0000000400007310 */ /* 0x000e220000301000 */
[----:B------:R-:W-:-:S14]  /*10d00*/  DSETP.GEU.AND P0, PT, |R4|, UR4, PT ;  /* 0x0000000404007e2a */ /* 0x000fdc000bf0e200 */
[----:B0-----:R-:W-:-:S05]  /*10d10*/  @!P0 FMUL R0, R0, 1.175494350822287508e-38 ;  /* 0x0080000000008820 */ /* 0x001fca0000400000 */
[----:B------:R-:W-:-:S04]  /*10d20*/  F2FP.F16.F32.PACK_AB R3, RZ, R0 ;  /* 0x00000000ff03723e */ /* 0x000fc800000000ff */
[----:B------:R-:W-:-:S05]  /*10d30*/  PRMT R3, R3, 0x5410, RZ ;  /* 0x0000541003037816 */ /* 0x000fca00000000ff */
[----:B------:R-:W-:Y:S01]  /*10d40*/  STG.E desc[UR36][R16.64], R3 ;  /* 0x0000000310007986 */ /* 0x000fe2000c101924 */
[----:B------:R-:W-:Y:S05]  /*10d50*/  EXIT ;  /* 0x000000000000794d */ /* 0x000fea0003800000 */
.L_x_2877:
[----:B------:R-:W-:Y:S01]  /*10d60*/  STG.E.64 desc[UR36][R16.64], R4 ;  /* 0x0000000410007986 */ /* 0x000fe2000c101b24 */
[----:B------:R-:W-:Y:S05]  /*10d70*/  EXIT ;  /* 0x000000000000794d */ /* 0x000fea0003800000 */
.L_x_2868:
        /* <DEDUP_REMOVED lines=10> */
[----:B------:R-:W-:Y:S01]  /*10e20*/  STG.E.U8 desc[UR36][R16.64], R3 ;  /* 0x0000000310007986 */ /* 0x000fe2000c101124 */
[----:B------:R-:W-:Y:S05]  /*10e30*/  EXIT ;  /* 0x000000000000794d */ /* 0x000fea0003800000 */
.L_x_2881:
[----:B------:R-:W-:-:S05]  /*10e40*/  CS2R R6, SRZ ;  /* 0x0000000000067805 */ /* 0x000fca000001ff00 */
[----:B------:R-:W-:Y:S01]  /*10e50*/  STG.E.128 desc[UR36][R16.64], R4 ;  /* 0x0000000410007986 */ /* 0x000fe2000c101d24 */
[----:B------:R-:W-:Y:S05]  /*10e60*/  EXIT ;  /* 0x000000000000794d */ /* 0x000fea0003800000 */
.L_x_2880:
        /* <DEDUP_REMOVED lines=25> */
.L_x_2885:
[----:B------:R-:W-:Y:S05]  /*11000*/  BSYNC B0 ;  /* 0x0000000000007941 */ /* 0x000fea0003800000 */
.L_x_2884:
[----:B------:R-:W-:-:S05]  /*11010*/  LOP3.LUT R3, R0, R3, RZ, 0xfc, !PT ;  /* 0x0000000300037212 */ /* 0x000fca00078efcff */
[----:B------:R-:W-:Y:S01]  /*11020*/  STG.E.U8 desc[UR36][R16.64], R3 ;  /* 0x0000000310007986 */ /* 0x000fe2000c101124 */
[----:B------:R-:W-:Y:S05]  /*11030*/  EXIT ;  /* 0x000000000000794d */ /* 0x000fea0003800000 */
.L_x_2883:
        /* <DEDUP_REMOVED lines=17> */
.L_x_2887:
[----:B------:R-:W-:Y:S01]  /*11150*/  IMAD.MOV.U32 R0, RZ, RZ, 0x7f ;  /* 0x0000007fff007424 */ /* 0x000fe200078e00ff */
[----:B------:R-:W-:-:S04]  /*11160*/  ISETP.GT.U32.AND P0, PT, R2, 0x7f800000, PT ;  /* 0x7f8000000200780c */ /* 0x000fc80003f04070 */
[----:B------:R-:W-:-:S09]  /*11170*/  SEL R0, R0, 0x7c, P0 ;  /* 0x0000007c00007807 */ /* 0x000fd20000000000 */
.L_x_2888:
[----:B------:R-:W-:Y:S05]  /*11180*/  BSYNC B0 ;  /* 0x0000000000007941 */ /* 0x000fea0003800000 */
.L_x_2886:
[----:B------:R-:W-:-:S04]  /*11190*/  LOP3.LUT R2, R3, 0x80000000, RZ, 0xc0, !PT ;  /* 0x8000000003027812 */ /* 0x000fc800078ec0ff */
[----:B------:R-:W-:-:S04]  /*111a0*/  SHF.R.U32.HI R3, RZ, 0x18, R2 ;  /* 0x00000018ff037819 */ /* 0x000fc80000011602 */
[----:B------:R-:W-:-:S05]  /*111b0*/  LOP3.LUT R3, R0, R3, RZ, 0xfc, !PT ;  /* 0x0000000300037212 */ /* 0x000fca00078efcff */
[----:B------:R-:W-:Y:S01]  /*111c0*/  STG.E.U8 desc[UR36][R16.64], R3 ;  /* 0x0000000310007986 */ /* 0x000fe2000c101124 */
[----:B------:R-:W-:Y:S05]  /*111d0*/  EXIT ;  /* 0x000000000000794d */ /* 0x000fea0003800000 */
.L_x_2882:
[----:B------:R-:W-:Y:S01]  /*111e0*/  UMOV UR4, 0xf0000000 ;  /* 0xf000000000047882 */ /* 0x000fe20000000000 */
[----:B------:R-:W-:Y:S01]  /*111f0*/  UMOV UR5, 0x380fffff ;  /* 0x380fffff00057882 */ /* 0x000fe20000000000 */
[----:B------:R-:W0:Y:S01]  /*11200*/  F2F.F32.F64 R0, R4 ;  /* 0x0000000400007310 */ /* 0x000e220000301000 */
[----:B------:R-:W-:-:S14]  /*11210*/  DSETP.GEU.AND P0, PT, |R4|, UR4, PT ;  /* 0x0000000404007e2a */ /* 0x000fdc000bf0e200 */
[----:B0-----:R-:W-:-:S05]  /*11220*/  @!P0 FMUL R0, R0, 1.175494350822287508e-38 ;  /* 0x0080000000008820 */ /* 0x001fca0000400000 */
[----:B------:R-:W-:-:S05]  /*11230*/  F2FP.BF16.F32.PACK_AB R0, RZ, R0 ;  /* 0x00000000ff00723e */ /* 0x000fca00000010ff */
[----:B------:R-:W-:Y:S01]  /*11240*/  STG.E.U16 desc[UR36][R16.64], R0 ;  /* 0x0000000010007986 */ /* 0x000fe2000c101524 */
[----:B------:R-:W-:Y:S05]  /*11250*/  EXIT ;  /* 0x000000000000794d */ /* 0x000fea0003800000 */
.L_x_2879:
        /* <DEDUP_REMOVED lines=9> */
[----:B0-----:R-:W-:Y:S01]  /*112f0*/  STG.E.U16 desc[UR36][R16.64], R5 ;  /* 0x0000000510007986 */ /* 0x001fe2000c101524 */
[----:B------:R-:W-:Y:S05]  /*11300*/  EXIT ;  /* 0x000000000000794d */ /* 0x000fea0003800000 */
.L_x_2891:
        /* <DEDUP_REMOVED lines=21> */
.L_x_2894:
[----:B------:R-:W-:-:S04]  /*11460*/  LOP3.LUT R2, R3, 0x80000000, RZ, 0xc0, !PT ;  /* 0x8000000003027812 */ /* 0x000fc800078ec0ff */
[----:B------:R-:W-:-:S04]  /*11470*/  SHF.R.U32.HI R3, RZ, 0x18, R2 ;  /* 0x00000018ff037819 */ /* 0x000fc80000011602 */
[----:B------:R-:W-:-:S04]  /*11480*/  LOP3.LUT R0, R0, R3, RZ, 0xfc, !PT ;  /* 0x0000000300007212 */ /* 0x000fc800078efcff */
[----:B------:R-:W-:-:S07]  /*11490*/  PRMT R8, R0, 0x7610, R8 ;  /* 0x0000761000087816 */ /* 0x000fce0000000008 */
.L_x_2893:
[----:B------:R-:W-:Y:S05]  /*114a0*/  BSYNC B0 ;  /* 0x0000000000007941 */ /* 0x000fea0003800000 */
.L_x_2892:
[----:B------:R-:W-:Y:S01]  /*114b0*/  STG.E.U8 desc[UR36][R16.64], R8 ;  /* 0x0000000810007986 */ /* 0x000fe2000c101124 */
[----:B------:R-:W-:Y:S05]  /*114c0*/  EXIT ;  /* 0x000000000000794d */ /* 0x000fea0003800000 */
.L_x_2890:
        /* <DEDUP_REMOVED lines=21> */
.L_x_2897:
[----:B------:R-:W-:-:S04]  /*11620*/  LOP3.LUT R2, R3, 0x80000000, RZ, 0xc0, !PT ;  /* 0x8000000003027812 */ /* 0x000fc800078ec0ff */
[----:B------:R-:W-:-:S04]  /*11630*/  SHF.R.U32.HI R3, RZ, 0x18, R2 ;  /* 0x00000018ff037819 */ /* 0x000fc80000011602 */
[----:B------:R-:W-:-:S04]  /*11640*/  LOP3.LUT R0, R0, R3, RZ, 0xfc, !PT ;  /* 0x0000000300007212 */ /* 0x000fc800078efcff */
[----:B------:R-:W-:-:S07]  /*11650*/  PRMT R8, R0, 0x7610, R8 ;  /* 0x0000761000087816 */ /* 0x000fce0000000008 */
.L_x_2896:
[----:B------:R-:W-:Y:S05]  /*11660*/  BSYNC B0 ;  /* 0x0000000000007941 */ /* 0x000fea0003800000 */
.L_x_2895:
[----:B------:R-:W-:Y:S01]  /*11670*/  STG.E.U8 desc[UR36][R16.64], R8 ;  /* 0x0000000810007986 */ /* 0x000fe2000c101124 */
[----:B------:R-:W-:Y:S05]  /*11680*/  EXIT ;  /* 0x000000000000794d */ /* 0x000fea0003800000 */
.L_x_2889:
        /* <DEDUP_REMOVED lines=26> */
.L_x_2872:
        /* <DEDUP_REMOVED lines=16> */
.L_x_2900:
[----:B------:R-:W-:Y:S05]  /*11930*/  EXIT ;  /* 0x000000000000794d */ /* 0x000fea0003800000 */
.L_x_2899:
[----:B------:R-:W0:Y:S02]  /*11940*/  F2I.U64.F64.TRUNC R4, R4 ;  /* 0x0000000400047311 */ /* 0x000e24000030d800 */
[----:B0-----:R-:W-:Y:S01]  /*11950*/  STG.E.64 desc[UR36][R16.64], R4 ;  /* 0x0000000410007986 */ /* 0x001fe2000c101b24 */
[----:B------:R-:W-:Y:S05]  /*11960*/  EXIT ;  /* 0x000000000000794d */ /* 0x000fea0003800000 */
.L_x_2898:
[----:B------:R-:W0:Y:S02]  /*11970*/  F2I.U32.F64.TRUNC R5, R4 ;  /* 0x0000000400057311 */ /* 0x000e24000030d000 */
[----:B0-----:R-:W-:Y:S01]  /*11980*/  STG.E desc[UR36][R16.64], R5 ;  /* 0x0000000510007986 */ /* 0x001fe2000c101924 */
[----:B------:R-:W-:Y:S05]  /*11990*/  EXIT ;  /* 0x000000000000794d */ /* 0x000fea0003800000 */
.L_x_2901:
        /* <DEDUP_REMOVED lines=14> */
.L_x_5835:


//--------------------- .text._ZN2at6native27unrolled_elementwise_kernelIZZZNS0_68_GLOBAL__N__08176361_30_ActivationHardsigmoidKernel_cu_1520ed90_302227hardsigmoid_backward_kernelERNS_18TensorIteratorBaseEENKUlvE_clEvENKUlvE_clEvEUlddE_St5arrayIPcLm3EELi4E23TrivialOffsetCalculatorILi2EjESB_ILi1EjENS0_6memory12LoadWithCastILi2EEENSE_13StoreWithCastILi1EEEEEviT_T0_T2_T3_T4_T5_ --------------------------
	.section	.text._ZN2at6native27unrolled_elementwise_kernelIZZZNS0_68_GLOBAL__N__08176361_30_ActivationHardsigmoidKernel_cu_1520ed90_302227hardsigmoid_backward_kernelERNS_18TensorIteratorBaseEENKUlvE_clEvENKUlvE_clEvEUlddE_St5arrayIPcLm3EELi4E23TrivialOffsetCalculatorILi2EjESB_ILi1EjENS0_6memory12LoadWithCastILi2EEENSE_13StoreWithCastILi1EEEEEviT_T0_T2_T3_T4_T5_,"ax",@progbits
	.align	128
        .global         _ZN2at6native27unrolled_elementwise_kernelIZZZNS0_68_GLOBAL__N__08176361_30_ActivationHardsigmoidKernel_cu_1520ed90_302227hardsigmoid_backward_kernelERNS_18TensorIteratorBaseEENKUlvE_clEvENKUlvE_clEvEUlddE_St5arrayIPcLm3EELi4E23TrivialOffsetCalculatorILi2EjESB_ILi1EjENS0_6memory12LoadWithCastILi2EEENSE_13StoreWithCastILi1EEEEEviT_T0_T2_T3_T4_T5_
        .type           _ZN2at6native27unrolled_elementwise_kernelIZZZNS0_68_GLOBAL__N__08176361_30_ActivationHardsigmoidKernel_cu_1520ed90_302227hardsigmoid_backward_kernelERNS_18TensorIteratorBaseEENKUlvE_clEvENKUlvE_clEvEUlddE_St5arrayIPcLm3EELi4E23TrivialOffsetCalculatorILi2EjESB_ILi1EjENS0_6memory12LoadWithCastILi2EEENSE_13StoreWithCastILi1EEEEEviT_T0_T2_T3_T4_T5_,@function
        .size           _ZN2at6native27unrolled_elementwise_kernelIZZZNS0_68_GLOBAL__N__08176361_30_ActivationHardsigmoidKernel_cu_1520ed90_302227hardsigmoid_backward_kernelERNS_18TensorIteratorBaseEENKUlvE_clEvENKUlvE_clEvEUlddE_St5arrayIPcLm3EELi4E23TrivialOffsetCalculatorILi2EjESB_ILi1EjENS0_6memory12LoadWithCastILi2EEENSE_13StoreWithCastILi1EEEEEviT_T0_T2_T3_T4_T5_,(.L_x_5836 - _ZN2at6native27unrolled_elementwise_kernelIZZZNS0_68_GLOBAL__N__08176361_30_ActivationHardsigmoidKernel_cu_1520ed90_302227hardsigmoid_backward_kernelERNS_18TensorIteratorBaseEENKUlvE_clEvENKUlvE_clEvEUlddE_St5arrayIPcLm3EELi4E23TrivialOffsetCalculatorILi2EjESB_ILi1EjENS0_6memory12LoadWithCastILi2EEENSE_13StoreWithCastILi1EEEEEviT_T0_T2_T3_T4_T5_)
        .other          _ZN2at6native27unrolled_elementwise_kernelIZZZNS0_68_GLOBAL__N__08176361_30_ActivationHardsigmoidKernel_cu_1520ed90_302227hardsigmoid_backward_kernelERNS_18TensorIteratorBaseEENKUlvE_clEvENKUlvE_clEvEUlddE_St5arrayIPcLm3EELi4E23TrivialOffsetCalculatorILi2EjESB_ILi1EjENS0_6memory12LoadWithCastILi2EEENSE_13StoreWithCastILi1EEEEEviT_T0_T2_T3_T4_T5_,@"STO_CUDA_ENTRY STV_DEFAULT"
_ZN2at6native27unrolled_elementwise_kernelIZZZNS0_68_GLOBAL__N__08176361_30_ActivationHardsigmoidKernel_cu_1520ed90_302227hardsigmoid_backward_kernelERNS_18TensorIteratorBaseEENKUlvE_clEvENKUlvE_clEvEUlddE_St5arrayIPcLm3EELi4E23TrivialOffsetCalculatorILi2EjESB_ILi1EjENS0_6memory12LoadWithCastILi2EEENSE_13StoreWithCastILi1EEEEEviT_T0_T2_T3_T4_T5_:
.text._ZN2at6native27unrolled_elementwise_kernelIZZZNS0_68_GLOBAL__N__08176361_30_ActivationHardsigmoidKernel_cu_1520ed90_302227hardsigmoid_backward_kernelERNS_18TensorIteratorBaseEENKUlvE_clEvENKUlvE_clEvEUlddE_St5arrayIPcLm3EELi4E23TrivialOffsetCalculatorILi2EjESB_ILi1EjENS0_6memory12LoadWithCastILi2EEENSE_13StoreWithCastILi1EEEEEviT_T0_T2_T3_T4_T5_:
[----:B------:R-:W0:Y:S01]  /*0000*/  LDC R1, c[0x0][0x28] ;  /* 0x00000a00ff017b82 */ /* 0x000e220000000800 */
[----:B------:R-:W1:Y:S07]  /*0010*/  S2R R22, SR_CTAID.X ;  /* 0x0000000000167919 */ /* 0x000e6e0000002500 */
[----:B------:R-:W1:Y:S01]  /*0020*/  LDC R3, c[0x0][0x210] ;  /* 0x00008400ff037b82 */ /* 0x000e620000000800 */
[----:B------:R-:W-:Y:S01]  /*0030*/  ULDC.64 UR36, c[0x0][0x208] ;  /* 0x0000820000247ab9 */ /* 0x000fe20000000a00 */
[----:B------:R-:W-:Y:S01]  /*0040*/  BSSY B6, `(.L_x_2902) ;  /* 0x00001f2000067945 */ /* 0x000fe20003800000 */
[----:B------:R-:W2:Y:S01]  /*0050*/  S2R R35, SR_TID.X ;  /* 0x0000000000237919 */ /* 0x000ea20000002100 */
[----:B------:R-:W-:-:S02]  /*0060*/  CS2R R36, SRZ ;  /* 0x0000000000247805 */ /* 0x000fc4000001ff00 */
[----:B------:R-:W-:Y:S02]  /*0070*/  CS2R R32, SRZ ;  /* 0x0000000000207805 */ /* 0x000fe4000001ff00 */
[----:B------:R-:W-:Y:S01]  /*0080*/  CS2R R30, SRZ ;  /* 0x00000000001e7805 */ /* 0x000fe2000001ff00 */
[----:B------:R-:W3:Y:S08]  /*0090*/  LDC.U8 R23, c[0x0][0x25c] ;  /* 0x00009700ff177b82 */ /* 0x000ef00000000000 */
        /* <DEDUP_REMOVED lines=24> */
.L_x_2907:
[----:B------:R-:W2:Y:S02]  /*0220*/  LDG.E.U8 R4, desc[UR36][R4.64] ;  /* 0x0000002404047981 */ /* 0x000ea4000c1e1100 */
[----:B--2---:R0:W1:Y:S01]  /*0230*/  I2F.F64.U16 R32, R4 ;  /* 0x0000000400207312 */ /* 0x0040620000101800 */
[----:B------:R-:W-:Y:S05]  /*0240*/  BRA `(.L_x_2909) ;  /* 0x0000000c00747947 */ /* 0x000fea0003800000 */
.L_x_2906:
        /* <DEDUP_REMOVED lines=9> */
.L_x_2911:
[----:B------:R-:W2:Y:S02]  /*02e0*/  LDG.E R4, desc[UR36][R4.64] ;  /* 0x0000002404047981 */ /* 0x000ea4000c1e1900 */
[----:B--2---:R1:W2:Y:S01]  /*02f0*/  I2F.F64 R32, R4 ;  /* 0x0000000400207312 */ /* 0x0042a20000201c00 */
[----:B------:R-:W-:Y:S05]  /*0300*/  BRA `(.L_x_2909) ;  /* 0x0000000c00447947 */ /* 0x000fea0003800000 */
.L_x_2910:
[----:B------:R-:W2:Y:S02]  /*0310*/  LDG.E.U16 R4, desc[UR36][R4.64] ;  /* 0x0000002404047981 */ /* 0x000ea4000c1e1500 */
[----:B--2---:R3:W4:Y:S01]  /*0320*/  I2F.F64.S16 R32, R4 ;  /* 0x0000000400207312 */ /* 0x0047220000101c00 */
[----:B------:R-:W-:Y:S05]  /*0330*/  BRA `(.L_x_2909) ;  /* 0x0000000c00387947 */ /* 0x000fea0003800000 */
.L_x_2905:
        /* <DEDUP_REMOVED lines=10> */
.L_x_2913:
[----:B------:R-:W2:Y:S02]  /*03e0*/  LDG.E.U16 R0, desc[UR36][R4.64] ;  /* 0x0000002404007981 */ /* 0x000ea4000c1e1500 */
[----:B--2---:R-:W-:-:S05]  /*03f0*/  HADD2.F32 R0, -RZ, R0.H0_H0 ;  /* 0x20000000ff007230 */ /* 0x004fca0000004100 */
[----:B------:R-:W-:-:S04]  /*0400*/  FMUL.FTZ R0, R0, 1 ;  /* 0x3f80000000007820 */ /* 0x000fc80000410000 */
[----:B------:R0:W1:Y:S01]  /*0410*/  F2F.F64.F32 R32, R0 ;  /* 0x0000000000207310 */ /* 0x0000620000201800 */
[----:B------:R-:W-:Y:S05]  /*0420*/  BRA `(.L_x_2909) ;  /* 0x0000000800fc7947 */ /* 0x000fea0003800000 */
.L_x_2912:
        /* <DEDUP_REMOVED lines=10> */
.L_x_2915:
[----:B------:R-:W2:Y:S02]  /*04d0*/  LDG.E.U16 R4, desc[UR36][R4.64] ;  /* 0x0000002404047981 */ /* 0x000ea4000c1e1500 */
[----:B--2---:R-:W-:-:S05]  /*04e0*/  HADD2.F32 R0, -RZ, R4.H0_H0 ;  /* 0x20000004ff007230 */ /* 0x004fca0000004100 */
[----:B------:R-:W-:-:S04]  /*04f0*/  FMUL.FTZ R0, R0, 1 ;  /* 0x3f80000000007820 */ /* 0x000fc80000410000 */
[----:B------:R0:W1:Y:S01]  /*0500*/  F2F.F64.F32 R32, R0 ;  /* 0x0000000000207310 */ /* 0x0000620000201800 */
[----:B------:R-:W-:Y:S05]  /*0510*/  BRA `(.L_x_2909) ;  /* 0x0000000800c07947 */ /* 0x000fea0003800000 */
.L_x_2914:
[----:B------:R0:W5:Y:S01]  /*0520*/  LDG.E.64 R32, desc[UR36][R4.64] ;  /* 0x0000002404207981 */ /* 0x000162000c1e1b00 */
[----:B------:R-:W-:Y:S05]  /*0530*/  BRA `(.L_x_2909) ;  /* 0x0000000800b87947 */ /* 0x000fea0003800000 */
.L_x_2904:
        /* <DEDUP_REMOVED lines=13> */
.L_x_2918:
[----:B------:R0:W5:Y:S01]  /*0610*/  LDG.E.64 R32, desc[UR36][R4.64] ;  /* 0x0000002404207981 */ /* 0x000162000c1e1b00 */
[----:B------:R-:W-:Y:S05]  /*0620*/  BRA `(.L_x_2909) ;  /* 0x00000008007c7947 */ /* 0x000fea0003800000 */
.L_x_2917:
        /* <DEDUP_REMOVED lines=28> */
.L_x_2920:
        /* <DEDUP_REMOVED lines=12> */
[----:B------:R-:W-:-:S05]  /*08b0*/  LOP3.LUT R0, R3, 0x80000000, R0, 0xf8, !PT ;  /* 0x8000000003007812 */ /* 0x000fca00078ef800 */
[----:B------:R-:W-:-:S04]  /*08c0*/  FMUL.FTZ R0, R0, 1 ;  /* 0x3f80000000007820 */ /* 0x000fc80000410000 */
[----:B------:R0:W1:Y:S01]  /*08d0*/  F2F.F64.F32 R32, R0 ;  /* 0x0000000000207310 */ /* 0x0000620000201800 */
[----:B------:R-:W-:Y:S05]  /*08e0*/  BRA `(.L_x_2909) ;  /* 0x0000000400cc7947 */ /* 0x000fea0003800000 */
.L_x_2919:
[----:B------:R-:W2:Y:S02]  /*08f0*/  LDG.E.U16 R0, desc[UR36][R4.64] ;  /* 0x0000002404007981 */ /* 0x000ea4000c1e1500 */
[----:B--2---:R-:W-:-:S04]  /*0900*/  IMAD.U32 R0, R0, 0x10000, RZ ;  /* 0x0001000000007824 */ /* 0x004fc800078e00ff */
[----:B------:R-:W-:-:S04]  /*0910*/  FMUL.FTZ R0, R0, 1 ;  /* 0x3f80000000007820 */ /* 0x000fc80000410000 */
[----:B------:R0:W1:Y:S01]  /*0920*/  F2F.F64.F32 R32, R0 ;  /* 0x0000000000207310 */ /* 0x0000620000201800 */
[----:B------:R-:W-:Y:S05]  /*0930*/  BRA `(.L_x_2909) ;  /* 0x0000000400b87947 */ /* 0x000fea0003800000 */
.L_x_2916:
        /* <DEDUP_REMOVED lines=11> */
.L_x_2923:
        /* <DEDUP_REMOVED lines=21> */
.L_x_2927:
[----:B------:R-:W-:Y:S05]  /*0b40*/  BSYNC B1 ;  /* 0x0000000000017941 */ /* 0x000fea0003800000 */
.L_x_2926:
[----:B------:R-:W-:Y:S01]  /*0b50*/  LEA R5, R0, 0x3b800000, 0x17 ;  /* 0x3b80000000057811 */ /* 0x000fe200078eb8ff */
[----:B------:R-:W-:-:S05]  /*0b60*/  IMAD.SHL.U32 R0, R3, 0x100000, RZ ;  /* 0x0010000003007824 */ /* 0x000fca00078e00ff */
[----:B------:R-:W-:-:S07]  /*0b70*/  LOP3.LUT R0, R5, R0, R6, 0xfe, !PT ;  /* 0x0000000005007212 */ /* 0x000fce00078efe06 */
.L_x_2925:
[----:B------:R-:W-:Y:S05]  /*0b80*/  BSYNC B0 ;  /* 0x0000000000007941 */ /* 0x000fea0003800000 */
.L_x_2924:
[----:B------:R-:W-:-:S04]  /*0b90*/  FMUL.FTZ R0, R0, 1 ;  /* 0x3f80000000007820 */ /* 0x000fc80000410000 */
[----:B------:R0:W1:Y:S01]  /*0ba0*/  F2F.F64.F32 R32, R0 ;  /* 0x0000000000207310 */ /* 0x0000620000201800 */
[----:B------:R-:W-:Y:S05]  /*0bb0*/  BRA `(.L_x_2909) ;  /* 0x0000000400187947 */ /* 0x000fea0003800000 */
.L_x_2922:
        /* <DEDUP_REMOVED lines=21> */
.L_x_2931:
[----:B------:R-:W-:Y:S05]  /*0d10*/  BSYNC B1 ;  /* 0x0000000000017941 */ /* 0x000fea0003800000 */
.L_x_2930:
[----:B------:R-:W-:Y:S01]  /*0d20*/  LEA R5, R0, 0x37800000, 0x17 ;  /* 0x3780000000057811 */ /* 0x000fe200078eb8ff */
[----:B------:R-:W-:-:S05]  /*0d30*/  IMAD.SHL.U32 R0, R3, 0x200000, RZ ;  /* 0x0020000003007824 */ /* 0x000fca00078e00ff */
[----:B------:R-:W-:-:S07]  /*0d40*/  LOP3.LUT R0, R5, R0, R6, 0xfe, !PT ;  /* 0x0000000005007212 */ /* 0x000fce00078efe06 */
.L_x_2929:
[----:B------:R-:W-:Y:S05]  /*0d50*/  BSYNC B0 ;  /* 0x0000000000007941 */ /* 0x000fea0003800000 */
.L_x_2928:
[----:B------:R-:W-:-:S04]  /*0d60*/  FMUL.FTZ R0, R0, 1 ;  /* 0x3f80000000007820 */ /* 0x000fc80000410000 */
[----:B------:R0:W1:Y:S01]  /*0d70*/  F2F.F64.F32 R32, R0 ;  /* 0x0000000000207310 */ /* 0x0000620000201800 */
[----:B------:R-:W-:Y:S05]  /*0d80*/  BRA `(.L_x_2909) ;  /* 0x0000000000a47947 */ /* 0x000fea0003800000 */
.L_x_2921:
        /* <DEDUP_REMOVED lines=14> */
.L_x_2935:
[----:B------:R-:W-:Y:S05]  /*0e70*/  BSYNC B0 ;  /* 0x0000000000007941 */ /* 0x000fea0003800000 */
.L_x_2934:
[----:B------:R-:W-:-:S04]  /*0e80*/  FMUL.FTZ R0, R0, 1 ;  /* 0x3f80000000007820 */ /* 0x000fc80000410000 */
[----:B------:R0:W1:Y:S01]  /*0e90*/  F2F.F64.F32 R32, R0 ;  /* 0x0000000000207310 */ /* 0x0000620000201800 */
[----:B------:R-:W-:Y:S05]  /*0ea0*/  BRA `(.L_x_2909) ;  /* 0x00000000005c7947 */ /* 0x000fea0003800000 */
.L_x_2908:
        /* <DEDUP_REMOVED lines=16> */
.L_x_2936:
[----:B------:R-:W-:Y:S01]  /*0fb0*/  CS2R R32, SRZ ;  /* 0x0000000000207805 */ /* 0x000fe2000001ff00 */
[----:B------:R-:W-:Y:S06]  /*0fc0*/  BRA `(.L_x_2909) ;  /* 0x0000000000147947 */ /* 0x000fec0003800000 */
.L_x_2933:
[----:B------:R-:W2:Y:S02]  /*0fd0*/  LDG.E.64 R32, desc[UR36][R4.64] ;  /* 0x0000002404207981 */ /* 0x000ea4000c1e1b00 */
[----:B--2---:R-:W0:Y:S01]  /*0fe0*/  I2F.F64.U64 R32, R32 ;  /* 0x0000002000207312 */ /* 0x004e220000301800 */
[----:B------:R-:W-:Y:S05]  /*0ff0*/  BRA `(.L_x_2909) ;  /* 0x0000000000087947 */ /* 0x000fea0003800000 */
.L_x_2932:
[----:B------:R-:W2:Y:S02]  /*1000*/  LDG.E R4, desc[UR36][R4.64] ;  /* 0x0000002404047981 */ /* 0x000ea4000c1e1900 */
[----:B--2---:R0:W1:Y:S02]  /*1010*/  I2F.F64.U32 R32, R4 ;  /* 0x0000000400207312 */ /* 0x0040640000201800 */
.L_x_2909:
[----:B01-3--:R-:W0:Y:S01]  /*1020*/  LDC.64 R4, c[0x0][0x250] ;  /* 0x00009400ff047b82 */ /* 0x00be220000000a00 */
        /* <DEDUP_REMOVED lines=16> */
[----:B---3--:R0:W1:Y:S01]  /*1130*/  I2F.F64.S16 R30, R4 ;  /* 0x00000004001e7312 */ /* 0x0080620000101c00 */
[----:B------:R-:W-:Y:S05]  /*1140*/  BRA `(.L_x_2942) ;  /* 0x0000000c007c7947 */ /* 0x000fea0003800000 */
.L_x_2940:
[----:B------:R-:W3:Y:S02]  /*1150*/  LDG.E.U8 R4, desc[UR36][R4.64] ;  /* 0x0000002404047981 */ /* 0x000ee4000c1e1100 */
[----:B---3--:R3:W0:Y:S01]  /*1160*/  I2F.F64.U16 R30, R4 ;  /* 0x00000004001e7312 */ /* 0x0086220000101800 */
[----:B------:R-:W-:Y:S05]  /*1170*/  BRA `(.L_x_2942) ;  /* 0x0000000c00707947 */ /* 0x000fea0003800000 */
.L_x_2939:
        /* <DEDUP_REMOVED lines=9> */
.L_x_2944:
[----:B------:R-:W3:Y:S02]  /*1210*/  LDG.E R4, desc[UR36][R4.64] ;  /* 0x0000002404047981 */ /* 0x000ee4000c1e1900 */
[----:B---3--:R0:W1:Y:S01]  /*1220*/  I2F.F64 R30, R4 ;  /* 0x00000004001e7312 */ /* 0x0080620000201c00 */
[----:B------:R-:W-:Y:S05]  /*1230*/  BRA `(.L_x_2942) ;  /* 0x0000000c00407947 */ /* 0x000fea0003800000 */
.L_x_2943:
[----:B------:R-:W3:Y:S02]  /*1240*/  LDG.E.U16 R4, desc[UR36][R4.64] ;  /* 0x0000002404047981 */ /* 0x000ee4000c1e1500 */
[----:B---3--:R0:W1:Y:S01]  /*1250*/  I2F.F64.S16 R30, R4 ;  /* 0x00000004001e7312 */ /* 0x0080620000101c00 */
[----:B------:R-:W-:Y:S05]  /*1260*/  BRA `(.L_x_2942) ;  /* 0x0000000c00347947 */ /* 0x000fea0003800000 */
.L_x_2938:
        /* <DEDUP_REMOVED lines=10> */
.L_x_2946:
[----:B------:R-:W3:Y:S02]  /*1310*/  LDG.E.U16 R0, desc[UR36][R4.64] ;  /* 0x0000002404007981 */ /* 0x000ee4000c1e1500 */
[----:B---3--:R-:W-:-:S05]  /*1320*/  HADD2.F32 R0, -RZ, R0.H0_H0 ;  /* 0x20000000ff007230 */ /* 0x008fca0000004100 */
[----:B------:R-:W-:-:S04]  /*1330*/  FMUL.FTZ R0, R0, 1 ;  /* 0x3f80000000007820 */ /* 0x000fc80000410000 */
[----:B------:R0:W1:Y:S01]  /*1340*/  F2F.F64.F32 R30, R0 ;  /* 0x00000000001e7310 */ /* 0x0000620000201800 */
[----:B------:R-:W-:Y:S05]  /*1350*/  BRA `(.L_x_2942) ;  /* 0x0000000800f87947 */ /* 0x000fea0003800000 */
.L_x_2945:
        /* <DEDUP_REMOVED lines=10> */
.L_x_2948:
[----:B------:R-:W3:Y:S02]  /*1400*/  LDG.E.U16 R4, desc[UR36][R4.64] ;  /* 0x0000002404047981 */ /* 0x000ee4000c1e1500 */
[----:B---3--:R-:W-:-:S05]  /*1410*/  HADD2.F32 R0, -RZ, R4.H0_H0 ;  /* 0x20000004ff007230 */ /* 0x008fca0000004100 */
[----:B------:R-:W-:-:S04]  /*1420*/  FMUL.FTZ R0, R0, 1 ;  /* 0x3f80000000007820 */ /* 0x000fc80000410000 */
[----:B------:R0:W1:Y:S01]  /*1430*/  F2F.F64.F32 R30, R0 ;  /* 0x00000000001e7310 */ /* 0x0000620000201800 */
[----:B------:R-:W-:Y:S05]  /*1440*/  BRA `(.L_x_2942) ;  /* 0x0000000800bc7947 */ /* 0x000fea0003800000 */
.L_x_2947:
[----:B------:R0:W5:Y:S01]  /*1450*/  LDG.E.64 R30, desc[UR36][R4.64] ;  /* 0x00000024041e7981 */ /* 0x000162000c1e1b00 */
[----:B------:R-:W-:Y:S05]  /*1460*/  BRA `(.L_x_2942) ;  /* 0x0000000800b47947 */ /* 0x000fea0003800000 */
.L_x_2937:
        /* <DEDUP_REMOVED lines=13> */
.L_x_2951:
[----:B------:R0:W5:Y:S01]  /*1540*/  LDG.E.64 R30, desc[UR36][R4.64] ;  /* 0x00000024041e7981 */ /* 0x000162000c1e1b00 */
[----:B------:R-:W-:Y:S05]  /*1550*/  BRA `(.L_x_2942) ;  /* 0x0000000800787947 */ /* 0x000fea0003800000 */
.L_x_2950:
        /* <DEDUP_REMOVED lines=28> */
.L_x_2953:
[----:B------:R-:W3:Y:S02]  /*1720*/  LDG.E.U8 R4, desc[UR36][R4.64] ;  /* 0x0000002404047981 */ /* 0x000ee4000c1e1100 */
[----:B---3--:R-:W-:-:S05]  /*1730*/  IMAD.SHL.U32 R0, R4, 0x2000000, RZ ;  /* 0x0200000004007824 */ /* 0x008fca00078e00ff */
        /* <DEDUP_REMOVED lines=13> */
.L_x_2952:
[----:B------:R-:W3:Y:S02]  /*1810*/  LDG.E.U16 R0, desc[UR36][R4.64] ;  /* 0x0000002404007981 */ /* 0x000ee4000c1e1500 */
[----:B---3--:R-:W-:-:S04]  /*1820*/  IMAD.U32 R0, R0, 0x10000, RZ ;  /* 0x0001000000007824 */ /* 0x008fc800078e00ff */
[----:B------:R-:W-:-:S04]  /*1830*/  FMUL.FTZ R0, R0, 1 ;  /* 0x3f80000000007820 */ /* 0x000fc80000410000 */
[----:B------:R0:W1:Y:S01]  /*1840*/  F2F.F64.F32 R30, R0 ;  /* 0x00000000001e7310 */ /* 0x0000620000201800 */
[----:B------:R-:W-:Y:S05]  /*1850*/  BRA `(.L_x_2942) ;  /* 0x0000000400b87947 */ /* 0x000fea0003800000 */
.L_x_2949:
        /* <DEDUP_REMOVED lines=9> */
[----:B---3--:R0:W1:Y:S01]  /*18f0*/  I2F.F64.U16 R30, R4 ;  /* 0x00000004001e7312 */ /* 0x0080620000101800 */
[----:B------:R-:W-:Y:S05]  /*1900*/  BRA `(.L_x_2942) ;  /* 0x00000004008c7947 */ /* 0x000fea0003800000 */
.L_x_2956:
        /* <DEDUP_REMOVED lines=21> */
.L_x_2960:
[----:B------:R-:W-:Y:S05]  /*1a60*/  BSYNC B1 ;  /* 0x0000000000017941 */ /* 0x000fea0003800000 */
.L_x_2959:
[----:B------:R-:W-:Y:S01]  /*1a70*/  LEA R5, R0, 0x3b800000, 0x17 ;  /* 0x3b80000000057811 */ /* 0x000fe200078eb8ff */
[----:B------:R-:W-:-:S05]  /*1a80*/  IMAD.SHL.U32 R0, R3, 0x100000, RZ ;  /* 0x0010000003007824 */ /* 0x000fca00078e00ff */
[----:B------:R-:W-:-:S07]  /*1a90*/  LOP3.LUT R0, R5, R0, R6, 0xfe, !PT ;  /* 0x0000000005007212 */ /* 0x000fce00078efe06 */
.L_x_2958:
[----:B------:R-:W-:Y:S05]  /*1aa0*/  BSYNC B0 ;  /* 0x0000000000007941 */ /* 0x000fea0003800000 */
.L_x_2957:
[----:B------:R-:W-:-:S04]  /*1ab0*/  FMUL.FTZ R0, R0, 1 ;  /* 0x3f80000000007820 */ /* 0x000fc80000410000 */
[----:B------:R0:W1:Y:S01]  /*1ac0*/  F2F.F64.F32 R30, R0 ;  /* 0x00000000001e7310 */ /* 0x0000620000201800 */
[----:B------:R-:W-:Y:S05]  /*1ad0*/  BRA `(.L_x_2942) ;  /* 0x0000000400187947 */ /* 0x000fea0003800000 */
.L_x_2955:
        /* <DEDUP_REMOVED lines=21> */
.L_x_2964:
[----:B------:R-:W-:Y:S05]  /*1c30*/  BSYNC B1 ;  /* 0x0000000000017941 */ /* 0x000fea0003800000 */
.L_x_2963:
[----:B------:R-:W-:Y:S01]  /*1c40*/  LEA R5, R0, 0x37800000, 0x17 ;  /* 0x3780000000057811 */ /* 0x000fe200078eb8ff */
[----:B------:R-:W-:-:S05]  /*1c50*/  IMAD.SHL.U32 R0, R3, 0x200000, RZ ;  /* 0x0020000003007824 */ /* 0x000fca00078e00ff */
[----:B------:R-:W-:-:S07]  /*1c60*/  LOP3.LUT R0, R5, R0, R6, 0xfe, !PT ;  /* 0x0000000005007212 */ /* 0x000fce00078efe06 */
.L_x_2962:
[----:B------:R-:W-:Y:S05]  /*1c70*/  BSYNC B0 ;  /* 0x0000000000007941 */ /* 0x000fea0003800000 */
.L_x_2961:
[----:B------:R-:W-:-:S04]  /*1c80*/  FMUL.FTZ R0, R0, 1 ;  /* 0x3f80000000007820 */ /* 0x000fc80000410000 */
[----:B------:R0:W1:Y:S01]  /*1c90*/  F2F.F64.F32 R30, R0 ;  /* 0x00000000001e7310 */ /* 0x0000620000201800 */
[----:B------:R-:W-:Y:S05]  /*1ca0*/  BRA `(.L_x_2942) ;  /* 0x0000000000a47947 */ /* 0x000fea0003800000 */
.L_x_2954:
        /* <DEDUP_REMOVED lines=14> */
.L_x_2968:
[----:B------:R-:W-:Y:S05]  /*1d90*/  BSYNC B0 ;  /* 0x0000000000007941 */ /* 0x000fea0003800000 */
.L_x_2967:
[----:B------:R-:W-:-:S04]  /*1da0*/  FMUL.FTZ R0, R0, 1 ;  /* 0x3f80000000007820 */ /* 0x000fc80000410000 */
[----:B------:R0:W1:Y:S01]  /*1db0*/  F2F.F64.F32 R30, R0 ;  /* 0x00000000001e7310 */ /* 0x0000620000201800 */
[----:B------:R-:W-:Y:S05]  /*1dc0*/  BRA `(.L_x_2942) ;  /* 0x00000000005c7947 */ /* 0x000fea0003800000 */
.L_x_2941:
        /* <DEDUP_REMOVED lines=16> */
.L_x_2969:
[----:B------:R-:W-:Y:S01]  /*1ed0*/  CS2R R30, SRZ ;  /* 0x00000000001e7805 */ /* 0x000fe2000001ff00 */
[----:B------:R-:W-:Y:S06]  /*1ee0*/  BRA `(.L_x_2942) ;  /* 0x0000000000147947 */ /* 0x000fec0003800000 */
.L_x_2966:
[----:B------:R-:W3:Y:S02]  /*1ef0*/  LDG.E.64 R30, desc[UR36][R4.64] ;  /* 0x00000024041e7981 */ /* 0x000ee4000c1e1b00 */
[----:B---3--:R-:W0:Y:S01]  /*1f00*/  I2F.F64.U64 R30, R30 ;  /* 0x0000001e001e7312 */ /* 0x008e220000301800 */
[----:B------:R-:W-:Y:S05]  /*1f10*/  BRA `(.L_x_2942) ;  /* 0x0000000000087947 */ /* 0x000fea0003800000 */
.L_x_2965:
[----:B------:R-:W3:Y:S02]  /*1f20*/  LDG.E R4, desc[UR36][R4.64] ;  /* 0x0000002404047981 */ /* 0x000ee4000c1e1900 */
[----:B---3--:R0:W1:Y:S02]  /*1f30*/  I2F.F64.U32 R30, R4 ;  /* 0x00000004001e7312 */ /* 0x0080640000201800 */
.L_x_2942:
[----:B------:R-:W2:Y:S02]  /*1f40*/  S2R R35, SR_TID.X ;  /* 0x0000000000237919 */ /* 0x000ea40000002100 */
[----:B--2---:R-:W-:-:S07]  /*1f50*/  VIADD R35, R35, 0x80 ;  /* 0x0000008023237836 */ /* 0x004fce0000000000 */
.L_x_2903:
[----:B------:R-:W-:Y:S05]  /*1f60*/  BSYNC B6 ;  /* 0x0000000000067941 */ /* 0x000fea0003800000 */
.L_x_2902:
[----:B------:R-:W-:Y:S01]  /*1f70*/  ISETP.GE.AND P0, PT, R35, R2, PT ;  /* 0x000000022300720c */ /* 0x000fe20003f06270 */
[----:B------:R-:W-:Y:S01]  /*1f80*/  BSSY B6, `(.L_x_2970) ;  /* 0x00001e9000067945 */ /* 0x000fe20003800000 */
[----:B------:R-:W-:-:S11]  /*1f90*/  CS2R R28, SRZ ;  /* 0x00000000001c7805 */ /* 0x000fd6000001ff00 */
[----:B------:R-:W-:Y:S05]  /*1fa0*/  @P0 BRA `(.L_x_2971) ;  /* 0x0000001c00980947 */ /* 0x000fea0003800000 */
[----:B0--3--:R-:W0:Y:S01]  /*1fb0*/  LDC.64 R4, c[0x0][0x248] ;  /* 0x00009200ff047b82 */ /* 0x009e220000000a00 */
        /* <DEDUP_REMOVED lines=17> */
[----:B--2---:R0:W2:Y:S01]  /*20d0*/  I2F.F64.S16 R36, R4 ;  /* 0x0000000400247312 */ /* 0x0040a20000101c00 */
[----:B------:R-:W-:Y:S05]  /*20e0*/  BRA `(.L_x_2977) ;  /* 0x0000000c007c7947 */ /* 0x000fea0003800000 */
.L_x_2975:
[----:B------:R-:W2:Y:S02]  /*20f0*/  LDG.E.U8 R4, desc[UR36][R4.64] ;  /* 0x0000002404047981 */ /* 0x000ea4000c1e1100 */
[----:B--2---:R0:W2:Y:S01]  /*2100*/  I2F.F64.U16 R36, R4 ;  /* 0x0000000400247312 */ /* 0x0040a20000101800 */
[----:B------:R-:W-:Y:S05]  /*2110*/  BRA `(.L_x_2977) ;  /* 0x0000000c00707947 */ /* 0x000fea0003800000 */
.L_x_2974:
        /* <DEDUP_REMOVED lines=9> */
.L_x_2979:
[----:B------:R-:W2:Y:S02]  /*21b0*/  LDG.E R4, desc[UR36][R4.64] ;  /* 0x0000002404047981 */ /* 0x000ea4000c1e1900 */
[----:B--2---:R0:W2:Y:S01]  /*21c0*/  I2F.F64 R36, R4 ;  /* 0x0000000400247312 */ /* 0x0040a20000201c00 */
[----:B------:R-:W-:Y:S05]  /*21d0*/  BRA `(.L_x_2977) ;  /* 0x0000000c00407947 */ /* 0x000fea0003800000 */
.L_x_2978:
[----:B------:R-:W2:Y:S02]  /*21e0*/  LDG.E.U16 R4, desc[UR36][R4.64] ;  /* 0x0000002404047981 */ /* 0x000ea4000c1e1500 */
[----:B--2---:R0:W2:Y:S01]  /*21f0*/  I2F.F64.S16 R36, R4 ;  /* 0x0000000400247312 */ /* 0x0040a20000101c00 */
[----:B------:R-:W-:Y:S05]  /*2200*/  BRA `(.L_x_2977) ;  /* 0x0000000c00347947 */ /* 0x000fea0003800000 */
.L_x_2973:
        /* <DEDUP_REMOVED lines=10> */
.L_x_2981:
[----:B------:R-:W2:Y:S02]  /*22b0*/  LDG.E.U16 R0, desc[UR36][R4.64] ;  /* 0x0000002404007981 */ /* 0x000ea4000c1e1500 */
[----:B--2---:R-:W-:-:S05]  /*22c0*/  HADD2.F32 R0, -RZ, R0.H0_H0 ;  /* 0x20000000ff007230 */ /* 0x004fca0000004100 */
[----:B------:R-:W-:-:S04]  /*22d0*/  FMUL.FTZ R0, R0, 1 ;  /* 0x3f80000000007820 */ /* 0x000fc80000410000 */
[----:B------:R0:W2:Y:S01]  /*22e0*/  F2F.F64.F32 R36, R0 ;  /* 0x0000000000247310 */ /* 0x0000a20000201800 */
[----:B------:R-:W-:Y:S05]  /*22f0*/  BRA `(.L_x_2977) ;  /* 0x0000000800f87947 */ /* 0x000fea0003800000 */
.L_x_2980:
        /* <DEDUP_REMOVED lines=10> */
.L_x_2983:
[----:B------:R-:W2:Y:S02]  /*23a0*/  LDG.E.U16 R4, desc[UR36][R4.64] ;  /* 0x0000002404047981 */ /* 0x000ea4000c1e1500 */
[----:B--2---:R-:W-:-:S05]  /*23b0*/  HADD2.F32 R0, -RZ, R4.H0_H0 ;  /* 0x20000004ff007230 */ /* 0x004fca0000004100 */
[----:B------:R-:W-:-:S04]  /*23c0*/  FMUL.FTZ R0, R0, 1 ;  /* 0x3f80000000007820 */ /* 0x000fc80000410000 */
[----:B------:R0:W2:Y:S01]  /*23d0*/  F2F.F64.F32 R36, R0 ;  /* 0x0000000000247310 */ /* 0x0000a20000201800 */
[----:B------:R-:W-:Y:S05]  /*23e0*/  BRA `(.L_x_2977) ;  /* 0x0000000800bc7947 */ /* 0x000fea0003800000 */
.L_x_2982:
[----:B------:R0:W5:Y:S01]  /*23f0*/  LDG.E.64 R36, desc[UR36][R4.64] ;  /* 0x0000002404247981 */ /* 0x000162000c1e1b00 */
[----:B------:R-:W-:Y:S05]  /*2400*/  BRA `(.L_x_2977) ;  /* 0x0000000800b47947 */ /* 0x000fea0003800000 */
.L_x_2972:
        /* <DEDUP_REMOVED lines=13> */
.L_x_2986:
[----:B------:R0:W5:Y:S01]  /*24e0*/  LDG.E.64 R36, desc[UR36][R4.64] ;  /* 0x0000002404247981 */ /* 0x000162000c1e1b00 */
[----:B------:R-:W-:Y:S05]  /*24f0*/  BRA `(.L_x_2977) ;  /* 0x0000000800787947 */ /* 0x000fea0003800000 */
.L_x_2985:
        /* <DEDUP_REMOVED lines=26> */
[----:B------:R0:W2:Y:S01]  /*26a0*/  F2F.F64.F32 R36, R7 ;  /* 0x0000000700247310 */ /* 0x0000a20000201800 */
[----:B------:R-:W-:Y:S05]  /*26b0*/  BRA `(.L_x_2977) ;  /* 0x0000000800087947 */ /* 0x000fea0003800000 */
.L_x_2988:
        /* <DEDUP_REMOVED lines=13> */
[----:B------:R0:W2:Y:S01]  /*2790*/  F2F.F64.F32 R36, R0 ;  /* 0x0000000000247310 */ /* 0x0000a20000201800 */
[----:B------:R-:W-:Y:S05]  /*27a0*/  BRA `(.L_x_2977) ;  /* 0x0000000400cc7947 */ /* 0x000fea0003800000 */
.L_x_2987:
[----:B------:R-:W2:Y:S02]  /*27b0*/  LDG.E.U16 R0, desc[UR36][R4.64] ;  /* 0x0000002404007981 */ /* 0x000ea4000c1e1500 */
[----:B--2---:R-:W-:-:S04]  /*27c0*/  IMAD.U32 R0, R0, 0x10000, RZ ;  /* 0x0001000000007824 */ /* 0x004fc800078e00ff */
[----:B------:R-:W-:-:S04]  /*27d0*/  FMUL.FTZ R0, R0, 1 ;  /* 0x3f80000000007820 */ /* 0x000fc80000410000 */
[----:B------:R2:W3:Y:S01]  /*27e0*/  F2F.F64.F32 R36, R0 ;  /* 0x0000000000247310 */ /* 0x0004e20000201800 */
[----:B------:R-:W-:Y:S05]  /*27f0*/  BRA `(.L_x_2977) ;  /* 0x0000000400b87947 */ /* 0x000fea0003800000 */
.L_x_2984:
        /* <DEDUP_REMOVED lines=9> */
[----:B--2---:R0:W2:Y:S01]  /*2890*/  I2F.F64.U16 R36, R4 ;  /* 0x0000000400247312 */ /* 0x0040a20000101800 */
[----:B------:R-:W-:Y:S05]  /*28a0*/  BRA `(.L_x_2977) ;  /* 0x00000004008c7947 */ /* 0x000fea0003800000 */
.L_x_2991:
        /* <DEDUP_REMOVED lines=21> */
.L_x_2995:
[----:B------:R-:W-:Y:S05]  /*2a00*/  BSYNC B1 ;  /* 0x0000000000017941 */ /* 0x000fea0003800000 */
.L_x_2994:
[----:B------:R-:W-:Y:S01]  /*2a10*/  LEA R5, R0, 0x3b800000, 0x17 ;  /* 0x3b80000000057811 */ /* 0x000fe200078eb8ff */
[----:B------:R-:W-:-:S05]  /*2a20*/  IMAD.SHL.U32 R0, R3, 0x100000, RZ ;  /* 0x0010000003007824 */ /* 0x000fca00078e00ff */
[----:B------:R-:W-:-:S07]  /*2a30*/  LOP3.LUT R0, R5, R0, R6, 0xfe, !PT ;  /* 0x0000000005007212 */ /* 0x000fce00078efe06 */
.L_x_2993:
[----:B------:R-:W-:Y:S05]  /*2a40*/  BSYNC B0 ;  /* 0x0000000000007941 */ /* 0x000fea0003800000 */
.L_x_2992:
[----:B------:R-:W-:-:S04]  /*2a50*/  FMUL.FTZ R0, R0, 1 ;  /* 0x3f80000000007820 */ /* 0x000fc80000410000 */
[----:B------:R0:W2:Y:S01]  /*2a60*/  F2F.F64.F32 R36, R0 ;  /* 0x0000000000247310 */ /* 0x0000a20000201800 */
[----:B------:R-:W-:Y:S05]  /*2a70*/  BRA `(.L_x_2977) ;  /* 0x0000000400187947 */ /* 0x000fea0003800000 */
.L_x_2990:
        /* <DEDUP_REMOVED lines=21> */
.L_x_2999:
[----:B------:R-:W-:Y:S05]  /*2bd0*/  BSYNC B1 ;  /* 0x0000000000017941 */ /* 0x000fea0003800000 */
.L_x_2998:
[----:B------:R-:W-:Y:S01]  /*2be0*/  LEA R5, R0, 0x37800000, 0x17 ;  /* 0x3780000000057811 */ /* 0x000fe200078eb8ff */
[----:B------:R-:W-:-:S05]  /*2bf0*/  IMAD.SHL.U32 R0, R3, 0x200000, RZ ;  /* 0x0020000003007824 */ /* 0x000fca00078e00ff */
[----:B------:R-:W-:-:S07]  /*2c00*/  LOP3.LUT R0, R5, R0, R6, 0xfe, !PT ;  /* 0x0000000005007212 */ /* 0x000fce00078efe06 */
.L_x_2997:
[----:B------:R-:W-:Y:S05]  /*2c10*/  BSYNC B0 ;  /* 0x0000000000007941 */ /* 0x000fea0003800000 */
.L_x_2996:
[----:B------:R-:W-:-:S04]  /*2c20*/  FMUL.FTZ R0, R0, 1 ;  /* 0x3f80000000007820 */ /* 0x000fc80000410000 */
[----:B------:R0:W2:Y:S01]  /*2c30*/  F2F.F64.F32 R36, R0 ;  /* 0x0000000000247310 */ /* 0x0000a20000201800 */
[----:B------:R-:W-:Y:S05]  /*2c40*/  BRA `(.L_x_2977) ;  /* 0x0000000000a47947 */ /* 0x000fea0003800000 */
.L_x_2989:
        /* <DEDUP_REMOVED lines=14> */
.L_x_3003:
[----:B------:R-:W-:Y:S05]  /*2d30*/  BSYNC B0 ;  /* 0x0000000000007941 */ /* 0x000fea0003800000 */
.L_x_3002:
[----:B------:R-:W-:-:S04]  /*2d40*/  FMUL.FTZ R0, R0, 1 ;  /* 0x3f80000000007820 */ /* 0x000fc80000410000 */
[----:B------:R0:W2:Y:S01]  /*2d50*/  F2F.F64.F32 R36, R0 ;  /* 0x0000000000247310 */ /* 0x0000a20000201800 */
[----:B------:R-:W-:Y:S05]  /*2d60*/  BRA `(.L_x_2977) ;  /* 0x00000000005c7947 */ /* 0x000fea0003800000 */
.L_x_2976:
        /* <DEDUP_REMOVED lines=15> */
[----:B01--45:R-:W-:Y:S05]  /*2e60*/  CALL.ABS.NOINC R14 ;  /* 0x000000000e007343 */ /* 0x033fea0003c00000 */
.L_x_3004:
[----:B------:R-:W-:Y:S01]  /*2e70*/  CS2R R36, SRZ ;  /* 0x0000000000247805 */ /* 0x000fe2000001ff00 */
[----:B------:R-:W-:Y:S06]  /*2e80*/  BRA `(.L_x_2977) ;  /* 0x0000000000147947 */ /* 0x000fec0003800000 */
.L_x_3001:
[----:B------:R-:W2:Y:S02]  /*2e90*/  LDG.E.64 R36, desc[UR36][R4.64] ;  /* 0x0000002404247981 */ /* 0x000ea4000c1e1b00 */
[----:B--2---:R-:W0:Y:S01]  /*2ea0*/  I2F.F64.U64 R36, R36 ;  /* 0x0000002400247312 */ /* 0x004e220000301800 */
[----:B------:R-:W-:Y:S05]  /*2eb0*/  BRA `(.L_x_2977) ;  /* 0x0000000000087947 */ /* 0x000fea0003800000 */
.L_x_3000:
[----:B------:R-:W2:Y:S02]  /*2ec0*/  LDG.E R4, desc[UR36][R4.64] ;  /* 0x0000002404047981 */ /* 0x000ea4000c1e1900 */
[----:B--2---:R0:W2:Y:S02]  /*2ed0*/  I2F.F64.U32 R36, R4 ;  /* 0x0000000400247312 */ /* 0x0040a40000201800 */
.L_x_2977:
[----:B0-----:R-:W0:Y:S01]  /*2ee0*/  LDC.64 R4, c[0x0][0x250] ;  /* 0x00009400ff047b82 */ /* 0x001e220000000a00 */
[----:B--2---:R-:W-:Y:S01]  /*2ef0*/  PRMT R0, R16, 0x9910, RZ ;  /* 0x0000991010007816 */ /* 0x004fe200000000ff */
        /* <DEDUP_REMOVED lines=17> */
.L_x_3008:
[----:B------:R-:W2:Y:S02]  /*3010*/  LDG.E.U8 R4, desc[UR36][R4.64] ;  /* 0x0000002404047981 */ /* 0x000ea4000c1e1100 */
[----:B--2---:R0:W2:Y:S01]  /*3020*/  I2F.F64.U16 R28, R4 ;  /* 0x00000004001c7312 */ /* 0x0040a20000101800 */
[----:B------:R-:W-:Y:S05]  /*3030*/  BRA `(.L_x_3010) ;  /* 0x0000000c00707947 */ /* 0x000fea0003800000 */
.L_x_3007:
        /* <DEDUP_REMOVED lines=9> */
.L_x_3012:
[----:B------:R-:W2:Y:S02]  /*30d0*/  LDG.E R4, desc[UR36][R4.64] ;  /* 0x0000002404047981 */ /* 0x000ea4000c1e1900 */
[----:B--2---:R0:W2:Y:S01]  /*30e0*/  I2F.F64 R28, R4 ;  /* 0x00000004001c7312 */ /* 0x0040a20000201c00 */
[----:B------:R-:W-:Y:S05]  /*30f0*/  BRA `(.L_x_3010) ;  /* 0x0000000c00407947 */ /* 0x000fea0003800000 */
.L_x_3011:
[----:B------:R-:W2:Y:S02]  /*3100*/  LDG.E.U16 R4, desc[UR36][R4.64] ;  /* 0x0000002404047981 */ /* 0x000ea4000c1e1500 */
[----:B--2---:R0:W2:Y:S01]  /*3110*/  I2F.F64.S16 R28, R4 ;  /* 0x00000004001c7312 */ /* 0x0040a20000101c00 */
[----:B------:R-:W-:Y:S05]  /*3120*/  BRA `(.L_x_3010) ;  /* 0x0000000c00347947 */ /* 0x000fea0003800000 */
.L_x_3006:
        /* <DEDUP_REMOVED lines=10> */
.L_x_3014:
[----:B------:R-:W2:Y:S02]  /*31d0*/  LDG.E.U16 R0, desc[UR36][R4.64] ;  /* 0x0000002404007981 */ /* 0x000ea4000c1e1500 */
[----:B--2---:R-:W-:-:S05]  /*31e0*/  HADD2.F32 R0, -RZ, R0.H0_H0 ;  /* 0x20000000ff007230 */ /* 0x004fca0000004100 */
[----:B------:R-:W-:-:S04]  /*31f0*/  FMUL.FTZ R0, R0, 1 ;  /* 0x3f80000000007820 */ /* 0x000fc80000410000 */
[----:B------:R0:W2:Y:S01]  /*3200*/  F2F.F64.F32 R28, R0 ;  /* 0x00000000001c7310 */ /* 0x0000a20000201800 */
[----:B------:R-:W-:Y:S05]  /*3210*/  BRA `(.L_x_3010) ;  /* 0x0000000800f87947 */ /* 0x000fea0003800000 */
.L_x_3013:
        /* <DEDUP_REMOVED lines=10> */
.L_x_3016:
[----:B------:R-:W2:Y:S02]  /*32c0*/  LDG.E.U16 R4, desc[UR36][R4.64] ;  /* 0x0000002404047981 */ /* 0x000ea4000c1e1500 */
[----:B--2---:R-:W-:-:S05]  /*32d0*/  HADD2.F32 R0, -RZ, R4.H0_H0 ;  /* 0x20000004ff007230 */ /* 0x004fca0000004100 */
[----:B------:R-:W-:-:S04]  /*32e0*/  FMUL.FTZ R0, R0, 1 ;  /* 0x3f80000000007820 */ /* 0x000fc80000410000 */
[----:B------:R0:W2:Y:S01]  /*32f0*/  F2F.F64.F32 R28, R0 ;  /* 0x00000000001c7310 */ /* 0x0000a20000201800 */
[----:B------:R-:W-:Y:S05]  /*3300*/  BRA `(.L_x_3010) ;  /* 0x0000000800bc7947 */ /* 0x000fea0003800000 */
.L_x_3015:
[----:B------:R0:W5:Y:S01]  /*3310*/  LDG.E.64 R28, desc[UR36][R4.64] ;  /* 0x00000024041c7981 */ /* 0x000162000c1e1b00 */
[----:B------:R-:W-:Y:S05]  /*3320*/  BRA `(.L_x_3010) ;  /* 0x0000000800b47947 */ /* 0x000fea0003800000 */
.L_x_3005:
        /* <DEDUP_REMOVED lines=13> */
.L_x_3019:
[----:B------:R0:W5:Y:S01]  /*3400*/  LDG.E.64 R28, desc[UR36][R4.64] ;  /* 0x00000024041c7981 */ /* 0x000162000c1e1b00 */
[----:B------:R-:W-:Y:S05]  /*3410*/  BRA `(.L_x_3010) ;  /* 0x0000000800787947 */ /* 0x000fea0003800000 */
.L_x_3018:
        /* <DEDUP_REMOVED lines=28> */
.L_x_3021:
        /* <DEDUP_REMOVED lines=15> */
.L_x_3020:
[----:B------:R-:W2:Y:S02]  /*36d0*/  LDG.E.U16 R0, desc[UR36][R4.64] ;  /* 0x0000002404007981 */ /* 0x000ea4000c1e1500 */
[----:B--2---:R-:W-:-:S04]  /*36e0*/  IMAD.U32 R0, R0, 0x10000, RZ ;  /* 0x0001000000007824 */ /* 0x004fc800078e00ff */
[----:B------:R-:W-:-:S04]  /*36f0*/  FMUL.FTZ R0, R0, 1 ;  /* 0x3f80000000007820 */ /* 0x000fc80000410000 */
[----:B------:R0:W2:Y:S01]  /*3700*/  F2F.F64.F32 R28, R0 ;  /* 0x00000000001c7310 */ /* 0x0000a20000201800 */
[----:B------:R-:W-:Y:S05]  /*3710*/  BRA `(.L_x_3010) ;  /* 0x0000000400b87947 */ /* 0x000fea0003800000 */
.L_x_3017:
        /* <DEDUP_REMOVED lines=11> */
.L_x_3024:
        /* <DEDUP_REMOVED lines=21> */
.L_x_3028:
[----:B------:R-:W-:Y:S05]  /*3920*/  BSYNC B1 ;  /* 0x0000000000017941 */ /* 0x000fea0003800000 */
.L_x_3027:
[----:B------:R-:W-:Y:S01]  /*3930*/  LEA R5, R0, 0x3b800000, 0x17 ;  /* 0x3b80000000057811 */ /* 0x000fe200078eb8ff */
[----:B------:R-:W-:-:S05]  /*3940*/  IMAD.SHL.U32 R0, R3, 0x100000, RZ ;  /* 0x0010000003007824 */ /* 0x000fca00078e00ff */
[----:B------:R-:W-:-:S07]  /*3950*/  LOP3.LUT R0, R5, R0, R6, 0xfe, !PT ;  /* 0x0000000005007212 */ /* 0x000fce00078efe06 */
.L_x_3026:
[----:B------:R-:W-:Y:S05]  /*3960*/  BSYNC B0 ;  /* 0x0000000000007941 */ /* 0x000fea0003800000 */
.L_x_3025:
[----:B------:R-:W-:-:S04]  /*3970*/  FMUL.FTZ R0, R0, 1 ;  /* 0x3f80000000007820 */ /* 0x000fc80000410000 */
[----:B------:R0:W2:Y:S01]  /*3980*/  F2F.F64.F32 R28, R0 ;  /* 0x00000000001c7310 */ /* 0x0000a20000201800 */
[----:B------:R-:W-:Y:S05]  /*3990*/  BRA `(.L_x_3010) ;  /* 0x0000000400187947 */ /* 0x000fea0003800000 */
.L_x_3023:
        /* <DEDUP_REMOVED lines=21> */
.L_x_3032:
[----:B------:R-:W-:Y:S05]  /*3af0*/  BSYNC B1 ;  /* 0x0000000000017941 */ /* 0x000fea0003800000 */
.L_x_3031:
[----:B------:R-:W-:Y:S01]  /*3b00*/  LEA R5, R0, 0x37800000, 0x17 ;  /* 0x3780000000057811 */ /* 0x000fe200078eb8ff */
[----:B------:R-:W-:-:S05]  /*3b10*/  IMAD.SHL.U32 R0, R3, 0x200000, RZ ;  /* 0x0020000003007824 */ /* 0x000fca00078e00ff */
[----:B------:R-:W-:-:S07]  /*3b20*/  LOP3.LUT R0, R5, R0, R6, 0xfe, !PT ;  /* 0x0000000005007212 */ /* 0x000fce00078efe06 */
.L_x_3030:
[----:B------:R-:W-:Y:S05]  /*3b30*/  BSYNC B0 ;  /* 0x0000000000007941 */ /* 0x000fea0003800000 */
.L_x_3029:
[----:B------:R-:W-:-:S04]  /*3b40*/  FMUL.FTZ R0, R0, 1 ;  /* 0x3f80000000007820 */ /* 0x000fc80000410000 */
[----:B------:R0:W2:Y:S01]  /*3b50*/  F2F.F64.F32 R28, R0 ;  /* 0x00000000001c7310 */ /* 0x0000a20000201800 */
[----:B------:R-:W-:Y:S05]  /*3b60*/  BRA `(.L_x_3010) ;  /* 0x0000000000a47947 */ /* 0x000fea0003800000 */
.L_x_3022:
        /* <DEDUP_REMOVED lines=14> */
.L_x_3036:
[----:B------:R-:W-:Y:S05]  /*3c50*/  BSYNC B0 ;  /* 0x0000000000007941 */ /* 0x000fea0003800000 */
.L_x_3035:
[----:B------:R-:W-:-:S04]  /*3c60*/  FMUL.FTZ R0, R0, 1 ;  /* 0x3f80000000007820 */ /* 0x000fc80000410000 */
[----:B------:R0:W2:Y:S01]  /*3c70*/  F2F.F64.F32 R28, R0 ;  /* 0x00000000001c7310 */ /* 0x0000a20000201800 */
[----:B------:R-:W-:Y:S05]  /*3c80*/  BRA `(.L_x_3010) ;  /* 0x00000000005c7947 */ /* 0x000fea0003800000 */
.L_x_3009:
        /* <DEDUP_REMOVED lines=16> */
.L_x_3037:
[----:B------:R-:W-:Y:S01]  /*3d90*/  CS2R R28, SRZ ;  /* 0x00000000001c7805 */ /* 0x000fe2000001ff00 */
[----:B------:R-:W-:Y:S06]  /*3da0*/  BRA `(.L_x_3010) ;  /* 0x0000000000147947 */ /* 0x000fec0003800000 */
.L_x_3034:
[----:B------:R-:W2:Y:S02]  /*3db0*/  LDG.E.64 R28, desc[UR36][R4.64] ;  /* 0x00000024041c7981 */ /* 0x000ea4000c1e1b00 */
[----:B--2---:R-:W0:Y:S01]  /*3dc0*/  I2F.F64.U64 R28, R28 ;  /* 0x0000001c001c7312 */ /* 0x004e220000301800 */
[----:B------:R-:W-:Y:S05]  /*3dd0*/  BRA `(.L_x_3010) ;  /* 0x0000000000087947 */ /* 0x000fea0003800000 */
.L_x_3033:
[----:B------:R-:W2:Y:S02]  /*3de0*/  LDG.E R4, desc[UR36][R4.64] ;  /* 0x0000002404047981 */ /* 0x000ea4000c1e1900 */
[----:B--2---:R0:W2:Y:S02]  /*3df0*/  I2F.F64.U32 R28, R4 ;  /* 0x00000004001c7312 */ /* 0x0040a40000201800 */
.L_x_3010:
[----:B------:R-:W-:-:S07]  /*3e00*/  VIADD R35, R35, 0x80 ;  /* 0x0000008023237836 */ /* 0x000fce0000000000 */
.L_x_2971:
[----:B------:R-:W-:Y:S05]  /*3e10*/  BSYNC B6 ;  /* 0x0000000000067941 */ /* 0x000fea0003800000 */
.L_x_2970:
[----:B------:R-:W-:Y:S01]  /*3e20*/  ISETP.GE.AND P0, PT, R35, R2, PT ;  /* 0x000000022300720c */ /* 0x000fe20003f06270 */
[----:B------:R-:W-:Y:S01]  /*3e30*/  BSSY B6, `(.L_x_3038) ;  /* 0x00001eb000067945 */ /* 0x000fe20003800000 */
[----:B------:R-:W-:Y:S02]  /*3e40*/  CS2R R24, SRZ ;  /* 0x0000000000187805 */ /* 0x000fe4000001ff00 */
[----:B------:R-:W-:Y:S02]  /*3e50*/  CS2R R18, SRZ ;  /* 0x0000000000127805 */ /* 0x000fe4000001ff00 */
[----:B------:R-:W-:-:S07]  /*3e60*/  CS2R R26, SRZ ;  /* 0x00000000001a7805 */ /* 0x000fce000001ff00 */
        /* <DEDUP_REMOVED lines=19> */
[----:B---3--:R0:W3:Y:S01]  /*3fa0*/  I2F.F64.S16 R18, R4 ;  /* 0x0000000400127312 */ /* 0x0080e20000101c00 */
[----:B------:R-:W-:Y:S05]  /*3fb0*/  BRA `(.L_x_3045) ;  /* 0x0000000c007c7947 */ /* 0x000fea0003800000 */
.L_x_3043:
[----:B------:R-:W3:Y:S02]  /*3fc0*/  LDG.E.U8 R4, desc[UR36][R4.64] ;  /* 0x0000002404047981 */ /* 0x000ee4000c1e1100 */
[----:B---3--:R0:W3:Y:S01]  /*3fd0*/  I2F.F64.U16 R18, R4 ;  /* 0x0000000400127312 */ /* 0x0080e20000101800 */
[----:B------:R-:W-:Y:S05]  /*3fe0*/  BRA `(.L_x_3045) ;  /* 0x0000000c00707947 */ /* 0x000fea0003800000 */
.L_x_3042:
        /* <DEDUP_REMOVED lines=9> */
.L_x_3047:
[----:B------:R-:W3:Y:S02]  /*4080*/  LDG.E R4, desc[UR36][R4.64] ;  /* 0x0000002404047981 */ /* 0x000ee4000c1e1900 */
[----:B---3--:R0:W3:Y:S01]  /*4090*/  I2F.F64 R18, R4 ;  /* 0x0000000400127312 */ /* 0x0080e20000201c00 */
[----:B------:R-:W-:Y:S05]  /*40a0*/  BRA `(.L_x_3045) ;  /* 0x0000000c00407947 */ /* 0x000fea0003800000 */
.L_x_3046:
[----:B------:R-:W3:Y:S02]  /*40b0*/  LDG.E.U16 R4, desc[UR36][R4.64] ;  /* 0x0000002404047981 */ /* 0x000ee4000c1e1500 */
[----:B---3--:R0:W3:Y:S01]  /*40c0*/  I2F.F64.S16 R18, R4 ;  /* 0x0000000400127312 */ /* 0x0080e20000101c00 */
[----:B------:R-:W-:Y:S05]  /*40d0*/  BRA `(.L_x_3045) ;  /* 0x0000000c00347947 */ /* 0x000fea0003800000 */
.L_x_3041:
        /* <DEDUP_REMOVED lines=10> */
.L_x_3049:
[----:B------:R-:W3:Y:S02]  /*4180*/  LDG.E.U16 R0, desc[UR36][R4.64] ;  /* 0x0000002404007981 */ /* 0x000ee4000c1e1500 */
[----:B---3--:R-:W-:-:S05]  /*4190*/  HADD2.F32 R0, -RZ, R0.H0_H0 ;  /* 0x20000000ff007230 */ /* 0x008fca0000004100 */
[----:B------:R-:W-:-:S04]  /*41a0*/  FMUL.FTZ R0, R0, 1 ;  /* 0x3f80000000007820 */ /* 0x000fc80000410000 */
[----:B------:R0:W3:Y:S01]  /*41b0*/  F2F.F64.F32 R18, R0 ;  /* 0x0000000000127310 */ /* 0x0000e20000201800 */
[----:B------:R-:W-:Y:S05]  /*41c0*/  BRA `(.L_x_3045) ;  /* 0x0000000800f87947 */ /* 0x000fea0003800000 */
.L_x_3048:
        /* <DEDUP_REMOVED lines=10> */
.L_x_3051:
[----:B------:R-:W3:Y:S02]  /*4270*/  LDG.E.U16 R4, desc[UR36][R4.64] ;  /* 0x0000002404047981 */ /* 0x000ee4000c1e1500 */
[----:B---3--:R-:W-:-:S05]  /*4280*/  HADD2.F32 R0, -RZ, R4.H0_H0 ;  /* 0x20000004ff007230 */ /* 0x008fca0000004100 */
[----:B------:R-:W-:-:S04]  /*4290*/  FMUL.FTZ R0, R0, 1 ;  /* 0x3f80000000007820 */ /* 0x000fc80000410000 */
[----:B------:R0:W3:Y:S01]  /*42a0*/  F2F.F64.F32 R18, R0 ;  /* 0x0000000000127310 */ /* 0x0000e20000201800 */
[----:B------:R-:W-:Y:S05]  /*42b0*/  BRA `(.L_x_3045) ;  /* 0x0000000800bc7947 */ /* 0x000fea0003800000 */
.L_x_3050:
[----:B------:R0:W5:Y:S01]  /*42c0*/  LDG.E.64 R18, desc[UR36][R4.64] ;  /* 0x0000002404127981 */ /* 0x000162000c1e1b00 */
[----:B------:R-:W-:Y:S05]  /*42d0*/  BRA `(.L_x_3045) ;  /* 0x0000000800b47947 */ /* 0x000fea0003800000 */
.L_x_3040:
        /* <DEDUP_REMOVED lines=13> */
.L_x_3054:
[----:B------:R0:W5:Y:S01]  /*43b0*/  LDG.E.64 R18, desc[UR36][R4.64] ;  /* 0x0000002404127981 */ /* 0x000162000c1e1b00 */
[----:B------:R-:W-:Y:S05]  /*43c0*/  BRA `(.L_x_3045) ;  /* 0x0000000800787947 */ /* 0x000fea0003800000 */
.L_x_3053:
        /* <DEDUP_REMOVED lines=26> */
[----:B------:R0:W3:Y:S01]  /*4570*/  F2F.F64.F32 R18, R7 ;  /* 0x0000000700127310 */ /* 0x0000e20000201800 */
[----:B------:R-:W-:Y:S05]  /*4580*/  BRA `(.L_x_3045) ;  /* 0x0000000800087947 */ /* 0x000fea0003800000 */
.L_x_3056:
        /* <DEDUP_REMOVED lines=13> */
[----:B------:R0:W3:Y:S01]  /*4660*/  F2F.F64.F32 R18, R0 ;  /* 0x0000000000127310 */ /* 0x0000e20000201800 */
[----:B------:R-:W-:Y:S05]  /*4670*/  BRA `(.L_x_3045) ;  /* 0x0000000400cc7947 */ /* 0x000fea0003800000 */
.L_x_3055:
[----:B------:R-:W3:Y:S02]  /*4680*/  LDG.E.U16 R0, desc[UR36][R4.64] ;  /* 0x0000002404007981 */ /* 0x000ee4000c1e1500 */
[----:B---3--:R-:W-:-:S04]  /*4690*/  IMAD.U32 R0, R0, 0x10000, RZ ;  /* 0x0001000000007824 */ /* 0x008fc800078e00ff */
[----:B------:R-:W-:-:S04]  /*46a0*/  FMUL.FTZ R0, R0, 1 ;  /* 0x3f80000000007820 */ /* 0x000fc80000410000 */
[----:B------:R3:W0:Y:S01]  /*46b0*/  F2F.F64.F32 R18, R0 ;  /* 0x0000000000127310 */ /* 0x0006220000201800 */
[----:B------:R-:W-:Y:S05]  /*46c0*/  BRA `(.L_x_3045) ;  /* 0x0000000400b87947 */ /* 0x000fea0003800000 */
.L_x_3052:
        /* <DEDUP_REMOVED lines=9> */
[----:B---3--:R0:W3:Y:S01]  /*4760*/  I2F.F64.U16 R18, R4 ;  /* 0x0000000400127312 */ /* 0x0080e20000101800 */
[----:B------:R-:W-:Y:S05]  /*4770*/  BRA `(.L_x_3045) ;  /* 0x00000004008c7947 */ /* 0x000fea0003800000 */
.L_x_3059:
        /* <DEDUP_REMOVED lines=21> */
.L_x_3063:
[----:B------:R-:W-:Y:S05]  /*48d0*/  BSYNC B1 ;  /* 0x0000000000017941 */ /* 0x000fea0003800000 */
.L_x_3062:
[----:B------:R-:W-:Y:S01]  /*48e0*/  LEA R5, R0, 0x3b800000, 0x17 ;  /* 0x3b80000000057811 */ /* 0x000fe200078eb8ff */
[----:B------:R-:W-:-:S05]  /*48f0*/  IMAD.SHL.U32 R0, R3, 0x100000, RZ ;  /* 0x0010000003007824 */ /* 0x000fca00078e00ff */
[----:B------:R-:W-:-:S07]  /*4900*/  LOP3.LUT R0, R5, R0, R6, 0xfe, !PT ;  /* 0x0000000005007212 */ /* 0x000fce00078efe06 */
.L_x_3061:
[----:B------:R-:W-:Y:S05]  /*4910*/  BSYNC B0 ;  /* 0x0000000000007941 */ /* 0x000fea0003800000 */
.L_x_3060:
[----:B------:R-:W-:-:S04]  /*4920*/  FMUL.FTZ R0, R0, 1 ;  /* 0x3f80000000007820 */ /* 0x000fc80000410000 */
[----:B------:R0:W3:Y:S01]  /*4930*/  F2F.F64.F32 R18, R0 ;  /* 0x0000000000127310 */ /* 0x0000e20000201800 */
[----:B------:R-:W-:Y:S05]  /*4940*/  BRA `(.L_x_3045) ;  /* 0x0000000400187947 */ /* 0x000fea0003800000 */
.L_x_3058:
        /* <DEDUP_REMOVED lines=21> */
.L_x_3067:
[----:B------:R-:W-:Y:S05]  /*4aa0*/  BSYNC B1 ;  /* 0x0000000000017941 */ /* 0x000fea0003800000 */
.L_x_3066:
[----:B------:R-:W-:Y:S01]  /*4ab0*/  LEA R5, R0, 0x37800000, 0x17 ;  /* 0x3780000000057811 */ /* 0x000fe200078eb8ff */
[----:B------:R-:W-:-:S05]  /*4ac0*/  IMAD.SHL.U32 R0, R3, 0x200000, RZ ;  /* 0x0020000003007824 */ /* 0x000fca00078e00ff */
[----:B------:R-:W-:-:S07]  /*4ad0*/  LOP3.LUT R0, R5, R0, R6, 0xfe, !PT ;  /* 0x0000000005007212 */ /* 0x000fce00078efe06 */
.L_x_3065:
[----:B------:R-:W-:Y:S05]  /*4ae0*/  BSYNC B0 ;  /* 0x0000000000007941 */ /* 0x000fea0003800000 */
.L_x_3064:
[----:B------:R-:W-:-:S04]  /*4af0*/  FMUL.FTZ R0, R0, 1 ;  /* 0x3f80000000007820 */ /* 0x000fc80000410000 */
[----:B------:R0:W3:Y:S01]  /*4b00*/  F2F.F64.F32 R18, R0 ;  /* 0x0000000000127310 */ /* 0x0000e20000201800 */
[----:B------:R-:W-:Y:S05]  /*4b10*/  BRA `(.L_x_3045) ;  /* 0x0000000000a47947 */ /* 0x000fea0003800000 */
.L_x_3057:
        /* <DEDUP_REMOVED lines=14> */
.L_x_3071:
[----:B------:R-:W-:Y:S05]  /*4c00*/  BSYNC B0 ;  /* 0x0000000000007941 */ /* 0x000fea0003800000 */
.L_x_3070:
[----:B------:R-:W-:-:S04]  /*4c10*/  FMUL.FTZ R0, R0, 1 ;  /* 0x3f80000000007820 */ /* 0x000fc80000410000 */
[----:B------:R0:W3:Y:S01]  /*4c20*/  F2F.F64.F32 R18, R0 ;  /* 0x0000000000127310 */ /* 0x0000e20000201800 */
[----:B------:R-:W-:Y:S05]  /*4c30*/  BRA `(.L_x_3045) ;  /* 0x00000000005c7947 */ /* 0x000fea0003800000 */
.L_x_3044:
        /* <DEDUP_REMOVED lines=16> */
.L_x_3072:
[----:B------:R-:W-:Y:S01]  /*4d40*/  CS2R R18, SRZ ;  /* 0x0000000000127805 */ /* 0x000fe2000001ff00 */
[----:B------:R-:W-:Y:S06]  /*4d50*/  BRA `(.L_x_3045) ;  /* 0x0000000000147947 */ /* 0x000fec0003800000 */
.L_x_3069:
[----:B------:R-:W3:Y:S02]  /*4d60*/  LDG.E.64 R18, desc[UR36][R4.64] ;  /* 0x0000002404127981 */ /* 0x000ee4000c1e1b00 */
[----:B---3--:R-:W0:Y:S01]  /*4d70*/  I2F.F64.U64 R18, R18 ;  /* 0x0000001200127312 */ /* 0x008e220000301800 */
[----:B------:R-:W-:Y:S05]  /*4d80*/  BRA `(.L_x_3045) ;  /* 0x0000000000087947 */ /* 0x000fea0003800000 */
.L_x_3068:
[----:B------:R-:W3:Y:S02]  /*4d90*/  LDG.E R4, desc[UR36][R4.64] ;  /* 0x0000002404047981 */ /* 0x000ee4000c1e1900 */
[----:B---3--:R0:W3:Y:S02]  /*4da0*/  I2F.F64.U32 R18, R4 ;  /* 0x0000000400127312 */ /* 0x0080e40000201800 */
.L_x_3045:
[----:B0-----:R-:W0:Y:S01]  /*4db0*/  LDC.64 R4, c[0x0][0x250] ;  /* 0x00009400ff047b82 */ /* 0x001e220000000a00 */
[----:B---3--:R-:W-:Y:S01]  /*4dc0*/  PRMT R0, R16, 0x9910, RZ ;  /* 0x0000991010007816 */ /* 0x008fe200000000ff */
        /* <DEDUP_REMOVED lines=17> */
.L_x_3076:
[----:B------:R-:W3:Y:S02]  /*4ee0*/  LDG.E.U8 R4, desc[UR36][R4.64] ;  /* 0x0000002404047981 */ /* 0x000ee4000c1e1100 */
[----:B---3--:R0:W3:Y:S01]  /*4ef0*/  I2F.F64.U16 R26, R4 ;  /* 0x00000004001a7312 */ /* 0x0080e20000101800 */
[----:B------:R-:W-:Y:S05]  /*4f00*/  BRA `(.L_x_3078) ;  /* 0x0000000c00707947 */ /* 0x000fea0003800000 */
.L_x_3075:
        /* <DEDUP_REMOVED lines=9> */
.L_x_3080:
[----:B------:R-:W3:Y:S02]  /*4fa0*/  LDG.E R4, desc[UR36][R4.64] ;  /* 0x0000002404047981 */ /* 0x000ee4000c1e1900 */
[----:B---3--:R0:W3:Y:S01]  /*4fb0*/  I2F.F64 R26, R4 ;  /* 0x00000004001a7312 */ /* 0x0080e20000201c00 */
[----:B------:R-:W-:Y:S05]  /*4fc0*/  BRA `(.L_x_3078) ;  /* 0x0000000c00407947 */ /* 0x000fea0003800000 */
.L_x_3079:
[----:B------:R-:W3:Y:S02]  /*4fd0*/  LDG.E.U16 R4, desc[UR36][R4.64] ;  /* 0x0000002404047981 */ /* 0x000ee4000c1e1500 */
[----:B---3--:R0:W3:Y:S01]  /*4fe0*/  I2F.F64.S16 R26, R4 ;  /* 0x00000004001a7312 */ /* 0x0080e20000101c00 */
[----:B------:R-:W-:Y:S05]  /*4ff0*/  BRA `(.L_x_3078) ;  /* 0x0000000c00347947 */ /* 0x000fea0003800000 */
.L_x_3074:
        /* <DEDUP_REMOVED lines=10> */
.L_x_3082:
[----:B------:R-:W3:Y:S02]  /*50a0*/  LDG.E.U16 R0, desc[UR36][R4.64] ;  /* 0x0000002404007981 */ /* 0x000ee4000c1e1500 */
[----:B---3--:R-:W-:-:S05]  /*50b0*/  HADD2.F32 R0, -RZ, R0.H0_H0 ;  /* 0x20000000ff007230 */ /* 0x008fca0000004100 */
[----:B------:R-:W-:-:S04]  /*50c0*/  FMUL.FTZ R0, R0, 1 ;  /* 0x3f80000000007820 */ /* 0x000fc80000410000 */
[----:B------:R0:W3:Y:S01]  /*50d0*/  F2F.F64.F32 R26, R0 ;  /* 0x00000000001a7310 */ /* 0x0000e20000201800 */
[----:B------:R-:W-:Y:S05]  /*50e0*/  BRA `(.L_x_3078) ;  /* 0x0000000800f87947 */ /* 0x000fea0003800000 */
.L_x_3081:
        /* <DEDUP_REMOVED lines=10> */
.L_x_3084:
[----:B------:R-:W3:Y:S02]  /*5190*/  LDG.E.U16 R4, desc[UR36][R4.64] ;  /* 0x0000002404047981 */ /* 0x000ee4000c1e1500 */
[----:B---3--:R-:W-:-:S05]  /*51a0*/  HADD2.F32 R0, -RZ, R4.H0_H0 ;  /* 0x20000004ff007230 */ /* 0x008fca0000004100 */
[----:B------:R-:W-:-:S04]  /*51b0*/  FMUL.FTZ R0, R0, 1 ;  /* 0x3f80000000007820 */ /* 0x000fc80000410000 */
[----:B------:R0:W3:Y:S01]  /*51c0*/  F2F.F64.F32 R26, R0 ;  /* 0x00000000001a7310 */ /* 0x0000e20000201800 */
[----:B------:R-:W-:Y:S05]  /*51d0*/  BRA `(.L_x_3078) ;  /* 0x0000000800bc7947 */ /* 0x000fea0003800000 */
.L_x_3083:
[----:B------:R0:W5:Y:S01]  /*51e0*/  LDG.E.64 R26, desc[UR36][R4.64] ;  /* 0x00000024041a7981 */ /* 0x000162000c1e1b00 */
[----:B------:R-:W-:Y:S05]  /*51f0*/  BRA `(.L_x_3078) ;  /* 0x0000000800b47947 */ /* 0x000fea0003800000 */
.L_x_3073:
        /* <DEDUP_REMOVED lines=13> */
.L_x_3087:
[----:B------:R0:W5:Y:S01]  /*52d0*/  LDG.E.64 R26, desc[UR36][R4.64] ;  /* 0x00000024041a7981 */ /* 0x000162000c1e1b00 */
[----:B------:R-:W-:Y:S05]  /*52e0*/  BRA `(.L_x_3078) ;  /* 0x0000000800787947 */ /* 0x000fea0003800000 */
.L_x_3086:
        /* <DEDUP_REMOVED lines=28> */
.L_x_3089:
        /* <DEDUP_REMOVED lines=15> */
.L_x_3088:
[----:B------:R-:W3:Y:S02]  /*55a0*/  LDG.E.U16 R0, desc[UR36][R4.64] ;  /* 0x0000002404007981 */ /* 0x000ee4000c1e1500 */
[----:B---3--:R-:W-:-:S04]  /*55b0*/  IMAD.U32 R0, R0, 0x10000, RZ ;  /* 0x0001000000007824 */ /* 0x008fc800078e00ff */
[----:B------:R-:W-:-:S04]  /*55c0*/  FMUL.FTZ R0, R0, 1 ;  /* 0x3f80000000007820 */ /* 0x000fc80000410000 */
[----:B------:R0:W3:Y:S01]  /*55d0*/  F2F.F64.F32 R26, R0 ;  /* 0x00000000001a7310 */ /* 0x0000e20000201800 */
[----:B------:R-:W-:Y:S05]  /*55e0*/  BRA `(.L_x_3078) ;  /* 0x0000000400b87947 */ /* 0x000fea0003800000 */
.L_x_3085:
        /* <DEDUP_REMOVED lines=11> */
.L_x_3092:
        /* <DEDUP_REMOVED lines=21> */
.L_x_3096:
[----:B------:R-:W-:Y:S05]  /*57f0*/  BSYNC B1 ;  /* 0x0000000000017941 */ /* 0x000fea0003800000 */
.L_x_3095:
[----:B------:R-:W-:Y:S01]  /*5800*/  LEA R5, R0, 0x3b800000, 0x17 ;  /* 0x3b80000000057811 */ /* 0x000fe200078eb8ff */
[----:B------:R-:W-:-:S05]  /*5810*/  IMAD.SHL.U32 R0, R3, 0x100000, RZ ;  /* 0x0010000003007824 */ /* 0x000fca00078e00ff */
[----:B------:R-:W-:-:S07]  /*5820*/  LOP3.LUT R0, R5, R0, R6, 0xfe, !PT ;  /* 0x0000000005007212 */ /* 0x000fce00078efe06 */
.L_x_3094:
[----:B------:R-:W-:Y:S05]  /*5830*/  BSYNC B0 ;  /* 0x0000000000007941 */ /* 0x000fea0003800000 */
.L_x_3093:
[----:B------:R-:W-:-:S04]  /*5840*/  FMUL.FTZ R0, R0, 1 ;  /* 0x3f80000000007820 */ /* 0x000fc80000410000 */
[----:B------:R0:W3:Y:S01]  /*5850*/  F2F.F64.F32 R26, R0 ;  /* 0x00000000001a7310 */ /* 0x0000e20000201800 */
[----:B------:R-:W-:Y:S05]  /*5860*/  BRA `(.L_x_3078) ;  /* 0x0000000400187947 */ /* 0x000fea0003800000 */
.L_x_3091:
        /* <DEDUP_REMOVED lines=21> */
.L_x_3100:
[----:B------:R-:W-:Y:S05]  /*59c0*/  BSYNC B1 ;  /* 0x0000000000017941 */ /* 0x000fea0003800000 */
.L_x_3099:
[----:B------:R-:W-:Y:S01]  /*59d0*/  LEA R5, R0, 0x37800000, 0x17 ;  /* 0x3780000000057811 */ /* 0x000fe200078eb8ff */
[----:B------:R-:W-:-:S05]  /*59e0*/  IMAD.SHL.U32 R0, R3, 0x200000, RZ ;  /* 0x0020000003007824 */ /* 0x000fca00078e00ff */
[----:B------:R-:W-:-:S07]  /*59f0*/  LOP3.LUT R0, R5, R0, R6, 0xfe, !PT ;  /* 0x0000000005007212 */ /* 0x000fce00078efe06 */
.L_x_3098:
[----:B------:R-:W-:Y:S05]  /*5a00*/  BSYNC B0 ;  /* 0x0000000000007941 */ /* 0x000fea0003800000 */
.L_x_3097:
[----:B------:R-:W-:-:S04]  /*5a10*/  FMUL.FTZ R0, R0, 1 ;  /* 0x3f80000000007820 */ /* 0x000fc80000410000 */
[----:B------:R0:W3:Y:S01]  /*5a20*/  F2F.F64.F32 R26, R0 ;  /* 0x00000000001a7310 */ /* 0x0000e20000201800 */
[----:B------:R-:W-:Y:S05]  /*5a30*/  BRA `(.L_x_3078) ;  /* 0x0000000000a47947 */ /* 0x000fea0003800000 */
.L_x_3090:
        /* <DEDUP_REMOVED lines=14> */
.L_x_3104:
[----:B------:R-:W-:Y:S05]  /*5b20*/  BSYNC B0 ;  /* 0x0000000000007941 */ /* 0x000fea0003800000 */
.L_x_3103:
[----:B------:R-:W-:-:S04]  /*5b30*/  FMUL.FTZ R0, R0, 1 ;  /* 0x3f80000000007820 */ /* 0x000fc80000410000 */
[----:B------:R0:W3:Y:S01]  /*5b40*/  F2F.F64.F32 R26, R0 ;  /* 0x00000000001a7310 */ /* 0x0000e20000201800 */
[----:B------:R-:W-:Y:S05]  /*5b50*/  BRA `(.L_x_3078) ;  /* 0x00000000005c7947 */ /* 0x000fea0003800000 */
.L_x_3077:
        /* <DEDUP_REMOVED lines=16> */
.L_x_3105:
[----:B------:R-:W-:Y:S01]  /*5c60*/  CS2R R26, SRZ ;  /* 0x00000000001a7805 */ /* 0x000fe2000001ff00 */
[----:B------:R-:W-:Y:S06]  /*5c70*/  BRA `(.L_x_3078) ;  /* 0x0000000000147947 */ /* 0x000fec0003800000 */
.L_x_3102:
[----:B------:R-:W3:Y:S02]  /*5c80*/  LDG.E.64 R26, desc[UR36][R4.64] ;  /* 0x00000024041a7981 */ /* 0x000ee4000c1e1b00 */
[----:B---3--:R-:W0:Y:S01]  /*5c90*/  I2F.F64.U64 R26, R26 ;  /* 0x0000001a001a7312 */ /* 0x008e220000301800 */
[----:B------:R-:W-:Y:S05]  /*5ca0*/  BRA `(.L_x_3078) ;  /* 0x0000000000087947 */ /* 0x000fea0003800000 */
.L_x_3101:
[----:B------:R-:W3:Y:S02]  /*5cb0*/  LDG.E R4, desc[UR36][R4.64] ;  /* 0x0000002404047981 */ /* 0x000ee4000c1e1900 */
[----:B---3--:R0:W3:Y:S02]  /*5cc0*/  I2F.F64.U32 R26, R4 ;  /* 0x00000004001a7312 */ /* 0x0080e40000201800 */
.L_x_3078:
[----:B------:R-:W-:-:S07]  /*5cd0*/  VIADD R35, R35, 0x80 ;  /* 0x0000008023237836 */ /* 0x000fce0000000000 */
.L_x_3039:
[----:B------:R-:W-:Y:S05]  /*5ce0*/  BSYNC B6 ;  /* 0x0000000000067941 */ /* 0x000fea0003800000 */
.L_x_3038:
        /* <DEDUP_REMOVED lines=24> */
.L_x_3111:
[----:B------:R-:W3:Y:S02]  /*5e70*/  LDG.E.U8 R4, desc[UR36][R4.64] ;  /* 0x0000002404047981 */ /* 0x000ee4000c1e1100 */
[----:B---3--:R0:W3:Y:S01]  /*5e80*/  I2F.F64.U16 R16, R4 ;  /* 0x0000000400107312 */ /* 0x0080e20000101800 */
[----:B------:R-:W-:Y:S05]  /*5e90*/  BRA `(.L_x_3113) ;  /* 0x0000000c00707947 */ /* 0x000fea0003800000 */
.L_x_3110:
        /* <DEDUP_REMOVED lines=9> */
.L_x_3115:
[----:B------:R-:W3:Y:S02]  /*5f30*/  LDG.E R4, desc[UR36][R4.64] ;  /* 0x0000002404047981 */ /* 0x000ee4000c1e1900 */
[----:B---3--:R0:W3:Y:S01]  /*5f40*/  I2F.F64 R16, R4 ;  /* 0x0000000400107312 */ /* 0x0080e20000201c00 */
[----:B------:R-:W-:Y:S05]  /*5f50*/  BRA `(.L_x_3113) ;  /* 0x0000000c00407947 */ /* 0x000fea0003800000 */
.L_x_3114:
[----:B------:R-:W3:Y:S02]  /*5f60*/  LDG.E.U16 R4, desc[UR36][R4.64] ;  /* 0x0000002404047981 */ /* 0x000ee4000c1e1500 */
[----:B---3--:R0:W3:Y:S01]  /*5f70*/  I2F.F64.S16 R16, R4 ;  /* 0x0000000400107312 */ /* 0x0080e20000101c00 */
[----:B------:R-:W-:Y:S05]  /*5f80*/  BRA `(.L_x_3113) ;  /* 0x0000000c00347947 */ /* 0x000fea0003800000 */
.L_x_3109:
        /* <DEDUP_REMOVED lines=10> */
.L_x_3117:
[----:B------:R-:W3:Y:S02]  /*6030*/  LDG.E.U16 R0, desc[UR36][R4.64] ;  /* 0x0000002404007981 */ /* 0x000ee4000c1e1500 */
[----:B---3--:R-:W-:-:S05]  /*6040*/  HADD2.F32 R0, -RZ, R0.H0_H0 ;  /* 0x20000000ff007230 */ /* 0x008fca0000004100 */
[----:B------:R-:W-:-:S04]  /*6050*/  FMUL.FTZ R0, R0, 1 ;  /* 0x3f80000000007820 */ /* 0x000fc80000410000 */
[----:B------:R0:W3:Y:S01]  /*6060*/  F2F.F64.F32 R16, R0 ;  /* 0x0000000000107310 */ /* 0x0000e20000201800 */
[----:B------:R-:W-:Y:S05]  /*6070*/  BRA `(.L_x_3113) ;  /* 0x0000000800f87947 */ /* 0x000fea0003800000 */
.L_x_3116:
        /* <DEDUP_REMOVED lines=10> */
.L_x_3119:
[----:B------:R-:W3:Y:S02]  /*6120*/  LDG.E.U16 R4, desc[UR36][R4.64] ;  /* 0x0000002404047981 */ /* 0x000ee4000c1e1500 */
[----:B---3--:R-:W-:-:S05]  /*6130*/  HADD2.F32 R0, -RZ, R4.H0_H0 ;  /* 0x20000004ff007230 */ /* 0x008fca0000004100 */
[----:B------:R-:W-:-:S04]  /*6140*/  FMUL.FTZ R0, R0, 1 ;  /* 0x3f80000000007820 */ /* 0x000fc80000410000 */
[----:B------:R0:W3:Y:S01]  /*6150*/  F2F.F64.F32 R16, R0 ;  /* 0x0000000000107310 */ /* 0x0000e20000201800 */
[----:B------:R-:W-:Y:S05]  /*6160*/  BRA `(.L_x_3113) ;  /* 0x0000000800bc7947 */ /* 0x000fea0003800000 */
.L_x_3118:
[----:B------:R0:W5:Y:S01]  /*6170*/  LDG.E.64 R16, desc[UR36][R4.64] ;  /* 0x0000002404107981 */ /* 0x000162000c1e1b00 */
[----:B------:R-:W-:Y:S05]  /*6180*/  BRA `(.L_x_3113) ;  /* 0x0000000800b47947 */ /* 0x000fea0003800000 */
.L_x_3108:
        /* <DEDUP_REMOVED lines=13> */
.L_x_3122:
[----:B------:R0:W5:Y:S01]  /*6260*/  LDG.E.64 R16, desc[UR36][R4.64] ;  /* 0x0000002404107981 */ /* 0x000162000c1e1b00 */
[----:B------:R-:W-:Y:S05]  /*6270*/  BRA `(.L_x_3113) ;  /* 0x0000000800787947 */ /* 0x000fea0003800000 */
.L_x_3121:
        /* <DEDUP_REMOVED lines=28> */
.L_x_3124:
        /* <DEDUP_REMOVED lines=15> */
.L_x_3123:
[----:B------:R-:W3:Y:S02]  /*6530*/  LDG.E.U16 R0, desc[UR36][R4.64] ;  /* 0x0000002404007981 */ /* 0x000ee4000c1e1500 */
[----:B---3--:R-:W-:-:S04]  /*6540*/  IMAD.U32 R0, R0, 0x10000, RZ ;  /* 0x0001000000007824 */ /* 0x008fc800078e00ff */
[----:B------:R-:W-:-:S04]  /*6550*/  FMUL.FTZ R0, R0, 1 ;  /* 0x3f80000000007820 */ /* 0x000fc80000410000 */
[----:B------:R0:W3:Y:S01]  /*6560*/  F2F.F64.F32 R16, R0 ;  /* 0x0000000000107310 */ /* 0x0000e20000201800 */
[----:B------:R-:W-:Y:S05]  /*6570*/  BRA `(.L_x_3113) ;  /* 0x0000000400b87947 */ /* 0x000fea0003800000 */
.L_x_3120:
        /* <DEDUP_REMOVED lines=11> */
.L_x_3127:
        /* <DEDUP_REMOVED lines=21> */
.L_x_3131:
[----:B------:R-:W-:Y:S05]  /*6780*/  BSYNC B1 ;  /* 0x0000000000017941 */ /* 0x000fea0003800000 */
.L_x_3130:
[----:B------:R-:W-:Y:S01]  /*6790*/  LEA R5, R0, 0x3b800000, 0x17 ;  /* 0x3b80000000057811 */ /* 0x000fe200078eb8ff */
[----:B------:R-:W-:-:S05]  /*67a0*/  IMAD.SHL.U32 R0, R3, 0x100000, RZ ;  /* 0x0010000003007824 */ /* 0x000fca00078e00ff */
[----:B------:R-:W-:-:S07]  /*67b0*/  LOP3.LUT R0, R5, R0, R6, 0xfe, !PT ;  /* 0x0000000005007212 */ /* 0x000fce00078efe06 */
.L_x_3129:
[----:B------:R-:W-:Y:S05]  /*67c0*/  BSYNC B0 ;  /* 0x0000000000007941 */ /* 0x000fea0003800000 */
.L_x_3128:
[----:B------:R-:W-:-:S04]  /*67d0*/  FMUL.FTZ R0, R0, 1 ;  /* 0x3f80000000007820 */ /* 0x000fc80000410000 */
[----:B------:R0:W3:Y:S01]  /*67e0*/  F2F.F64.F32 R16, R0 ;  /* 0x0000000000107310 */ /* 0x0000e20000201800 */
[----:B------:R-:W-:Y:S05]  /*67f0*/  BRA `(.L_x_3113) ;  /* 0x0000000400187947 */ /* 0x000fea0003800000 */
.L_x_3126:
        /* <DEDUP_REMOVED lines=21> */
.L_x_3135:
[----:B------:R-:W-:Y:S05]  /*6950*/  BSYNC B1 ;  /* 0x0000000000017941 */ /* 0x000fea0003800000 */
.L_x_3134:
[----:B------:R-:W-:Y:S01]  /*6960*/  LEA R5, R0, 0x37800000, 0x17 ;  /* 0x3780000000057811 */ /* 0x000fe200078eb8ff */
[----:B------:R-:W-:-:S05]  /*6970*/  IMAD.SHL.U32 R0, R3, 0x200000, RZ ;  /* 0x0020000003007824 */ /* 0x000fca00078e00ff */
[----:B------:R-:W-:-:S07]  /*6980*/  LOP3.LUT R0, R5, R0, R6, 0xfe, !PT ;  /* 0x0000000005007212 */ /* 0x000fce00078efe06 */
.L_x_3133:
[----:B------:R-:W-:Y:S05]  /*6990*/  BSYNC B0 ;  /* 0x0000000000007941 */ /* 0x000fea0003800000 */
.L_x_3132:
[----:B------:R-:W-:-:S04]  /*69a0*/  FMUL.FTZ R0, R0, 1 ;  /* 0x3f80000000007820 */ /* 0x000fc80000410000 */
[----:B------:R0:W3:Y:S01]  /*69b0*/  F2F.F64.F32 R16, R0 ;  /* 0x0000000000107310 */ /* 0x0000e20000201800 */
[----:B------:R-:W-:Y:S05]  /*69c0*/  BRA `(.L_x_3113) ;  /* 0x0000000000a47947 */ /* 0x000fea0003800000 */
.L_x_3125:
        /* <DEDUP_REMOVED lines=14> */
.L_x_3139:
[----:B------:R-:W-:Y:S05]  /*6ab0*/  BSYNC B0 ;  /* 0x0000000000007941 */ /* 0x000fea0003800000 */
.L_x_3138:
[----:B------:R-:W-:-:S04]  /*6ac0*/  FMUL.FTZ R0, R0, 1 ;  /* 0x3f80000000007820 */ /* 0x000fc80000410000 */
[----:B------:R0:W3:Y:S01]  /*6ad0*/  F2F.F64.F32 R16, R0 ;  /* 0x0000000000107310 */ /* 0x0000e20000201800 */
[----:B------:R-:W-:Y:S05]  /*6ae0*/  BRA `(.L_x_3113) ;  /* 0x00000000005c7947 */ /* 0x000fea0003800000 */
.L_x_3112:
        /* <DEDUP_REMOVED lines=16> */
.L_x_3140:
[----:B------:R-:W-:Y:S01]  /*6bf0*/  CS2R R16, SRZ ;  /* 0x0000000000107805 */ /* 0x000fe2000001ff00 */
[----:B------:R-:W-:Y:S06]  /*6c00*/  BRA `(.L_x_3113) ;  /* 0x0000000000147947 */ /* 0x000fec0003800000 */
.L_x_3137:
[----:B------:R-:W3:Y:S02]  /*6c10*/  LDG.E.64 R16, desc[UR36][R4.64] ;  /* 0x0000002404107981 */ /* 0x000ee4000c1e1b00 */
[----:B---3--:R-:W0:Y:S01]  /*6c20*/  I2F.F64.U64 R16, R16 ;  /* 0x0000001000107312 */ /* 0x008e220000301800 */
[----:B------:R-:W-:Y:S05]  /*6c30*/  BRA `(.L_x_3113) ;  /* 0x0000000000087947 */ /* 0x000fea0003800000 */
.L_x_3136:
[----:B------:R-:W3:Y:S02]  /*6c40*/  LDG.E R4, desc[UR36][R4.64] ;  /* 0x0000002404047981 */ /* 0x000ee4000c1e1900 */
[----:B---3--:R0:W3:Y:S02]  /*6c50*/  I2F.F64.U32 R16, R4 ;  /* 0x0000000400107312 */ /* 0x0080e40000201800 */
.L_x_3113:
        /* <DEDUP_REMOVED lines=20> */
.L_x_3144:
[----:B------:R-:W2:Y:S02]  /*6da0*/  LDG.E.U8 R4, desc[UR36][R4.64] ;  /* 0x0000002404047981 */ /* 0x000ea4000c1e1100 */
[----:B--2---:R0:W1:Y:S01]  /*6db0*/  I2F.F64.U16 R24, R4 ;  /* 0x0000000400187312 */ /* 0x0040620000101800 */
[----:B------:R-:W-:Y:S05]  /*6dc0*/  BRA `(.L_x_3107) ;  /* 0x0000000c006c7947 */ /* 0x000fea0003800000 */
.L_x_3143:
        /* <DEDUP_REMOVED lines=9> */
.L_x_3147:
[----:B------:R-:W2:Y:S02]  /*6e60*/  LDG.E R4, desc[UR36][R4.64] ;  /* 0x0000002404047981 */ /* 0x000ea4000c1e1900 */
[----:B--2---:R0:W1:Y:S01]  /*6e70*/  I2F.F64 R24, R4 ;  /* 0x0000000400187312 */ /* 0x0040620000201c00 */
[----:B------:R-:W-:Y:S05]  /*6e80*/  BRA `(.L_x_3107) ;  /* 0x0000000c003c7947 */ /* 0x000fea0003800000 */
.L_x_3146:
[----:B------:R-:W2:Y:S02]  /*6e90*/  LDG.E.U16 R4, desc[UR36][R4.64] ;  /* 0x0000002404047981 */ /* 0x000ea4000c1e1500 */
[----:B--2---:R0:W1:Y:S01]  /*6ea0*/  I2F.F64.S16 R24, R4 ;  /* 0x0000000400187312 */ /* 0x0040620000101c00 */
[----:B------:R-:W-:Y:S05]  /*6eb0*/  BRA `(.L_x_3107) ;  /* 0x0000000c00307947 */ /* 0x000fea0003800000 */
.L_x_3142:
        /* <DEDUP_REMOVED lines=10> */
.L_x_3149:
[----:B------:R-:W2:Y:S02]  /*6f60*/  LDG.E.U16 R0, desc[UR36][R4.64] ;  /* 0x0000002404007981 */ /* 0x000ea4000c1e1500 */
[----:B--2---:R-:W-:-:S05]  /*6f70*/  HADD2.F32 R0, -RZ, R0.H0_H0 ;  /* 0x20000000ff007230 */ /* 0x004fca0000004100 */
[----:B------:R-:W-:-:S04]  /*6f80*/  FMUL.FTZ R0, R0, 1 ;  /* 0x3f80000000007820 */ /* 0x000fc80000410000 */
[----:B------:R0:W1:Y:S01]  /*6f90*/  F2F.F64.F32 R24, R0 ;  /* 0x0000000000187310 */ /* 0x0000620000201800 */
[----:B------:R-:W-:Y:S05]  /*6fa0*/  BRA `(.L_x_3107) ;  /* 0x0000000800f47947 */ /* 0x000fea0003800000 */
.L_x_3148:
        /* <DEDUP_REMOVED lines=10> */
.L_x_3151:
[----:B------:R-:W2:Y:S02]  /*7050*/  LDG.E.U16 R4, desc[UR36][R4.64] ;  /* 0x0000002404047981 */ /* 0x000ea4000c1e1500 */
[----:B--2---:R-:W-:-:S05]  /*7060*/  HADD2.F32 R0, -RZ, R4.H0_H0 ;  /* 0x20000004ff007230 */ /* 0x004fca0000004100 */
[----:B------:R-:W-:-:S04]  /*7070*/  FMUL.FTZ R0, R0, 1 ;  /* 0x3f80000000007820 */ /* 0x000fc80000410000 */
[----:B------:R0:W1:Y:S01]  /*7080*/  F2F.F64.F32 R24, R0 ;  /* 0x0000000000187310 */ /* 0x0000620000201800 */
[----:B------:R-:W-:Y:S05]  /*7090*/  BRA `(.L_x_3107) ;  /* 0x0000000800b87947 */ /* 0x000fea0003800000 */
.L_x_3150:
[----:B------:R0:W5:Y:S01]  /*70a0*/  LDG.E.64 R24, desc[UR36][R4.64] ;  /* 0x0000002404187981 */ /* 0x000162000c1e1b00 */
[----:B------:R-:W-:Y:S05]  /*70b0*/  BRA `(.L_x_3107) ;  /* 0x0000000800b07947 */ /* 0x000fea0003800000 */
.L_x_3141:
        /* <DEDUP_REMOVED lines=13> */
.L_x_3154:
[----:B------:R0:W5:Y:S01]  /*7190*/  LDG.E.64 R24, desc[UR36][R4.64] ;  /* 0x0000002404187981 */ /* 0x000162000c1e1b00 */
[----:B------:R-:W-:Y:S05]  /*71a0*/  BRA `(.L_x_3107) ;  /* 0x0000000800747947 */ /* 0x000fea0003800000 */
.L_x_3153:
        /* <DEDUP_REMOVED lines=28> */
.L_x_3156:
        /* <DEDUP_REMOVED lines=15> */
.L_x_3155:
[----:B------:R-:W2:Y:S02]  /*7460*/  LDG.E.U16 R0, desc[UR36][R4.64] ;  /* 0x0000002404007981 */ /* 0x000ea4000c1e1500 */
[----:B--2---:R-:W-:-:S04]  /*7470*/  IMAD.U32 R0, R0, 0x10000, RZ ;  /* 0x0001000000007824 */ /* 0x004fc800078e00ff */
[----:B------:R-:W-:-:S04]  /*7480*/  FMUL.FTZ R0, R0, 1 ;  /* 0x3f80000000007820 */ /* 0x000fc80000410000 */
[----:B------:R0:W1:Y:S01]  /*7490*/  F2F.F64.F32 R24, R0 ;  /* 0x0000000000187310 */ /* 0x0000620000201800 */
[----:B------:R-:W-:Y:S05]  /*74a0*/  BRA `(.L_x_3107) ;  /* 0x0000000400b47947 */ /* 0x000fea0003800000 */
.L_x_3152:
        /* <DEDUP_REMOVED lines=11> */
.L_x_3159:
        /* <DEDUP_REMOVED lines=21> */
.L_x_3163:
[----:B------:R-:W-:Y:S05]  /*76b0*/  BSYNC B1 ;  /* 0x0000000000017941 */ /* 0x000fea0003800000 */
.L_x_3162:
[----:B------:R-:W-:Y:S01]  /*76c0*/  LEA R5, R0, 0x3b800000, 0x17 ;  /* 0x3b80000000057811 */ /* 0x000fe200078eb8ff */
[----:B------:R-:W-:-:S05]  /*76d0*/  IMAD.SHL.U32 R0, R3, 0x100000, RZ ;  /* 0x0010000003007824 */ /* 0x000fca00078e00ff */
[----:B------:R-:W-:-:S07]  /*76e0*/  LOP3.LUT R0, R5, R0, R6, 0xfe, !PT ;  /* 0x0000000005007212 */ /* 0x000fce00078efe06 */
.L_x_3161:
[----:B------:R-:W-:Y:S05]  /*76f0*/  BSYNC B0 ;  /* 0x0000000000007941 */ /* 0x000fea0003800000 */
.L_x_3160:
[----:B------:R-:W-:-:S04]  /*7700*/  FMUL.FTZ R0, R0, 1 ;  /* 0x3f80000000007820 */ /* 0x000fc80000410000 */
[----:B------:R0:W1:Y:S01]  /*7710*/  F2F.F64.F32 R24, R0 ;  /* 0x0000000000187310 */ /* 0x0000620000201800 */
[----:B------:R-:W-:Y:S05]  /*7720*/  BRA `(.L_x_3107) ;  /* 0x0000000400147947 */ /* 0x000fea0003800000 */
.L_x_3158:
        /* <DEDUP_REMOVED lines=21> */
.L_x_3167:
[----:B------:R-:W-:Y:S05]  /*7880*/  BSYNC B1 ;  /* 0x0000000000017941 */ /* 0x000fea0003800000 */
.L_x_3166:
[----:B------:R-:W-:Y:S01]  /*7890*/  LEA R5, R0, 0x37800000, 0x17 ;  /* 0x3780000000057811 */ /* 0x000fe200078eb8ff */
[----:B------:R-:W-:-:S05]  /*78a0*/  IMAD.SHL.U32 R0, R3, 0x200000, RZ ;  /* 0x0020000003007824 */ /* 0x000fca00078e00ff */
[----:B------:R-:W-:-:S07]  /*78b0*/  LOP3.LUT R0, R5, R0, R6, 0xfe, !PT ;  /* 0x0000000005007212 */ /* 0x000fce00078efe06 */
.L_x_3165:
[----:B------:R-:W-:Y:S05]  /*78c0*/  BSYNC B0 ;  /* 0x0000000000007941 */ /* 0x000fea0003800000 */
.L_x_3164:
[----:B------:R-:W-:-:S04]  /*78d0*/  FMUL.FTZ R0, R0, 1 ;  /* 0x3f80000000007820 */ /* 0x000fc80000410000 */
[----:B------:R0:W1:Y:S01]  /*78e0*/  F2F.F64.F32 R24, R0 ;  /* 0x0000000000187310 */ /* 0x0000620000201800 */
[----:B------:R-:W-:Y:S05]  /*78f0*/  BRA `(.L_x_3107) ;  /* 0x0000000000a07947 */ /* 0x000fea0003800000 */
.L_x_3157:
        /* <DEDUP_REMOVED lines=14> */
.L_x_3171:
[----:B------:R-:W-:Y:S05]  /*79e0*/  BSYNC B0 ;  /* 0x0000000000007941 */ /* 0x000fea0003800000 */
.L_x_3170:
[----:B------:R-:W-:-:S04]  /*79f0*/  FMUL.FTZ R0, R0, 1 ;  /* 0x3f80000000007820 */ /* 0x000fc80000410000 */
[----:B------:R0:W1:Y:S01]  /*7a00*/  F2F.F64.F32 R24, R0 ;  /* 0x0000000000187310 */ /* 0x0000620000201800 */
[----:B------:R-:W-:Y:S05]  /*7a10*/  BRA `(.L_x_3107) ;  /* 0x0000000000587947 */ /* 0x000fea0003800000 */
.L_x_3145:
        /* <DEDUP_REMOVED lines=16> */
.L_x_3172:
[----:B------:R-:W-:Y:S05]  /*7b20*/  BRA `(.L_x_3107) ;  /* 0x0000000000147947 */ /* 0x000fea0003800000 */
.L_x_3169:
[----:B------:R-:W2:Y:S02]  /*7b30*/  LDG.E.64 R24, desc[UR36][R4.64] ;  /* 0x0000002404187981 */ /* 0x000ea4000c1e1b00 */
[----:B--2---:R-:W0:Y:S01]  /*7b40*/  I2F.F64.U64 R24, R24 ;  /* 0x0000001800187312 */ /* 0x004e220000301800 */
[----:B------:R-:W-:Y:S05]  /*7b50*/  BRA `(.L_x_3107) ;  /* 0x0000000000087947 */ /* 0x000fea0003800000 */
.L_x_3168:
[----:B------:R-:W2:Y:S02]  /*7b60*/  LDG.E R4, desc[UR36][R4.64] ;  /* 0x0000002404047981 */ /* 0x000ea4000c1e1900 */
[----:B--2---:R0:W1:Y:S02]  /*7b70*/  I2F.F64.U32 R24, R4 ;  /* 0x0000000400187312 */ /* 0x0040640000201800 */
.L_x_3107:
[----:B------:R-:W-:Y:S05]  /*7b80*/  BSYNC B6 ;  /* 0x0000000000067941 */ /* 0x000fea0003800000 */
.L_x_3106:
[----:B------:R-:W4:Y:S01]  /*7b90*/  S2R R23, SR_TID.X ;  /* 0x0000000000177919 */ /* 0x000f220000002100 */
[----:B0-2--5:R-:W-:Y:S01]  /*7ba0*/  DSETP.GEU.AND P0, PT, R28, 3, PT ;  /* 0x400800001c00742a */ /* 0x025fe20003f0e000 */
[----:B------:R-:W-:Y:S01]  /*7bb0*/  UMOV UR4, 0x60000000 ;  /* 0x6000000000047882 */ /* 0x000fe20000000000 */
[----:B------:R-:W-:Y:S01]  /*7bc0*/  UMOV UR5, 0x3fc55555 ;  /* 0x3fc5555500057882 */ /* 0x000fe20000000000 */
[----:B-1----:R-:W-:Y:S01]  /*7bd0*/  DSETP.GEU.AND P1, PT, R30, 3, PT ;  /* 0x400800001e00742a */ /* 0x002fe20003f2e000 */
[----:B------:R-:W-:Y:S01]  /*7be0*/  BSSY B6, `(.L_x_3173) ;  /* 0x000012c000067945 */ /* 0x000fe20003800000 */
[----:B---3--:R-:W-:Y:S02]  /*7bf0*/  DMUL R36, R36, UR4 ;  /* 0x0000000424247c28 */ /* 0x008fe40008000000 */
[----:B------:R-:W-:Y:S02]  /*7c00*/  DSETP.GT.AND P0, PT, R28, -3, !P0 ;  /* 0xc00800001c00742a */ /* 0x000fe40004704000 */
[----:B----4-:R-:W-:Y:S01]  /*7c10*/  DMUL R4, R32, UR4 ;  /* 0x0000000420047c28 */ /* 0x010fe20008000000 */
[----:B------:R-:W0:Y:S01]  /*7c20*/  LDC.U8 R32, c[0x0][0x268] ;  /* 0x00009a00ff207b82 */ /* 0x000e220000000000 */
[----:B------:R-:W-:-:S02]  /*7c30*/  DSETP.GEU.AND P2, PT, R26, 3, PT ;  /* 0x400800001a00742a */ /* 0x000fc40003f4e000 */
[----:B------:R-:W-:Y:S02]  /*7c40*/  DSETP.GEU.AND P3, PT, R24, 3, PT ;  /* 0x400800001800742a */ /* 0x000fe40003f6e000 */
[----:B------:R-:W-:Y:S01]  /*7c50*/  FSEL R28, R36, RZ, P0 ;  /* 0x000000ff241c7208 */ /* 0x000fe20000000000 */
[----:B------:R-:W-:Y:S01]  /*7c60*/  DMUL R18, R18, UR4 ;  /* 0x0000000412127c28 */ /* 0x000fe20008000000 */
[----:B------:R-:W-:Y:S01]  /*7c70*/  FSEL R29, R37, RZ, P0 ;  /* 0x000000ff251d7208 */ /* 0x000fe20000000000 */
[----:B------:R-:W-:Y:S02]  /*7c80*/  DMUL R16, R16, UR4 ;  /* 0x0000000410107c28 */ /* 0x000fe40008000000 */
[----:B------:R-:W-:Y:S02]  /*7c90*/  DSETP.GT.AND P1, PT, R30, -3, !P1 ;  /* 0xc00800001e00742a */ /* 0x000fe40004f24000 */
[----:B------:R-:W-:Y:S02]  /*7ca0*/  DSETP.GT.AND P2, PT, R26, -3, !P2 ;  /* 0xc00800001a00742a */ /* 0x000fe40005744000 */
[----:B------:R-:W-:-:S02]  /*7cb0*/  DSETP.GT.AND P3, PT, R24, -3, !P3 ;  /* 0xc00800001800742a */ /* 0x000fc40005f64000 */
[----:B------:R-:W-:Y:S02]  /*7cc0*/  FSEL R4, R4, RZ, P1 ;  /* 0x000000ff04047208 */ /* 0x000fe40000800000 */
[----:B------:R-:W-:Y:S02]  /*7cd0*/  FSEL R5, R5, RZ, P1 ;  /* 0x000000ff05057208 */ /* 0x000fe40000800000 */
[----:B------:R-:W-:Y:S02]  /*7ce0*/  FSEL R24, R18, RZ, P2 ;  /* 0x000000ff12187208 */ /* 0x000fe40001000000 */
[----:B------:R-:W-:Y:S02]  /*7cf0*/  ISETP.GE.AND P0, PT, R23, R2, PT ;  /* 0x000000021700720c */ /* 0x000fe40003f06270 */
[----:B------:R-:W-:Y:S02]  /*7d00*/  FSEL R25, R19, RZ, P2 ;  /* 0x000000ff13197208 */ /* 0x000fe40001000000 */
[----:B------:R-:W-:-:S02]  /*7d10*/  FSEL R16, R16, RZ, P3 ;  /* 0x000000ff10107208 */ /* 0x000fc40001800000 */
[----:B------:R-:W-:-:S07]  /*7d20*/  FSEL R17, R17, RZ, P3 ;  /* 0x000000ff11117208 */ /* 0x000fce0001800000 */
        /* <DEDUP_REMOVED lines=23> */
.L_x_3178:
[----:B------:R-:W0:Y:S02]  /*7ea0*/  F2I.S64.F64.TRUNC R4, R4 ;  /* 0x0000000400047311 */ /* 0x000e24000030d900 */
[----:B0-----:R-:W-:-:S05]  /*7eb0*/  IMAD.MOV.U32 R3, RZ, RZ, R4 ;  /* 0x000000ffff037224 */ /* 0x001fca00078e0004 */
[----:B------:R0:W-:Y:S01]  /*7ec0*/  STG.E.U8 desc[UR36][R8.64], R3 ;  /* 0x0000000308007986 */ /* 0x0001e2000c101124 */
[----:B------:R-:W-:Y:S05]  /*7ed0*/  BRA `(.L_x_3174) ;  /* 0x0000000c00f07947 */ /* 0x000fea0003800000 */
.L_x_3177:
        /* <DEDUP_REMOVED lines=9> */
.L_x_3181:
[----:B------:R-:W0:Y:S02]  /*7f70*/  F2I.F64.TRUNC R5, R4 ;  /* 0x0000000400057311 */ /* 0x000e24000030d100 */
[----:B0-----:R0:W-:Y:S01]  /*7f80*/  STG.E desc[UR36][R8.64], R5 ;  /* 0x0000000508007986 */ /* 0x0011e2000c101924 */
[----:B------:R-:W-:Y:S05]  /*7f90*/  BRA `(.L_x_3174) ;  /* 0x0000000c00c07947 */ /* 0x000fea0003800000 */
.L_x_3180:
[----:B------:R-:W0:Y:S02]  /*7fa0*/  F2I.F64.TRUNC R5, R4 ;  /* 0x0000000400057311 */ /* 0x000e24000030d100 */
[----:B0-----:R0:W-:Y:S01]  /*7fb0*/  STG.E.U16 desc[UR36][R8.64], R5 ;  /* 0x0000000508007986 */ /* 0x0011e2000c101524 */
[----:B------:R-:W-:Y:S05]  /*7fc0*/  BRA `(.L_x_3174) ;  /* 0x0000000c00b47947 */ /* 0x000fea0003800000 */
.L_x_3176:
        /* <DEDUP_REMOVED lines=13> */
.L_x_3183:
        /* <DEDUP_REMOVED lines=8> */
.L_x_3182:
        /* <DEDUP_REMOVED lines=14> */
.L_x_3185:
        /* <DEDUP_REMOVED lines=9> */
.L_x_3184:
[----:B------:R0:W-:Y:S01]  /*8290*/  STG.E.64 desc[UR36][R8.64], R4 ;  /* 0x0000000408007986 */ /* 0x0001e2000c101b24 */
[----:B------:R-:W-:Y:S05]  /*82a0*/  BRA `(.L_x_3174) ;  /* 0x0000000800fc7947 */ /* 0x000fea0003800000 */
.L_x_3175:
        /* <DEDUP_REMOVED lines=12> */
.L_x_3188:
[----:B------:R-:W-:-:S05]  /*8370*/  CS2R R6, SRZ ;  /* 0x0000000000067805 */ /* 0x000fca000001ff00 */
[----:B------:R0:W-:Y:S01]  /*8380*/  STG.E.128 desc[UR36][R8.64], R4 ;  /* 0x0000000408007986 */ /* 0x0001e2000c101d24 */
[----:B------:R-:W-:Y:S05]  /*8390*/  BRA `(.L_x_3174) ;  /* 0x0000000800c07947 */ /* 0x000fea0003800000 */
.L_x_3187:
        /* <DEDUP_REMOVED lines=25> */
.L_x_3192:
[----:B------:R-:W-:Y:S05]  /*8530*/  BSYNC B0 ;  /* 0x0000000000007941 */ /* 0x000fea0003800000 */
.L_x_3191:
[----:B------:R-:W-:-:S05]  /*8540*/  LOP3.LUT R7, R0, R7, RZ, 0xfc, !PT ;  /* 0x0000000700077212 */ /* 0x000fca00078efcff */
[----:B------:R0:W-:Y:S01]  /*8550*/  STG.E.U8 desc[UR36][R8.64], R7 ;  /* 0x0000000708007986 */ /* 0x0001e2000c101124 */
[----:B------:R-:W-:Y:S05]  /*8560*/  BRA `(.L_x_3174) ;  /* 0x00000008004c7947 */ /* 0x000fea0003800000 */
.L_x_3190:
        /* <DEDUP_REMOVED lines=17> */
.L_x_3194:
[----:B------:R-:W-:Y:S01]  /*8680*/  IMAD.MOV.U32 R0, RZ, RZ, 0x7f ;  /* 0x0000007fff007424 */ /* 0x000fe200078e00ff */
[----:B------:R-:W-:-:S04]  /*8690*/  ISETP.GT.U32.AND P0, PT, R3, 0x7f800000, PT ;  /* 0x7f8000000300780c */ /* 0x000fc80003f04070 */
[----:B------:R-:W-:-:S09]  /*86a0*/  SEL R0, R0, 0x7c, P0 ;  /* 0x0000007c00007807 */ /* 0x000fd20000000000 */
.L_x_3195:
[----:B------:R-:W-:Y:S05]  /*86b0*/  BSYNC B0 ;  /* 0x0000000000007941 */ /* 0x000fea0003800000 */
.L_x_3193:
[----:B------:R-:W-:-:S04]  /*86c0*/  LOP3.LUT R3, R7, 0x80000000, RZ, 0xc0, !PT ;  /* 0x8000000007037812 */ /* 0x000fc800078ec0ff */
[----:B------:R-:W-:-:S04]  /*86d0*/  SHF.R.U32.HI R3, RZ, 0x18, R3 ;  /* 0x00000018ff037819 */ /* 0x000fc80000011603 */
[----:B------:R-:W-:-:S05]  /*86e0*/  LOP3.LUT R3, R0, R3, RZ, 0xfc, !PT ;  /* 0x0000000300037212 */ /* 0x000fca00078efcff */
[----:B------:R0:W-:Y:S01]  /*86f0*/  STG.E.U8 desc[UR36][R8.64], R3 ;  /* 0x0000000308007986 */ /* 0x0001e2000c101124 */
[----:B------:R-:W-:Y:S05]  /*8700*/  BRA `(.L_x_3174) ;  /* 0x0000000400e47947 */ /* 0x000fea0003800000 */
.L_x_3189:
        /* <DEDUP_REMOVED lines=8> */
.L_x_3186:
        /* <DEDUP_REMOVED lines=11> */
.L_x_3198:
        /* <DEDUP_REMOVED lines=21> */
.L_x_3201:
[----:B------:R-:W-:-:S04]  /*8990*/  LOP3.LUT R0, R7, 0x80000000, RZ, 0xc0, !PT ;  /* 0x8000000007007812 */ /* 0x000fc800078ec0ff */
[----:B------:R-:W-:-:S04]  /*89a0*/  SHF.R.U32.HI R0, RZ, 0x18, R0 ;  /* 0x00000018ff007819 */ /* 0x000fc80000011600 */
[----:B------:R-:W-:-:S07]  /*89b0*/  LOP3.LUT R0, R3, R0, RZ, 0xfc, !PT ;  /* 0x0000000003007212 */ /* 0x000fce00078efcff */
.L_x_3200:
[----:B------:R-:W-:Y:S05]  /*89c0*/  BSYNC B0 ;  /* 0x0000000000007941 */ /* 0x000fea0003800000 */
.L_x_3199:
[----:B------:R0:W-:Y:S01]  /*89d0*/  STG.E.U8 desc[UR36][R8.64], R0 ;  /* 0x0000000008007986 */ /* 0x0001e2000c101124 */
[----:B------:R-:W-:Y:S05]  /*89e0*/  BRA `(.L_x_3174) ;  /* 0x00000004002c7947 */ /* 0x000fea0003800000 */
.L_x_3197:
        /* <DEDUP_REMOVED lines=21> */
.L_x_3204:
[----:B------:R-:W-:-:S04]  /*8b40*/  LOP3.LUT R0, R7, 0x80000000, RZ, 0xc0, !PT ;  /* 0x8000000007007812 */ /* 0x000fc800078ec0ff */
[----:B------:R-:W-:-:S04]  /*8b50*/  SHF.R.U32.HI R0, RZ, 0x18, R0 ;  /* 0x00000018ff007819 */ /* 0x000fc80000011600 */
[----:B------:R-:W-:-:S07]  /*8b60*/  LOP3.LUT R0, R3, R0, RZ, 0xfc, !PT ;  /* 0x0000000003007212 */ /* 0x000fce00078efcff */
.L_x_3203:
[----:B------:R-:W-:Y:S05]  /*8b70*/  BSYNC B0 ;  /* 0x0000000000007941 */ /* 0x000fea0003800000 */
.L_x_3202:
[----:B------:R0:W-:Y:S01]  /*8b80*/  STG.E.U8 desc[UR36][R8.64], R0 ;  /* 0x0000000008007986 */ /* 0x0001e2000c101124 */
[----:B------:R-:W-:Y:S05]  /*8b90*/  BRA `(.L_x_3174) ;  /* 0x0000000000c07947 */ /* 0x000fea0003800000 */
.L_x_3196:
        /* <DEDUP_REMOVED lines=26> */
.L_x_3179:
        /* <DEDUP_REMOVED lines=16> */
.L_x_3207:
[----:B------:R-:W-:Y:S05]  /*8e40*/  BRA `(.L_x_3174) ;  /* 0x0000000000147947 */ /* 0x000fea0003800000 */
.L_x_3206:
[----:B------:R-:W0:Y:S02]  /*8e50*/  F2I.U64.F64.TRUNC R4, R4 ;  /* 0x0000000400047311 */ /* 0x000e24000030d800 */
[----:B0-----:R0:W-:Y:S01]  /*8e60*/  STG.E.64 desc[UR36][R8.64], R4 ;  /* 0x0000000408007986 */ /* 0x0011e2000c101b24 */
[----:B------:R-:W-:Y:S05]  /*8e70*/  BRA `(.L_x_3174) ;  /* 0x0000000000087947 */ /* 0x000fea0003800000 */
.L_x_3205:
[----:B------:R-:W0:Y:S02]  /*8e80*/  F2I.U32.F64.TRUNC R5, R4 ;  /* 0x0000000400057311 */ /* 0x000e24000030d000 */
[----:B0-----:R0:W-:Y:S02]  /*8e90*/  STG.E desc[UR36][R8.64], R5 ;  /* 0x0000000508007986 */ /* 0x0011e4000c101924 */
.L_x_3174:
[----:B------:R-:W-:Y:S05]  /*8ea0*/  BSYNC B6 ;  /* 0x0000000000067941 */ /* 0x000fea0003800000 */
.L_x_3173:
[----:B------:R-:W-:Y:S01]  /*8eb0*/  ISETP.GE.AND P0, PT, R23, R2, PT ;  /* 0x000000021700720c */ /* 0x000fe20003f06270 */
[----:B------:R-:W-:-:S12]  /*8ec0*/  BSSY B6, `(.L_x_3208) ;  /* 0x0000230000067945 */ /* 0x000fd80003800000 */
[----:B------:R-:W-:Y:S05]  /*8ed0*/  @P0 BRA `(.L_x_3209) ;  /* 0x0000002000b80947 */ /* 0x000fea0003800000 */
[----:B0-----:R-:W0:Y:S01]  /*8ee0*/  LDC.64 R4, c[0x0][0x240] ;  /* 0x00009000ff047b82 */ /* 0x001e220000000a00 */
[----:B-1----:R-:W-:Y:S01]  /*8ef0*/  IMAD R0, R22, 0x200, R23 ;  /* 0x0000020016007824 */ /* 0x002fe200078e0217 */
[----:B---3--:R-:W-:Y:S01]  /*8f00*/  PRMT R6, R32, 0x9910, RZ ;  /* 0x0000991020067816 */ /* 0x008fe200000000ff */
[----:B------:R-:W-:Y:S02]  /*8f10*/  ULDC UR4, c[0x0][0x26c] ;  /* 0x00009b0000047ab9 */ /* 0x000fe40000000800 */
[----:B--2-4-:R-:W-:Y:S02]  /*8f20*/  IMAD R3, R0, UR4, RZ ;  /* 0x0000000400037c24 */ /* 0x014fe4000f8e02ff */
        /* <DEDUP_REMOVED lines=16> */
.L_x_3213:
[----:B------:R-:W0:Y:S02]  /*9030*/  F2I.S64.F64.TRUNC R28, R28 ;  /* 0x0000001c001c7311 */ /* 0x000e24000030d900 */
[----:B0-----:R-:W-:-:S05]  /*9040*/  IMAD.MOV.U32 R3, RZ, RZ, R28 ;  /* 0x000000ffff037224 */ /* 0x001fca00078e001c */
[----:B------:R0:W-:Y:S01]  /*9050*/  STG.E.U8 desc[UR36][R4.64], R3 ;  /* 0x0000000304007986 */ /* 0x0001e2000c101124 */
[----:B------:R-:W-:Y:S05]  /*9060*/  BRA `(.L_x_3215) ;  /* 0x0000000c00f07947 */ /* 0x000fea0003800000 */
.L_x_3212:
        /* <DEDUP_REMOVED lines=9> */
.L_x_3217:
[----:B------:R-:W0:Y:S02]  /*9100*/  F2I.F64.TRUNC R29, R28 ;  /* 0x0000001c001d7311 */ /* 0x000e24000030d100 */
[----:B0-----:R0:W-:Y:S01]  /*9110*/  STG.E desc[UR36][R4.64], R29 ;  /* 0x0000001d04007986 */ /* 0x0011e2000c101924 */
[----:B------:R-:W-:Y:S05]  /*9120*/  BRA `(.L_x_3215) ;  /* 0x0000000c00c07947 */ /* 0x000fea0003800000 */
.L_x_3216:
[----:B------:R-:W0:Y:S02]  /*9130*/  F2I.F64.TRUNC R29, R28 ;  /* 0x0000001c001d7311 */ /* 0x000e24000030d100 */
[----:B0-----:R0:W-:Y:S01]  /*9140*/  STG.E.U16 desc[UR36][R4.64], R29 ;  /* 0x0000001d04007986 */ /* 0x0011e2000c101524 */
[----:B------:R-:W-:Y:S05]  /*9150*/  BRA `(.L_x_3215) ;  /* 0x0000000c00b47947 */ /* 0x000fea0003800000 */
.L_x_3211:
        /* <DEDUP_REMOVED lines=13> */
.L_x_3219:
        /* <DEDUP_REMOVED lines=8> */
.L_x_3218:
        /* <DEDUP_REMOVED lines=14> */
.L_x_3221:
        /* <DEDUP_REMOVED lines=9> */
.L_x_3220:
[----:B------:R4:W-:Y:S01]  /*9420*/  STG.E.64 desc[UR36][R4.64], R28 ;  /* 0x0000001c04007986 */ /* 0x0009e2000c101b24 */
[----:B------:R-:W-:Y:S05]  /*9430*/  BRA `(.L_x_3215) ;  /* 0x0000000800fc7947 */ /* 0x000fea0003800000 */
.L_x_3210:
        /* <DEDUP_REMOVED lines=12> */
.L_x_3224:
[----:B------:R-:W-:-:S05]  /*9500*/  CS2R R30, SRZ ;  /* 0x00000000001e7805 */ /* 0x000fca000001ff00 */
[----:B------:R0:W-:Y:S01]  /*9510*/  STG.E.128 desc[UR36][R4.64], R28 ;  /* 0x0000001c04007986 */ /* 0x0001e2000c101d24 */
[----:B------:R-:W-:Y:S05]  /*9520*/  BRA `(.L_x_3215) ;  /* 0x0000000800c07947 */ /* 0x000fea0003800000 */
.L_x_3223:
        /* <DEDUP_REMOVED lines=25> */
.L_x_3228:
[----:B------:R-:W-:Y:S05]  /*96c0*/  BSYNC B0 ;  /* 0x0000000000007941 */ /* 0x000fea0003800000 */
.L_x_3227:
[----:B------:R-:W-:-:S05]  /*96d0*/  LOP3.LUT R7, R0, R7, RZ, 0xfc, !PT ;  /* 0x0000000700077212 */ /* 0x000fca00078efcff */
[----:B------:R0:W-:Y:S01]  /*96e0*/  STG.E.U8 desc[UR36][R4.64], R7 ;  /* 0x0000000704007986 */ /* 0x0001e2000c101124 */
[----:B------:R-:W-:Y:S05]  /*96f0*/  BRA `(.L_x_3215) ;  /* 0x00000008004c7947 */ /* 0x000fea0003800000 */
.L_x_3226:
        /* <DEDUP_REMOVED lines=17> */
.L_x_3230:
[----:B------:R-:W-:Y:S01]  /*9810*/  IMAD.MOV.U32 R0, RZ, RZ, 0x7f ;  /* 0x0000007fff007424 */ /* 0x000fe200078e00ff */
[----:B------:R-:W-:-:S04]  /*9820*/  ISETP.GT.U32.AND P0, PT, R3, 0x7f800000, PT ;  /* 0x7f8000000300780c */ /* 0x000fc80003f04070 */
[----:B------:R-:W-:-:S09]  /*9830*/  SEL R0, R0, 0x7c, P0 ;  /* 0x0000007c00007807 */ /* 0x000fd20000000000 */
.L_x_3231:
[----:B------:R-:W-:Y:S05]  /*9840*/  BSYNC B0 ;  /* 0x0000000000007941 */ /* 0x000fea0003800000 */
.L_x_3229:
[----:B------:R-:W-:-:S04]  /*9850*/  LOP3.LUT R3, R7, 0x80000000, RZ, 0xc0, !PT ;  /* 0x8000000007037812 */ /* 0x000fc800078ec0ff */
[----:B------:R-:W-:-:S04]  /*9860*/  SHF.R.U32.HI R3, RZ, 0x18, R3 ;  /* 0x00000018ff037819 */ /* 0x000fc80000011603 */
[----:B------:R-:W-:-:S05]  /*9870*/  LOP3.LUT R3, R0, R3, RZ, 0xfc, !PT ;  /* 0x0000000300037212 */ /* 0x000fca00078efcff */
[----:B------:R0:W-:Y:S01]  /*9880*/  STG.E.U8 desc[UR36][R4.64], R3 ;  /* 0x0000000304007986 */ /* 0x0001e2000c101124 */
[----:B------:R-:W-:Y:S05]  /*9890*/  BRA `(.L_x_3215) ;  /* 0x0000000400e47947 */ /* 0x000fea0003800000 */
.L_x_3225:
        /* <DEDUP_REMOVED lines=8> */
.L_x_3222:
        /* <DEDUP_REMOVED lines=11> */
.L_x_3234:
        /* <DEDUP_REMOVED lines=21> */
.L_x_3237:
[----:B------:R-:W-:-:S04]  /*9b20*/  LOP3.LUT R0, R7, 0x80000000, RZ, 0xc0, !PT ;  /* 0x8000000007007812 */ /* 0x000fc800078ec0ff */
[----:B------:R-:W-:-:S04]  /*9b30*/  SHF.R.U32.HI R0, RZ, 0x18, R0 ;  /* 0x00000018ff007819 */ /* 0x000fc80000011600 */
[----:B------:R-:W-:-:S07]  /*9b40*/  LOP3.LUT R0, R3, R0, RZ, 0xfc, !PT ;  /* 0x0000000003007212 */ /* 0x000fce00078efcff */
.L_x_3236:
[----:B------:R-:W-:Y:S05]  /*9b50*/  BSYNC B0 ;  /* 0x0000000000007941 */ /* 0x000fea0003800000 */
.L_x_3235:
[----:B------:R0:W-:Y:S01]  /*9b60*/  STG.E.U8 desc[UR36][R4.64], R0 ;  /* 0x0000000004007986 */ /* 0x0001e2000c101124 */
[----:B------:R-:W-:Y:S05]  /*9b70*/  BRA `(.L_x_3215) ;  /* 0x00000004002c7947 */ /* 0x000fea0003800000 */
.L_x_3233:
        /* <DEDUP_REMOVED lines=21> */
.L_x_3240:
[----:B------:R-:W-:-:S04]  /*9cd0*/  LOP3.LUT R0, R7, 0x80000000, RZ, 0xc0, !PT ;  /* 0x8000000007007812 */ /* 0x000fc800078ec0ff */
[----:B------:R-:W-:-:S04]  /*9ce0*/  SHF.R.U32.HI R0, RZ, 0x18, R0 ;  /* 0x00000018ff007819 */ /* 0x000fc80000011600 */
[----:B------:R-:W-:-:S07]  /*9cf0*/  LOP3.LUT R0, R3, R0, RZ, 0xfc, !PT ;  /* 0x0000000003007212 */ /* 0x000fce00078efcff */
.L_x_3239:
[----:B------:R-:W-:Y:S05]  /*9d00*/  BSYNC B0 ;  /* 0x0000000000007941 */ /* 0x000fea0003800000 */
.L_x_3238:
[----:B------:R0:W-:Y:S01]  /*9d10*/  STG.E.U8 desc[UR36][R4.64], R0 ;  /* 0x0000000004007986 */ /* 0x0001e2000c101124 */
[----:B------:R-:W-:Y:S05]  /*9d20*/  BRA `(.L_x_3215) ;  /* 0x0000000000c07947 */ /* 0x000fea0003800000 */
.L_x_3232:
        /* <DEDUP_REMOVED lines=26> */
.L_x_3214:
        /* <DEDUP_REMOVED lines=16> */
.L_x_3243:
[----:B------:R-:W-:Y:S05]  /*9fd0*/  BRA `(.L_x_3215) ;  /* 0x0000000000147947 */ /* 0x000fea0003800000 */
.L_x_3242:
[----:B------:R-:W0:Y:S02]  /*9fe0*/  F2I.U64.F64.TRUNC R28, R28 ;  /* 0x0000001c001c7311 */ /* 0x000e24000030d800 */
[----:B0-----:R0:W-:Y:S01]  /*9ff0*/  STG.E.64 desc[UR36][R4.64], R28 ;  /* 0x0000001c04007986 */ /* 0x0011e2000c101b24 */
[----:B------:R-:W-:Y:S05]  /*a000*/  BRA `(.L_x_3215) ;  /* 0x0000000000087947 */ /* 0x000fea0003800000 */
.L_x_3241:
[----:B------:R-:W0:Y:S02]  /*a010*/  F2I.U32.F64.TRUNC R29, R28 ;  /* 0x0000001c001d7311 */ /* 0x000e24000030d000 */
[----:B0-----:R0:W-:Y:S02]  /*a020*/  STG.E desc[UR36][R4.64], R29 ;  /* 0x0000001d04007986 */ /* 0x0011e4000c101924 */
.L_x_3215:
        /* <DEDUP_REMOVED lines=24> */
.L_x_3247:
[----:B------:R-:W0:Y:S02]  /*a1b0*/  F2I.S64.F64.TRUNC R24, R24 ;  /* 0x0000001800187311 */ /* 0x000e24000030d900 */
[----:B0-----:R-:W-:-:S05]  /*a1c0*/  IMAD.MOV.U32 R3, RZ, RZ, R24 ;  /* 0x000000ffff037224 */ /* 0x001fca00078e0018 */
[----:B------:R0:W-:Y:S01]  /*a1d0*/  STG.E.U8 desc[UR36][R4.64], R3 ;  /* 0x0000000304007986 */ /* 0x0001e2000c101124 */
[----:B------:R-:W-:Y:S05]  /*a1e0*/  BRA `(.L_x_3249) ;  /* 0x0000000c00f07947 */ /* 0x000fea0003800000 */
.L_x_3246:
        /* <DEDUP_REMOVED lines=9> */
.L_x_3251:
[----:B------:R-:W0:Y:S02]  /*a280*/  F2I.F64.TRUNC R25, R24 ;  /* 0x0000001800197311 */ /* 0x000e24000030d100 */
[----:B0-----:R0:W-:Y:S01]  /*a290*/  STG.E desc[UR36][R4.64], R25 ;  /* 0x0000001904007986 */ /* 0x0011e2000c101924 */
[----:B------:R-:W-:Y:S05]  /*a2a0*/  BRA `(.L_x_3249) ;  /* 0x0000000c00c07947 */ /* 0x000fea0003800000 */
.L_x_3250:
[----:B------:R-:W0:Y:S02]  /*a2b0*/  F2I.F64.TRUNC R25, R24 ;  /* 0x0000001800197311 */ /* 0x000e24000030d100 */
[----:B0-----:R0:W-:Y:S01]  /*a2c0*/  STG.E.U16 desc[UR36][R4.64], R25 ;  /* 0x0000001904007986 */ /* 0x0011e2000c101524 */
[----:B------:R-:W-:Y:S05]  /*a2d0*/  BRA `(.L_x_3249) ;  /* 0x0000000c00b47947 */ /* 0x000fea0003800000 */
.L_x_3245:
        /* <DEDUP_REMOVED lines=13> */
.L_x_3253:
        /* <DEDUP_REMOVED lines=8> */
.L_x_3252:
        /* <DEDUP_REMOVED lines=14> */
.L_x_3255:
        /* <DEDUP_REMOVED lines=9> */
.L_x_3254:
[----:B------:R0:W-:Y:S01]  /*a5a0*/  STG.E.64 desc[UR36][R4.64], R24 ;  /* 0x0000001804007986 */ /* 0x0001e2000c101b24 */
[----:B------:R-:W-:Y:S05]  /*a5b0*/  BRA `(.L_x_3249) ;  /* 0x0000000800fc7947 */ /* 0x000fea0003800000 */
.L_x_3244:
        /* <DEDUP_REMOVED lines=12> */
.L_x_3258:
[----:B------:R-:W-:-:S05]  /*a680*/  CS2R R26, SRZ ;  /* 0x00000000001a7805 */ /* 0x000fca000001ff00 */
[----:B------:R0:W-:Y:S01]  /*a690*/  STG.E.128 desc[UR36][R4.64], R24 ;  /* 0x0000001804007986 */ /* 0x0001e2000c101d24 */
[----:B------:R-:W-:Y:S05]  /*a6a0*/  BRA `(.L_x_3249) ;  /* 0x0000000800c07947 */ /* 0x000fea0003800000 */
.L_x_3257:
        /* <DEDUP_REMOVED lines=25> */
.L_x_3262:
[----:B------:R-:W-:Y:S05]  /*a840*/  BSYNC B0 ;  /* 0x0000000000007941 */ /* 0x000fea0003800000 */
.L_x_3261:
[----:B------:R-:W-:-:S05]  /*a850*/  LOP3.LUT R7, R0, R7, RZ, 0xfc, !PT ;  /* 0x0000000700077212 */ /* 0x000fca00078efcff */
[----:B------:R0:W-:Y:S01]  /*a860*/  STG.E.U8 desc[UR36][R4.64], R7 ;  /* 0x0000000704007986 */ /* 0x0001e2000c101124 */
[----:B------:R-:W-:Y:S05]  /*a870*/  BRA `(.L_x_3249) ;  /* 0x00000008004c7947 */ /* 0x000fea0003800000 */
.L_x_3260:
        /* <DEDUP_REMOVED lines=17> */
.L_x_3264:
[----:B------:R-:W-:Y:S01]  /*a990*/  IMAD.MOV.U32 R0, RZ, RZ, 0x7f ;  /* 0x0000007fff007424 */ /* 0x000fe200078e00ff */
[----:B------:R-:W-:-:S04]  /*a9a0*/  ISETP.GT.U32.AND P0, PT, R3, 0x7f800000, PT ;  /* 0x7f8000000300780c */ /* 0x000fc80003f04070 */
[----:B------:R-:W-:-:S09]  /*a9b0*/  SEL R0, R0, 0x7c, P0 ;  /* 0x0000007c00007807 */ /* 0x000fd20000000000 */
.L_x_3265:
[----:B------:R-:W-:Y:S05]  /*a9c0*/  BSYNC B0 ;  /* 0x0000000000007941 */ /* 0x000fea0003800000 */
.L_x_3263:
[----:B------:R-:W-:-:S04]  /*a9d0*/  LOP3.LUT R3, R7, 0x80000000, RZ, 0xc0, !PT ;  /* 0x8000000007037812 */ /* 0x000fc800078ec0ff */
[----:B------:R-:W-:-:S04]  /*a9e0*/  SHF.R.U32.HI R3, RZ, 0x18, R3 ;  /* 0x00000018ff037819 */ /* 0x000fc80000011603 */
[----:B------:R-:W-:-:S05]  /*a9f0*/  LOP3.LUT R3, R0, R3, RZ, 0xfc, !PT ;  /* 0x0000000300037212 */ /* 0x000fca00078efcff */
[----:B------:R0:W-:Y:S01]  /*aa00*/  STG.E.U8 desc[UR36][R4.64], R3 ;  /* 0x0000000304007986 */ /* 0x0001e2000c101124 */
[----:B------:R-:W-:Y:S05]  /*aa10*/  BRA `(.L_x_3249) ;  /* 0x0000000400e47947 */ /* 0x000fea0003800000 */
.L_x_3259:
        /* <DEDUP_REMOVED lines=8> */
.L_x_3256:
        /* <DEDUP_REMOVED lines=11> */
.L_x_3268:
        /* <DEDUP_REMOVED lines=21> */
.L_x_3271:
[----:B------:R-:W-:-:S04]  /*aca0*/  LOP3.LUT R0, R7, 0x80000000, RZ, 0xc0, !PT ;  /* 0x8000000007007812 */ /* 0x000fc800078ec0ff */
[----:B------:R-:W-:-:S04]  /*acb0*/  SHF.R.U32.HI R0, RZ, 0x18, R0 ;  /* 0x00000018ff007819 */ /* 0x000fc80000011600 */
[----:B------:R-:W-:-:S07]  /*acc0*/  LOP3.LUT R0, R3, R0, RZ, 0xfc, !PT ;  /* 0x0000000003007212 */ /* 0x000fce00078efcff */
.L_x_3270:
[----:B------:R-:W-:Y:S05]  /*acd0*/  BSYNC B0 ;  /* 0x0000000000007941 */ /* 0x000fea0003800000 */
.L_x_3269:
[----:B------:R0:W-:Y:S01]  /*ace0*/  STG.E.U8 desc[UR36][R4.64], R0 ;  /* 0x0000000004007986 */ /* 0x0001e2000c101124 */
[----:B------:R-:W-:Y:S05]  /*acf0*/  BRA `(.L_x_3249) ;  /* 0x00000004002c7947 */ /* 0x000fea0003800000 */
.L_x_3267:
        /* <DEDUP_REMOVED lines=21> */
.L_x_3274:
[----:B------:R-:W-:-:S04]  /*ae50*/  LOP3.LUT R0, R7, 0x80000000, RZ, 0xc0, !PT ;  /* 0x8000000007007812 */ /* 0x000fc800078ec0ff */
[----:B------:R-:W-:-:S04]  /*ae60*/  SHF.R.U32.HI R0, RZ, 0x18, R0 ;  /* 0x00000018ff007819 */ /* 0x000fc80000011600 */
[----:B------:R-:W-:-:S07]  /*ae70*/  LOP3.LUT R0, R3, R0, RZ, 0xfc, !PT ;  /* 0x0000000003007212 */ /* 0x000fce00078efcff */
.L_x_3273:
[----:B------:R-:W-:Y:S05]  /*ae80*/  BSYNC B0 ;  /* 0x0000000000007941 */ /* 0x000fea0003800000 */
.L_x_3272:
[----:B------:R0:W-:Y:S01]  /*ae90*/  STG.E.U8 desc[UR36][R4.64], R0 ;  /* 0x0000000004007986 */ /* 0x0001e2000c101124 */
[----:B------:R-:W-:Y:S05]  /*aea0*/  BRA `(.L_x_3249) ;  /* 0x0000000000c07947 */ /* 0x000fea0003800000 */
.L_x_3266:
        /* <DEDUP_REMOVED lines=26> */
.L_x_3248:
        /* <DEDUP_REMOVED lines=16> */
.L_x_3277:
[----:B------:R-:W-:Y:S05]  /*b150*/  BRA `(.L_x_3249) ;  /* 0x0000000000147947 */ /* 0x000fea0003800000 */
.L_x_3276:
[----:B------:R-:W0:Y:S02]  /*b160*/  F2I.U64.F64.TRUNC R24, R24 ;  /* 0x0000001800187311 */ /* 0x000e24000030d800 */
[----:B0-----:R0:W-:Y:S01]  /*b170*/  STG.E.64 desc[UR36][R4.64], R24 ;  /* 0x0000001804007986 */ /* 0x0011e2000c101b24 */
[----:B------:R-:W-:Y:S05]  /*b180*/  BRA `(.L_x_3249) ;  /* 0x0000000000087947 */ /* 0x000fea0003800000 */
.L_x_3275:
[----:B------:R-:W0:Y:S02]  /*b190*/  F2I.U32.F64.TRUNC R25, R24 ;  /* 0x0000001800197311 */ /* 0x000e24000030d000 */
[----:B0-----:R0:W-:Y:S02]  /*b1a0*/  STG.E desc[UR36][R4.64], R25 ;  /* 0x0000001904007986 */ /* 0x0011e4000c101924 */
.L_x_3249:
[----:B------:R-:W-:-:S07]  /*b1b0*/  VIADD R23, R23, 0x80 ;  /* 0x0000008017177836 */ /* 0x000fce0000000000 */
.L_x_3209:
[----:B------:R-:W-:Y:S05]  /*b1c0*/  BSYNC B6 ;  /* 0x0000000000067941 */ /* 0x000fea0003800000 */
.L_x_3208:
        /* <DEDUP_REMOVED lines=22> */
.L_x_3281:
[----:B------:R-:W0:Y:S02]  /*b330*/  F2I.S64.F64.TRUNC R16, R16 ;  /* 0x0000001000107311 */ /* 0x000e24000030d900 */
[----:B0-----:R-:W-:-:S05]  /*b340*/  IMAD.MOV.U32 R5, RZ, RZ, R16 ;  /* 0x000000ffff057224 */ /* 0x001fca00078e0010 */
[----:B------:R-:W-:Y:S01]  /*b350*/  STG.E.U8 desc[UR36][R2.64], R5 ;  /* 0x0000000502007986 */ /* 0x000fe2000c101124 */
[----:B------:R-:W-:Y:S05]  /*b360*/  EXIT ;  /* 0x000000000000794d */ /* 0x000fea0003800000 */
.L_x_3280:
        /* <DEDUP_REMOVED lines=9> */
.L_x_3284:
[----:B------:R-:W0:Y:S02]  /*b400*/  F2I.F64.TRUNC R17, R16 ;  /* 0x0000001000117311 */ /* 0x000e24000030d100 */
[----:B0-----:R-:W-:Y:S01]  /*b410*/  STG.E desc[UR36][R2.64], R17 ;  /* 0x0000001102007986 */ /* 0x001fe2000c101924 */
[----:B------:R-:W-:Y:S05]  /*b420*/  EXIT ;  /* 0x000000000000794d */ /* 0x000fea0003800000 */
.L_x_3283:
[----:B------:R-:W0:Y:S02]  /*b430*/  F2I.F64.TRUNC R17, R16 ;  /* 0x0000001000117311 */ /* 0x000e24000030d100 */
[----:B0-----:R-:W-:Y:S01]  /*b440*/  STG.E.U16 desc[UR36][R2.64], R17 ;  /* 0x0000001102007986 */ /* 0x001fe2000c101524 */
[----:B------:R-:W-:Y:S05]  /*b450*/  EXIT ;  /* 0x000000000000794d */ /* 0x000fea0003800000 */
.L_x_3279:
        /* <DEDUP_REMOVED lines=13> */
.L_x_3286:
        /* <DEDUP_REMOVED lines=8> */
.L_x_3285:
        /* <DEDUP_REMOVED lines=14> */
.L_x_3288:
        /* <DEDUP_REMOVED lines=9> */
.L_x_3287:
[----:B------:R-:W-:Y:S01]  /*b720*/  STG.E.64 desc[UR36][R2.64], R16 ;  /* 0x0000001002007986 */ /* 0x000fe2000c101b24 */
[----:B------:R-:W-:Y:S05]  /*b730*/  EXIT ;  /* 0x000000000000794d */ /* 0x000fea0003800000 */
.L_x_3278:
        /* <DEDUP_REMOVED lines=12> */
.L_x_3291:
[----:B------:R-:W-:-:S05]  /*b800*/  CS2R R18, SRZ ;  /* 0x0000000000127805 */ /* 0x000fca000001ff00 */
[----:B------:R-:W-:Y:S01]  /*b810*/  STG.E.128 desc[UR36][R2.64], R16 ;  /* 0x0000001002007986 */ /* 0x000fe2000c101d24 */
[----:B------:R-:W-:Y:S05]  /*b820*/  EXIT ;  /* 0x000000000000794d */ /* 0x000fea0003800000 */
.L_x_3290:
        /* <DEDUP_REMOVED lines=25> */
.L_x_3295:
[----:B------:R-:W-:Y:S05]  /*b9c0*/  BSYNC B0 ;  /* 0x0000000000007941 */ /* 0x000fea0003800000 */
.L_x_3294:
[----:B------:R-:W-:-:S05]  /*b9d0*/  LOP3.LUT R5, R0, R5, RZ, 0xfc, !PT ;  /* 0x0000000500057212 */ /* 0x000fca00078efcff */
[----:B------:R-:W-:Y:S01]  /*b9e0*/  STG.E.U8 desc[UR36][R2.64], R5 ;  /* 0x0000000502007986 */ /* 0x000fe2000c101124 */
[----:B------:R-:W-:Y:S05]  /*b9f0*/  EXIT ;  /* 0x000000000000794d */ /* 0x000fea0003800000 */
.L_x_3293:
        /* <DEDUP_REMOVED lines=17> */
.L_x_3297:
[----:B------:R-:W-:Y:S01]  /*bb10*/  IMAD.MOV.U32 R0, RZ, RZ, 0x7f ;  /* 0x0000007fff007424 */ /* 0x000fe200078e00ff */
[----:B------:R-:W-:-:S04]  /*bb20*/  ISETP.GT.U32.AND P0, PT, R4, 0x7f800000, PT ;  /* 0x7f8000000400780c */ /* 0x000fc80003f04070 */
[----:B------:R-:W-:-:S09]  /*bb30*/  SEL R0, R0, 0x7c, P0 ;  /* 0x0000007c00007807 */ /* 0x000fd20000000000 */
.L_x_3298:
[----:B------:R-:W-:Y:S05]  /*bb40*/  BSYNC B0 ;  /* 0x0000000000007941 */ /* 0x000fea0003800000 */
.L_x_3296:
[----:B------:R-:W-:-:S04]  /*bb50*/  LOP3.LUT R4, R5, 0x80000000, RZ, 0xc0, !PT ;  /* 0x8000000005047812 */ /* 0x000fc800078ec0ff */
[----:B------:R-:W-:-:S04]  /*bb60*/  SHF.R.U32.HI R5, RZ, 0x18, R4 ;  /* 0x00000018ff057819 */ /* 0x000fc80000011604 */
[----:B------:R-:W-:-:S05]  /*bb70*/  LOP3.LUT R5, R0, R5, RZ, 0xfc, !PT ;  /* 0x0000000500057212 */ /* 0x000fca00078efcff */
[----:B------:R-:W-:Y:S01]  /*bb80*/  STG.E.U8 desc[UR36][R2.64], R5 ;  /* 0x0000000502007986 */ /* 0x000fe2000c101124 */
[----:B------:R-:W-:Y:S05]  /*bb90*/  EXIT ;  /* 0x000000000000794d */ /* 0x000fea0003800000 */
.L_x_3292:
        /* <DEDUP_REMOVED lines=8> */
.L_x_3289:
        /* <DEDUP_REMOVED lines=11> */
.L_x_3301:
        /* <DEDUP_REMOVED lines=21> */
.L_x_3304:
[----:B------:R-:W-:-:S04]  /*be20*/  LOP3.LUT R0, R7, 0x80000000, RZ, 0xc0, !PT ;  /* 0x8000000007007812 */ /* 0x000fc800078ec0ff */
[----:B------:R-:W-:-:S04]  /*be30*/  SHF.R.U32.HI R5, RZ, 0x18, R0 ;  /* 0x00000018ff057819 */ /* 0x000fc80000011600 */
[----:B------:R-:W-:-:S04]  /*be40*/  LOP3.LUT R4, R4, R5, RZ, 0xfc, !PT ;  /* 0x0000000504047212 */ /* 0x000fc800078efcff */
[----:B------:R-:W-:-:S07]  /*be50*/  PRMT R0, R4, 0x7610, R0 ;  /* 0x0000761004007816 */ /* 0x000fce0000000000 */
.L_x_3303:
[----:B------:R-:W-:Y:S05]  /*be60*/  BSYNC B0 ;  /* 0x0000000000007941 */ /* 0x000fea0003800000 */
.L_x_3302:
[----:B------:R-:W-:Y:S01]  /*be70*/  STG.E.U8 desc[UR36][R2.64], R0 ;  /* 0x0000000002007986 */ /* 0x000fe2000c101124 */
[----:B------:R-:W-:Y:S05]  /*be80*/  EXIT ;  /* 0x000000000000794d */ /* 0x000fea0003800000 */
.L_x_3300:
        /* <DEDUP_REMOVED lines=21> */
.L_x_3307:
[----:B------:R-:W-:-:S04]  /*bfe0*/  LOP3.LUT R0, R7, 0x80000000, RZ, 0xc0, !PT ;  /* 0x8000000007007812 */ /* 0x000fc800078ec0ff */
[----:B------:R-:W-:-:S04]  /*bff0*/  SHF.R.U32.HI R5, RZ, 0x18, R0 ;  /* 0x00000018ff057819 */ /* 0x000fc80000011600 */
[----:B------:R-:W-:-:S04]  /*c000*/  LOP3.LUT R4, R4, R5, RZ, 0xfc, !PT ;  /* 0x0000000504047212 */ /* 0x000fc800078efcff */
[----:B------:R-:W-:-:S07]  /*c010*/  PRMT R0, R4, 0x7610, R0 ;  /* 0x0000761004007816 */ /* 0x000fce0000000000 */
.L_x_3306:
[----:B------:R-:W-:Y:S05]  /*c020*/  BSYNC B0 ;  /* 0x0000000000007941 */ /* 0x000fea0003800000 */
.L_x_3305:
[----:B------:R-:W-:Y:S01]  /*c030*/  STG.E.U8 desc[UR36][R2.64], R0 ;  /* 0x0000000002007986 */ /* 0x000fe2000c101124 */
[----:B------:R-:W-:Y:S05]  /*c040*/  EXIT ;  /* 0x000000000000794d */ /* 0x000fea0003800000 */
.L_x_3299:
        /* <DEDUP_REMOVED lines=26> */
.L_x_3282:
        /* <DEDUP_REMOVED lines=16> */
.L_x_3310:
[----:B------:R-:W-:Y:S05]  /*c2f0*/  EXIT ;  /* 0x000000000000794d */ /* 0x000fea0003800000 */
.L_x_3309:
[----:B------:R-:W0:Y:S02]  /*c300*/  F2I.U64.F64.TRUNC R16, R16 ;  /* 0x0000001000107311 */ /* 0x000e24000030d800 */
[----:B0-----:R-:W-:Y:S01]  /*c310*/  STG.E.64 desc[UR36][R2.64], R16 ;  /* 0x0000001002007986 */ /* 0x001fe2000c101b24 */
[----:B------:R-:W-:Y:S05]  /*c320*/  EXIT ;  /* 0x000000000000794d */ /* 0x000fea0003800000 */
.L_x_3308:
[----:B------:R-:W0:Y:S02]  /*c330*/  F2I.U32.F64.TRUNC R17, R16 ;  /* 0x0000001000117311 */ /* 0x000e24000030d000 */
[----:B0-----:R-:W-:Y:S01]  /*c340*/  STG.E desc[UR36][R2.64], R17 ;  /* 0x0000001102007986 */ /* 0x001fe2000c101924 */
[----:B------:R-:W-:Y:S05]  /*c350*/  EXIT ;  /* 0x000000000000794d */ /* 0x000fea0003800000 */
.L_x_3311:
        /* <DEDUP_REMOVED lines=10> */
.L_x_5836:


//--------------------- .text._ZN2at6native18elementwise_kernelILi128ELi2EZNS0_22gpu_kernel_impl_nocastIZZZNS0_68_GLOBAL__N__08176361_30_ActivationHardsigmoidKernel_cu_1520ed90_302227hardsigmoid_backward_kernelERNS_18TensorIteratorBaseEENKUlvE_clEvENKUlvE_clEvEUlddE_EEvS5_RKT_EUliE_EEviT1_ --------------------------
	.section	.text._ZN2at6native18elementwise_kernelILi128ELi2EZNS0_22gpu_kernel_impl_nocastIZZZNS0_68_GLOBAL__N__08176361_30_ActivationHardsigmoidKernel_cu_1520ed90_302227hardsigmoid_backward_kernelERNS_18TensorIteratorBaseEENKUlvE_clEvENKUlvE_clEvEUlddE_EEvS5_RKT_EUliE_EEviT1_,"ax",@progbits
	.align	128
        .global         _ZN2at6native18elementwise_kernelILi128ELi2EZNS0_22gpu_kernel_impl_nocastIZZZNS0_68_GLOBAL__N__08176361_30_ActivationHardsigmoidKernel_cu_1520ed90_302227hardsigmoid_backward_kernelERNS_18TensorIteratorBaseEENKUlvE_clEvENKUlvE_clEvEUlddE_EEvS5_RKT_EUliE_EEviT1_
        .type           _ZN2at6native18elementwise_kernelILi128ELi2EZNS0_22gpu_kernel_impl_nocastIZZZNS0_68_GLOBAL__N__08176361_30_ActivationHardsigmoidKernel_cu_1520ed90_302227hardsigmoid_backward_kernelERNS_18TensorIteratorBaseEENKUlvE_clEvENKUlvE_clEvEUlddE_EEvS5_RKT_EUliE_EEviT1_,@function
        .size           _ZN2at6native18elementwise_kernelILi128ELi2EZNS0_22gpu_kernel_impl_nocastIZZZNS0_68_GLOBAL__N__08176361_30_ActivationHardsigmoidKernel_cu_1520ed90_302227hardsigmoid_backward_kernelERNS_18TensorIteratorBaseEENKUlvE_clEvENKUlvE_clEvEUlddE_EEvS5_RKT_EUliE_EEviT1_,(.L_x_5837 - _ZN2at6native18elementwise_kernelILi128ELi2EZNS0_22gpu_kernel_impl_nocastIZZZNS0_68_GLOBAL__N__08176361_30_ActivationHardsigmoidKernel_cu_1520ed90_302227hardsigmoid_backward_kernelERNS_18TensorIteratorBaseEENKUlvE_clEvENKUlvE_clEvEUlddE_EEvS5_RKT_EUliE_EEviT1_)
        .other          _ZN2at6native18elementwise_kernelILi128ELi2EZNS0_22gpu_kernel_impl_nocastIZZZNS0_68_GLOBAL__N__08176361_30_ActivationHardsigmoidKernel_cu_1520ed90_302227hardsigmoid_backward_kernelERNS_18TensorIteratorBaseEENKUlvE_clEvENKUlvE_clEvEUlddE_EEvS5_RKT_EUliE_EEviT1_,@"STO_CUDA_ENTRY STV_DEFAULT"
_ZN2at6native18elementwise_kernelILi128ELi2EZNS0_22gpu_kernel_impl_nocastIZZZNS0_68_GLOBAL__N__08176361_30_ActivationHardsigmoidKernel_cu_1520ed90_302227hardsigmoid_backward_kernelERNS_18TensorIteratorBaseEENKUlvE_clEvENKUlvE_clEvEUlddE_EEvS5_RKT_EUliE_EEviT1_:
.text._ZN2at6native18elementwise_kernelILi128ELi2EZNS0_22gpu_kernel_impl_nocastIZZZNS0_68_GLOBAL__N__08176361_30_ActivationHardsigmoidKernel_cu_1520ed90_302227hardsigmoid_backward_kernelERNS_18TensorIteratorBaseEENKUlvE_clEvENKUlvE_clEvEUlddE_EEvS5_RKT_EUliE_EEviT1_:
        /* <DEDUP_REMOVED lines=363> */
.L_x_3314:
[----:B------:R-:W-:Y:S01]  /*16b0*/  ULDC.64 UR10, c[0x0][0x488] ;  /* 0x00012200000a7ab9 */ /* 0x000fe20000000a00 */
[----:B------:R-:W-:Y:S01]  /*16c0*/  ULDC.64 UR8, c[0x0][0x480] ;  /* 0x0001200000087ab9 */ /* 0x000fe20000000a00 */
[----:B------:R-:W-:Y:S02]  /*16d0*/  IADD3 R4, P1, R4, UR10, RZ ;  /* 0x0000000a04047c10 */ /* 0x000fe4000ff3e0ff */
[----:B------:R-:W-:Y:S02]  /*16e0*/  IADD3 R8, P0, R2, UR8, RZ ;  /* 0x0000000802087c10 */ /* 0x000fe4000ff1e0ff */
[----:B------:R-:W-:Y:S02]  /*16f0*/  IADD3.X R5, RZ, UR11, RZ, P1, !PT ;  /* 0x0000000bff057c10 */ /* 0x000fe40008ffe4ff */
[----:B------:R-:W-:-:S04]  /*1700*/  IADD3.X R9, RZ, UR9, RZ, P0, !PT ;  /* 0x00000009ff097c10 */ /* 0x000fc800087fe4ff */
[----:B------:R-:W2:Y:S04]  /*1710*/  LDG.E.64 R4, desc[UR4][R4.64] ;  /* 0x0000000404047981 */ /* 0x000ea8000c1e1b00 */
[----:B------:R0:W3:Y:S01]  /*1720*/  LDG.E.64 R6, desc[UR4][R8.64] ;  /* 0x0000000408067981 */ /* 0x0000e2000c1e1b00 */
[----:B------:R-:W-:Y:S01]  /*1730*/  UMOV UR8, 0x60000000 ;  /* 0x6000000000087882 */ /* 0x000fe20000000000 */
[----:B------:R-:W-:Y:S01]  /*1740*/  UMOV UR9, 0x3fc55555 ;  /* 0x3fc5555500097882 */ /* 0x000fe20000000000 */
[----:B0-----:R-:W-:Y:S01]  /*1750*/  IADD3 R9, R0, 0x80, RZ ;  /* 0x0000008000097810 */ /* 0x001fe20007ffe0ff */
[----:B--2---:R-:W-:Y:S02]  /*1760*/  DSETP.GEU.AND P0, PT, R4, 3, PT ;  /* 0x400800000400742a */ /* 0x004fe40003f0e000 */
[----:B---3--:R-:W-:Y:S01]  /*1770*/  DMUL R6, R6, UR8 ;  /* 0x0000000806067c28 */ /* 0x008fe20008000000 */
[----:B------:R-:W-:-:S03]  /*1780*/  ULDC.64 UR8, c[0x0][0x478] ;  /* 0x00011e0000087ab9 */ /* 0x000fc60000000a00 */
[----:B------:R-:W-:Y:S01]  /*1790*/  DSETP.GT.AND P0, PT, R4, -3, !P0 ;  /* 0xc00800000400742a */ /* 0x000fe20004704000 */
[----:B------:R-:W-:-:S04]  /*17a0*/  IADD3 R10, P1, R3, UR8, RZ ;  /* 0x00000008030a7c10 */ /* 0x000fc8000ff3e0ff */
[----:B------:R-:W-:Y:S02]  /*17b0*/  IADD3.X R11, RZ, UR9, RZ, P1, !PT ;  /* 0x00000009ff0b7c10 */ /* 0x000fe40008ffe4ff */
[----:B------:R-:W-:Y:S02]  /*17c0*/  FSEL R2, R6, RZ, P0 ;  /* 0x000000ff06027208 */ /* 0x000fe40000000000 */
[----:B------:R-:W-:-:S05]  /*17d0*/  FSEL R3, R7, RZ, P0 ;  /* 0x000000ff07037208 */ /* 0x000fca0000000000 */
[----:B------:R0:W-:Y:S02]  /*17e0*/  STG.E.64 desc[UR4][R10.64], R2 ;  /* 0x000000020a007986 */ /* 0x0001e4000c101b04 */
.L_x_3313:
[----:B------:R-:W-:Y:S05]  /*17f0*/  BSYNC B0 ;  /* 0x0000000000007941 */ /* 0x000fea0003800000 */
.L_x_3312:
[----:B------:R-:W-:-:S13]  /*1800*/  ISETP.GE.AND P0, PT, R9, UR6, PT ;  /* 0x0000000609007c0c */ /* 0x000fda000bf06270 */
[----:B------:R-:W-:Y:S05]  /*1810*/  @P0 EXIT ;  /* 0x000000000000094d */ /* 0x000fea0003800000 */
[----:B------:R-:W1:Y:S01]  /*1820*/  LDC R8, c[0x0][0x218] ;  /* 0x00008600ff087b82 */ /* 0x000e620000000800 */
[----:B0-----:R-:W-:Y:S02]  /*1830*/  CS2R R2, SRZ ;  /* 0x0000000000027805 */ /* 0x001fe4000001ff00 */
[----:B------:R-:W-:Y:S02]  /*1840*/  MOV R0, RZ ;  /* 0x000000ff00007202 */ /* 0x000fe40000000f00 */
[----:B-1----:R-:W-:-:S13]  /*1850*/  ISETP.NE.AND P0, PT, R8, RZ, PT ;  /* 0x000000ff0800720c */ /* 0x002fda0003f05270 */
[----:B------:R-:W-:Y:S05]  /*1860*/  @!P0 BRA `(.L_x_3315) ;  /* 0x0000001400708947 */ /* 0x000fea0003800000 */
[----:B------:R-:W-:Y:S01]  /*1870*/  HFMA2.MMA R2, -RZ, RZ, 0, 0 ;  /* 0x00000000ff027435 */ /* 0x000fe200000001ff */
[----:B------:R-:W-:Y:S01]  /*1880*/  MOV R3, R9 ;  /* 0x0000000900037202 */ /* 0x000fe20000000f00 */
[----:B------:R-:W-:Y:S01]  /*1890*/  ULDC.64 UR6, c[0x0][0x220] ;  /* 0x0000880000067ab9 */ /* 0x000fe20000000a00 */
[----:B------:R-:W-:Y:S01]  /*18a0*/  ISETP.NE.AND P0, PT, R8, 0x1, PT ;  /* 0x000000010800780c */ /* 0x000fe20003f05270 */
[----:B------:R-:W-:-:S06]  /*18b0*/  ULDC UR8, c[0x0][0x350] ;  /* 0x0000d40000087ab9 */ /* 0x000fcc0000000800 */
        /* <DEDUP_REMOVED lines=343> */
.L_x_3315:
[----:B------:R-:W-:Y:S01]  /*2e30*/  ULDC.64 UR8, c[0x0][0x488] ;  /* 0x0001220000087ab9 */ /* 0x000fe20000000a00 */
[----:B------:R-:W-:Y:S01]  /*2e40*/  ULDC.64 UR6, c[0x0][0x480] ;  /* 0x0001200000067ab9 */ /* 0x000fe20000000a00 */
[----:B------:R-:W-:Y:S02]  /*2e50*/  IADD3 R4, P1, R2, UR8, RZ ;  /* 0x0000000802047c10 */ /* 0x000fe4000ff3e0ff */
[----:B------:R-:W-:Y:S02]  /*2e60*/  IADD3 R8, P0, R0, UR6, RZ ;  /* 0x0000000600087c10 */ /* 0x000fe4000ff1e0ff */
[----:B------:R-:W-:Y:S02]  /*2e70*/  IADD3.X R5, RZ, UR9, RZ, P1, !PT ;  /* 0x00000009ff057c10 */ /* 0x000fe40008ffe4ff */
[----:B------:R-:W-:-:S04]  /*2e80*/  IADD3.X R9, RZ, UR7, RZ, P0, !PT ;  /* 0x00000007ff097c10 */ /* 0x000fc800087fe4ff */
[----:B------:R-:W2:Y:S04]  /*2e90*/  LDG.E.64 R4, desc[UR4][R4.64] ;  /* 0x0000000404047981 */ /* 0x000ea8000c1e1b00 */
[----:B------:R-:W3:Y:S01]  /*2ea0*/  LDG.E.64 R6, desc[UR4][R8.64] ;  /* 0x0000000408067981 */ /* 0x000ee2000c1e1b00 */
[----:B------:R-:W-:Y:S01]  /*2eb0*/  UMOV UR6, 0x60000000 ;  /* 0x6000000000067882 */ /* 0x000fe20000000000 */
[----:B------:R-:W-:Y:S01]  /*2ec0*/  UMOV UR7, 0x3fc55555 ;  /* 0x3fc5555500077882 */ /* 0x000fe20000000000 */
        /* <DEDUP_REMOVED lines=8> */
[----:B------:R-:W-:Y:S01]  /*2f50*/  STG.E.64 desc[UR4][R10.64], R2 ;  /* 0x000000020a007986 */ /* 0x000fe2000c101b04 */
[----:B------:R-:W-:Y:S05]  /*2f60*/  EXIT ;  /* 0x000000000000794d */ /* 0x000fea0003800000 */
.L_x_3316:
        /* <DEDUP_REMOVED lines=9> */
.L_x_5837:


//--------------------- .text._ZN2at6native27unrolled_elementwise_kernelIZZZNS0_68_GLOBAL__N__08176361_30_ActivationHardsigmoidKernel_cu_1520ed90_302227hardsigmoid_backward_kernelERNS_18TensorIteratorBaseEENKUlvE_clEvENKUlvE_clEvEUlddE_St5arrayIPcLm3EELi4E23TrivialOffsetCalculatorILi2EjESB_ILi1EjENS0_6memory15LoadWithoutCastENSE_16StoreWithoutCastEEEviT_T0_T2_T3_T4_T5_ --------------------------
	.section	.text._ZN2at6native27unrolled_elementwise_kernelIZZZNS0_68_GLOBAL__N__08176361_30_ActivationHardsigmoidKernel_cu_1520ed90_302227hardsigmoid_backward_kernelERNS_18TensorIteratorBaseEENKUlvE_clEvENKUlvE_clEvEUlddE_St5arrayIPcLm3EELi4E23TrivialOffsetCalculatorILi2EjESB_ILi1EjENS0_6memory15LoadWithoutCastENSE_16StoreWithoutCastEEEviT_T0_T2_T3_T4_T5_,"ax",@progbits
	.align	128
        .global         _ZN2at6native27unrolled_elementwise_kernelIZZZNS0_68_GLOBAL__N__08176361_30_ActivationHardsigmoidKernel_cu_1520ed90_302227hardsigmoid_backward_kernelERNS_18TensorIteratorBaseEENKUlvE_clEvENKUlvE_clEvEUlddE_St5arrayIPcLm3EELi4E23TrivialOffsetCalculatorILi2EjESB_ILi1EjENS0_6memory15LoadWithoutCastENSE_16StoreWithoutCastEEEviT_T0_T2_T3_T4_T5_
        .type           _ZN2at6native27unrolled_elementwise_kernelIZZZNS0_68_GLOBAL__N__08176361_30_ActivationHardsigmoidKernel_cu_1520ed90_302227hardsigmoid_backward_kernelERNS_18TensorIteratorBaseEENKUlvE_clEvENKUlvE_clEvEUlddE_St5arrayIPcLm3EELi4E23TrivialOffsetCalculatorILi2EjESB_ILi1EjENS0_6memory15LoadWithoutCastENSE_16StoreWithoutCastEEEviT_T0_T2_T3_T4_T5_,@function
        .size           _ZN2at6native27unrolled_elementwise_kernelIZZZNS0_68_GLOBAL__N__08176361_30_ActivationHardsigmoidKernel_cu_1520ed90_302227hardsigmoid_backward_kernelERNS_18TensorIteratorBaseEENKUlvE_clEvENKUlvE_clEvEUlddE_St5arrayIPcLm3EELi4E23TrivialOffsetCalculatorILi2EjESB_ILi1EjENS0_6memory15LoadWithoutCastENSE_16StoreWithoutCastEEEviT_T0_T2_T3_T4_T5_,(.L_x_5838 - _ZN2at6native27unrolled_elementwise_kernelIZZZNS0_68_GLOBAL__N__08176361_30_ActivationHardsigmoidKernel_cu_1520ed90_302227hardsigmoid_backward_kernelERNS_18TensorIteratorBaseEENKUlvE_clEvENKUlvE_clEvEUlddE_St5arrayIPcLm3EELi4E23TrivialOffsetCalculatorILi2EjESB_ILi1EjENS0_6memory15LoadWithoutCastENSE_16StoreWithoutCastEEEviT_T0_T2_T3_T4_T5_)
        .other          _ZN2at6native27unrolled_elementwise_kernelIZZZNS0_68_GLOBAL__N__08176361_30_ActivationHardsigmoidKernel_cu_1520ed90_302227hardsigmoid_backward_kernelERNS_18TensorIteratorBaseEENKUlvE_clEvENKUlvE_clEvEUlddE_St5arrayIPcLm3EELi4E23TrivialOffsetCalculatorILi2EjESB_ILi1EjENS0_6memory15LoadWithoutCastENSE_16StoreWithoutCastEEEviT_T0_T2_T3_T4_T5_,@"STO_CUDA_ENTRY STV_DEFAULT"
_ZN2at6native27unrolled_elementwise_kernelIZZZNS0_68_GLOBAL__N__08176361_30_ActivationHardsigmoidKernel_cu_1520ed90_302227hardsigmoid_backward_kernelERNS_18TensorIteratorBaseEENKUlvE_clEvENKUlvE_clEvEUlddE_St5arrayIPcLm3EELi4E23TrivialOffsetCalculatorILi2EjESB_ILi1EjENS0_6memory15LoadWithoutCastENSE_16StoreWithoutCastEEEviT_T0_T2_T3_T4_T5_:
.text._ZN2at6native27unrolled_elementwise_kernelIZZZNS0_68_GLOBAL__N__08176361_30_ActivationHardsigmoidKernel_cu_1520ed90_302227hardsigmoid_backward_kernelERNS_18TensorIteratorBaseEENKUlvE_clEvENKUlvE_clEvEUlddE_St5arrayIPcLm3EELi4E23TrivialOffsetCalculatorILi2EjESB_ILi1EjENS0_6memory15LoadWithoutCastENSE_16StoreWithoutCastEEEviT_T0_T2_T3_T4_T5_:
[----:B------:R-:W-:Y:S01]  /*0000*/  LDC R1, c[0x0][0x28] ;  /* 0x00000a00ff017b82 */ /* 0x000fe20000000800 */
[----:B------:R-:W0:Y:S07]  /*0010*/  S2R R0, SR_CTAID.X ;  /* 0x0000000000007919 */ /* 0x000e2e0000002500 */
[----:B------:R-:W0:Y:S01]  /*0020*/  LDC R3, c[0x0][0x210] ;  /* 0x00008400ff037b82 */ /* 0x000e220000000800 */
        /* <DEDUP_REMOVED lines=14> */
[----:B0-----:R-:W-:Y:S01]  /*0110*/  @!P4 IMAD.WIDE.U32 R12, R9, 0x8, R12 ;  /* 0x00000008090cc825 */ /* 0x001fe200078e000c */
[----:B------:R-:W0:Y:S05]  /*0120*/  @!P0 LDC.64 R20, c[0x0][0x250] ;  /* 0x00009400ff148b82 */ /* 0x000e2a0000000a00 */
[----:B------:R-:W3:Y:S06]  /*0130*/  @!P4 LDG.E.64 R12, desc[UR4][R12.64] ;  /* 0x000000040c0cc981 */ /* 0x000eec000c1e1b00 */
[----:B------:R-:W4:Y:S08]  /*0140*/  @!P1 LDC.64 R4, c[0x0][0x248] ;  /* 0x00009200ff049b82 */ /* 0x000f300000000a00 */
[----:B------:R-:W4:Y:S01]  /*0150*/  @!P1 LDC.64 R6, c[0x0][0x250] ;  /* 0x00009400ff069b82 */ /* 0x000f220000000a00 */
[----:B--2---:R-:W-:Y:S01]  /*0160*/  @!P0 IMAD.WIDE.U32 R2, R11, 0x8, R2 ;  /* 0x000000080b028825 */ /* 0x004fe200078e0002 */
[----:B------:R-:W-:-:S05]  /*0170*/  @!P1 LEA R29, R0, R19, 0x9 ;  /* 0x00000013001d9211 */ /* 0x000fca00078e48ff */
[----:B------:R-:W2:Y:S01]  /*0180*/  @!P0 LDG.E.64 R2, desc[UR4][R2.64] ;  /* 0x0000000402028981 */ /* 0x000ea2000c1e1b00 */
[----:B0-----:R-:W-:-:S04]  /*0190*/  @!P0 IMAD.WIDE.U32 R20, R11, 0x8, R20 ;  /* 0x000000080b148825 */ /* 0x001fc800078e0014 */
[----:B-1----:R-:W-:-:S04]  /*01a0*/  @!P4 IMAD.WIDE.U32 R16, R9, 0x8, R16 ;  /* 0x000000080910c825 */ /* 0x002fc800078e0010 */
[----:B----4-:R-:W-:Y:S01]  /*01b0*/  @!P1 IMAD.WIDE.U32 R10, R29, 0x8, R4 ;  /* 0x000000081d0a9825 */ /* 0x010fe200078e0004 */
[----:B------:R-:W-:-:S05]  /*01c0*/  CS2R R4, SRZ ;  /* 0x0000000000047805 */ /* 0x000fca000001ff00 */
[----:B------:R-:W4:Y:S01]  /*01d0*/  @!P1 LDG.E.64 R10, desc[UR4][R10.64] ;  /* 0x000000040a0a9981 */ /* 0x000f22000c1e1b00 */
[----:B------:R-:W-:Y:S01]  /*01e0*/  @!P1 IMAD.WIDE.U32 R28, R29, 0x8, R6 ;  /* 0x000000081d1c9825 */ /* 0x000fe200078e0006 */
[----:B------:R-:W-:Y:S02]  /*01f0*/  CS2R R6, SRZ ;  /* 0x0000000000067805 */ /* 0x000fe4000001ff00 */
[----:B------:R-:W4:Y:S04]  /*0200*/  @!P4 LDG.E.64 R4, desc[UR4][R16.64] ;  /* 0x000000041004c981 */ /* 0x000f28000c1e1b00 */
[----:B------:R0:W4:Y:S01]  /*0210*/  @!P0 LDG.E.64 R6, desc[UR4][R20.64] ;  /* 0x0000000414068981 */ /* 0x000122000c1e1b00 */
[----:B------:R-:W-:-:S06]  /*0220*/  CS2R R8, SRZ ;  /* 0x0000000000087805 */ /* 0x000fcc000001ff00 */
[----:B------:R1:W4:Y:S01]  /*0230*/  @!P1 LDG.E.64 R8, desc[UR4][R28.64] ;  /* 0x000000041c089981 */ /* 0x000322000c1e1b00 */
[----:B------:R-:W-:-:S05]  /*0240*/  @!P1 VIADD R19, R19, 0x80 ;  /* 0x0000008013139836 */ /* 0x000fca0000000000 */
[----:B------:R-:W-:-:S13]  /*0250*/  ISETP.GE.AND P3, PT, R19, R14, PT ;  /* 0x0000000e1300720c */ /* 0x000fda0003f66270 */
[----:B------:R-:W1:Y:S08]  /*0260*/  @!P3 LDC.64 R26, c[0x0][0x250] ;  /* 0x00009400ff1abb82 */ /* 0x000e700000000a00 */
[----:B------:R-:W1:Y:S01]  /*0270*/  @!P3 LDC.64 R22, c[0x0][0x248] ;  /* 0x00009200ff16bb82 */ /* 0x000e620000000a00 */
[----:B------:R-:W-:Y:S01]  /*0280*/  @!P3 IMAD R25, R0, 0x200, R19 ;  /* 0x000002000019b824 */ /* 0x000fe200078e0213 */
[----:B0-----:R-:W-:-:S03]  /*0290*/  CS2R R20, SRZ ;  /* 0x0000000000147805 */ /* 0x001fc6000001ff00 */
[----:B-1----:R-:W-:-:S04]  /*02a0*/  @!P3 IMAD.WIDE.U32 R26, R25, 0x8, R26 ;  /* 0x00000008191ab825 */ /* 0x002fc800078e001a */
[----:B------:R-:W-:Y:S01]  /*02b0*/  @!P3 IMAD.WIDE.U32 R24, R25, 0x8, R22 ;  /* 0x000000081918b825 */ /* 0x000fe200078e0016 */
[----:B------:R-:W-:-:S03]  /*02c0*/  @!P4 MOV R22, 0x60000000 ;  /* 0x600000000016c802 */ /* 0x000fc60000000f00 */
[----:B------:R-:W-:Y:S02]  /*02d0*/  @!P4 IMAD.MOV.U32 R23, RZ, RZ, 0x3fc55555 ;  /* 0x3fc55555ff17c424 */ /* 0x000fe400078e00ff */
[----:B------:R-:W-:Y:S02]  /*02e0*/  @!P1 IMAD.MOV.U32 R28, RZ, RZ, 0x60000000 ;  /* 0x60000000ff1c9424 */ /* 0x000fe400078e00ff */
[----:B------:R-:W-:Y:S01]  /*02f0*/  @!P1 IMAD.MOV.U32 R29, RZ, RZ, 0x3fc55555 ;  /* 0x3fc55555ff1d9424 */ /* 0x000fe200078e00ff */
[----:B------:R-:W-:Y:S01]  /*0300*/  CS2R R18, SRZ ;  /* 0x0000000000127805 */ /* 0x000fe2000001ff00 */
[----:B------:R0:W5:Y:S05]  /*0310*/  @!P3 LDG.E.64 R16, desc[UR4][R24.64] ;  /* 0x000000041810b981 */ /* 0x00016a000c1e1b00 */
[----:B------:R0:W5:Y:S01]  /*0320*/  @!P3 LDG.E.64 R18, desc[UR4][R26.64] ;  /* 0x000000041a12b981 */ /* 0x000162000c1e1b00 */
[----:B------:R-:W-:Y:S01]  /*0330*/  BSSY B0, `(.L_x_3317) ;  /* 0x0000027000007945 */ /* 0x000fe20003800000 */
[----:B---3--:R-:W-:Y:S01]  /*0340*/  @!P4 DMUL R20, R12, R22 ;  /* 0x000000160c14c228 */ /* 0x008fe20000000000 */
[----:B------:R-:W-:Y:S01]  /*0350*/  @!P0 IMAD.MOV.U32 R22, RZ, RZ, 0x60000000 ;  /* 0x60000000ff168424 */ /* 0x000fe200078e00ff */
[----:B------:R-:W-:-:S02]  /*0360*/  @!P0 MOV R23, 0x3fc55555 ;  /* 0x3fc5555500178802 */ /* 0x000fc40000000f00 */
[----:B------:R-:W-:-:S04]  /*0370*/  CS2R R12, SRZ ;  /* 0x00000000000c7805 */ /* 0x000fc8000001ff00 */
[----:B--2---:R-:W-:Y:S01]  /*0380*/  @!P0 DMUL R12, R2, R22 ;  /* 0x00000016020c8228 */ /* 0x004fe20000000000 */
[----:B------:R-:W1:Y:S01]  /*0390*/  @!P4 LDC.64 R22, c[0x0][0x240] ;  /* 0x00009000ff16cb82 */ /* 0x000e620000000a00 */
[----:B------:R-:W-:Y:S01]  /*03a0*/  CS2R R2, SRZ ;  /* 0x0000000000027805 */ /* 0x000fe2000001ff00 */
[----:B----4-:R-:W-:Y:S02]  /*03b0*/  @!P1 DMUL R2, R10, R28 ;  /* 0x0000001c0a029228 */ /* 0x010fe40000000000 */
[----:B------:R-:W-:Y:S02]  /*03c0*/  DSETP.GEU.AND P1, PT, R4, 3, PT ;  /* 0x400800000400742a */ /* 0x000fe40003f2e000 */
[----:B------:R-:W-:-:S04]  /*03d0*/  DSETP.GEU.AND P2, PT, R6, 3, PT ;  /* 0x400800000600742a */ /* 0x000fc80003f4e000 */
[----:B------:R-:W-:Y:S01]  /*03e0*/  DSETP.GT.AND P1, PT, R4, -3, !P1 ;  /* 0xc00800000400742a */ /* 0x000fe20004f24000 */
[----:B------:R-:W-:Y:S01]  /*03f0*/  @!P4 LEA R5, R0, R15, 0x9 ;  /* 0x0000000f0005c211 */ /* 0x000fe200078e48ff */
[----:B------:R-:W-:Y:S01]  /*0400*/  DSETP.GT.AND P2, PT, R6, -3, !P2 ;  /* 0xc00800000600742a */ /* 0x000fe20005744000 */
[----:B------:R-:W-:-:S03]  /*0410*/  IADD3 R10, R15, 0x80, RZ ;  /* 0x000000800f0a7810 */ /* 0x000fc60007ffe0ff */
[----:B------:R-:W-:Y:S01]  /*0420*/  FSEL R6, R20, RZ, P1 ;  /* 0x000000ff14067208 */ /* 0x000fe20000800000 */
[----:B-1----:R-:W-:Y:S01]  /*0430*/  @!P4 IMAD.WIDE.U32 R22, R5, 0x8, R22 ;  /* 0x000000080516c825 */ /* 0x002fe200078e0016 */
[----:B------:R-:W-:-:S03]  /*0440*/  FSEL R7, R21, RZ, P1 ;  /* 0x000000ff15077208 */ /* 0x000fc60000800000 */
[----:B------:R-:W-:Y:S02]  /*0450*/  IMAD.MOV.U32 R11, RZ, RZ, R15 ;  /* 0x000000ffff0b7224 */ /* 0x000fe400078e000f */
[----:B------:R-:W-:Y:S01]  /*0460*/  @!P4 IMAD.MOV.U32 R11, RZ, RZ, R10 ;  /* 0x000000ffff0bc224 */ /* 0x000fe200078e000a */
[----:B------:R0:W-:Y:S01]  /*0470*/  @!P4 STG.E.64 desc[UR4][R22.64], R6 ;  /* 0x000000061600c986 */ /* 0x0001e2000c101b04 */
[----:B------:R-:W-:-:S03]  /*0480*/  DSETP.GEU.AND P0, PT, R8, 3, PT ;  /* 0x400800000800742a */ /* 0x000fc60003f0e000 */
[----:B------:R-:W-:-:S03]  /*0490*/  ISETP.GE.AND P5, PT, R11, R14, PT ;  /* 0x0000000e0b00720c */ /* 0x000fc60003fa6270 */
[----:B------:R-:W-:Y:S01]  /*04a0*/  DSETP.GT.AND P0, PT, R8, -3, !P0 ;  /* 0xc00800000800742a */ /* 0x000fe20004704000 */
[----:B------:R-:W-:Y:S02]  /*04b0*/  FSEL R4, R12, RZ, P2 ;  /* 0x000000ff0c047208 */ /* 0x000fe40001000000 */
[----:B------:R-:W-:-:S03]  /*04c0*/  FSEL R5, R13, RZ, P2 ;  /* 0x000000ff0d057208 */ /* 0x000fc60001000000 */
[----:B------:R-:W-:Y:S02]  /*04d0*/  FSEL R8, R2, RZ, P0 ;  /* 0x000000ff02087208 */ /* 0x000fe40000000000 */
[----:B------:R-:W-:Y:S02]  /*04e0*/  FSEL R9, R3, RZ, P0 ;  /* 0x000000ff03097208 */ /* 0x000fe40000000000 */
[----:B0-----:R-:W-:Y:S05]  /*04f0*/  @P5 BRA `(.L_x_3318) ;  /* 0x0000000000285947 */ /* 0x001fea0003800000 */
        /* <DEDUP_REMOVED lines=8> */
[----:B------:R0:W-:Y:S04]  /*0580*/  STG.E.64 desc[UR4][R2.64], R4 ;  /* 0x0000000402007986 */ /* 0x0001e8000c101b04 */
[----:B------:R0:W-:Y:S02]  /*0590*/  @!P0 STG.E.64 desc[UR4][R6.64], R8 ;  /* 0x0000000806008986 */ /* 0x0001e4000c101b04 */
.L_x_3318:
[----:B------:R-:W-:Y:S05]  /*05a0*/  BSYNC B0 ;  /* 0x0000000000007941 */ /* 0x000fea0003800000 */
.L_x_3317:
[----:B------:R-:W-:-:S13]  /*05b0*/  ISETP.GE.AND P0, PT, R11, R14, PT ;  /* 0x0000000e0b00720c */ /* 0x000fda0003f06270 */
[----:B------:R-:W-:Y:S05]  /*05c0*/  @P0 EXIT ;  /* 0x000000000000094d */ /* 0x000fea0003800000 */
[----:B0-----:R-:W0:Y:S01]  /*05d0*/  LDC.64 R6, c[0x0][0x240] ;  /* 0x00009000ff067b82 */ /* 0x001e220000000a00 */
[----:B------:R-:W-:Y:S01]  /*05e0*/  @!P3 MOV R2, 0x60000000 ;  /* 0x600000000002b802 */ /* 0x000fe20000000f00 */
[----:B------:R-:W-:Y:S01]  /*05f0*/  @!P3 IMAD.MOV.U32 R3, RZ, RZ, 0x3fc55555 ;  /* 0x3fc55555ff03b424 */ /* 0x000fe200078e00ff */
[----:B-----5:R-:W-:Y:S01]  /*0600*/  DSETP.GEU.AND P0, PT, R18, 3, PT ;  /* 0x400800001200742a */ /* 0x020fe20003f0e000 */
[----:B------:R-:W-:-:S04]  /*0610*/  CS2R R4, SRZ ;  /* 0x0000000000047805 */ /* 0x000fc8000001ff00 */
[----:B------:R-:W-:Y:S02]  /*0620*/  @!P3 DMUL R4, R16, R2 ;  /* 0x000000021004b228 */ /* 0x000fe40000000000 */
[----:B------:R-:W-:Y:S01]  /*0630*/  DSETP.GT.AND P0, PT, R18, -3, !P0 ;  /* 0xc00800001200742a */ /* 0x000fe20004704000 */
[----:B------:R-:W-:-:S07]  /*0640*/  LEA R3, R0, R11, 0x9 ;  /* 0x0000000b00037211 */ /* 0x000fce00078e48ff */
[----:B------:R-:W-:Y:S02]  /*0650*/  FSEL R4, R4, RZ, P0 ;  /* 0x000000ff04047208 */ /* 0x000fe40000000000 */
[----:B------:R-:W-:Y:S01]  /*0660*/  FSEL R5, R5, RZ, P0 ;  /* 0x000000ff05057208 */ /* 0x000fe20000000000 */
[----:B0-----:R-:W-:-:S05]  /*0670*/  IMAD.WIDE.U32 R2, R3, 0x8, R6 ;  /* 0x0000000803027825 */ /* 0x001fca00078e0006 */
[----:B------:R-:W-:Y:S01]  /*0680*/  STG.E.64 desc[UR4][R2.64], R4 ;  /* 0x0000000402007986 */ /* 0x000fe2000c101b04 */
[----:B------:R-:W-:Y:S05]  /*0690*/  EXIT ;  /* 0x000000000000794d */ /* 0x000fea0003800000 */
.L_x_3319:
        /* <DEDUP_REMOVED lines=14> */
.L_x_5838:


//--------------------- .text._ZN2at6native29vectorized_elementwise_kernelILi2EZZZNS0_68_GLOBAL__N__08176361_30_ActivationHardsigmoidKernel_cu_1520ed90_302227hardsigmoid_backward_kernelERNS_18TensorIteratorBaseEENKUlvE_clEvENKUlvE_clEvEUlddE_St5arrayIPcLm3EEEEviT0_T1_ --------------------------
	.section	.text._ZN2at6native29vectorized_elementwise_kernelILi2EZZZNS0_68_GLOBAL__N__08176361_30_ActivationHardsigmoidKernel_cu_1520ed90_302227hardsigmoid_backward_kernelERNS_18TensorIteratorBaseEENKUlvE_clEvENKUlvE_clEvEUlddE_St5arrayIPcLm3EEEEviT0_T1_,"ax",@progbits
	.align	128
        .global         _ZN2at6native29vectorized_elementwise_kernelILi2EZZZNS0_68_GLOBAL__N__08176361_30_ActivationHardsigmoidKernel_cu_1520ed90_302227hardsigmoid_backward_kernelERNS_18TensorIteratorBaseEENKUlvE_clEvENKUlvE_clEvEUlddE_St5arrayIPcLm3EEEEviT0_T1_
        .type           _ZN2at6native29vectorized_elementwise_kernelILi2EZZZNS0_68_GLOBAL__N__08176361_30_ActivationHardsigmoidKernel_cu_1520ed90_302227hardsigmoid_backward_kernelERNS_18TensorIteratorBaseEENKUlvE_clEvENKUlvE_clEvEUlddE_St5arrayIPcLm3EEEEviT0_T1_,@function
        .size           _ZN2at6native29vectorized_elementwise_kernelILi2EZZZNS0_68_GLOBAL__N__08176361_30_ActivationHardsigmoidKernel_cu_1520ed90_302227hardsigmoid_backward_kernelERNS_18TensorIteratorBaseEENKUlvE_clEvENKUlvE_clEvEUlddE_St5arrayIPcLm3EEEEviT0_T1_,(.L_x_5839 - _ZN2at6native29vectorized_elementwise_kernelILi2EZZZNS0_68_GLOBAL__N__08176361_30_ActivationHardsigmoidKernel_cu_1520ed90_302227hardsigmoid_backward_kernelERNS_18TensorIteratorBaseEENKUlvE_clEvENKUlvE_clEvEUlddE_St5arrayIPcLm3EEEEviT0_T1_)
        .other          _ZN2at6native29vectorized_elementwise_kernelILi2EZZZNS0_68_GLOBAL__N__08176361_30_ActivationHardsigmoidKernel_cu_1520ed90_302227hardsigmoid_backward_kernelERNS_18TensorIteratorBaseEENKUlvE_clEvENKUlvE_clEvEUlddE_St5arrayIPcLm3EEEEviT0_T1_,@"STO_CUDA_ENTRY STV_DEFAULT"
_ZN2at6native29vectorized_elementwise_kernelILi2EZZZNS0_68_GLOBAL__N__08176361_30_ActivationHardsigmoidKernel_cu_1520ed90_302227hardsigmoid_backward_kernelERNS_18TensorIteratorBaseEENKUlvE_clEvENKUlvE_clEvEUlddE_St5arrayIPcLm3EEEEviT0_T1_:
.text._ZN2at6native29vectorized_elementwise_kernelILi2EZZZNS0_68_GLOBAL__N__08176361_30_ActivationHardsigmoidKernel_cu_1520ed90_302227hardsigmoid_backward_kernelERNS_18TensorIteratorBaseEENKUlvE_clEvENKUlvE_clEvEUlddE_St5arrayIPcLm3EEEEviT0_T1_:
        /* <DEDUP_REMOVED lines=13> */
[----:B------:R-:W3:Y:S01]  /*00d0*/  LDG.E.128 R4, desc[UR4][R36.64] ;  /* 0x0000000424047981 */ /* 0x000ee2000c1e1d00 */
[----:B--2---:R-:W-:-:S03]  /*00e0*/  IMAD.WIDE R2, R0, 0x8, R2 ;  /* 0x0000000800027825 */ /* 0x004fc600078e0202 */
[----:B------:R-:W2:Y:S01]  /*00f0*/  LDG.E.128 R8, desc[UR4][R36.64+0x800] ;  /* 0x0008000424087981 */ /* 0x000ea2000c1e1d00 */
[----:B------:R-:W-:-:S03]  /*0100*/  IMAD.WIDE.U32 R2, R13, 0x10, R2 ;  /* 0x000000100d027825 */ /* 0x000fc600078e0002 */
[----:B------:R-:W4:Y:S04]  /*0110*/  LDG.E.128 R32, desc[UR4][R36.64+0x1800] ;  /* 0x0018000424207981 */ /* 0x000f28000c1e1d00 */
[----:B------:R-:W5:Y:S04]  /*0120*/  LDG.E.128 R16, desc[UR4][R2.64] ;  /* 0x0000000402107981 */ /* 0x000f68000c1e1d00 */
[----:B------:R-:W4:Y:S04]  /*0130*/  LDG.E.128 R12, desc[UR4][R36.64+0x1000] ;  /* 0x00100004240c7981 */ /* 0x000f28000c1e1d00 */
[----:B------:R-:W4:Y:S04]  /*0140*/  LDG.E.128 R24, desc[UR4][R2.64+0x1000] ;  /* 0x0010000402187981 */ /* 0x000f28000c1e1d00 */
[----:B------:R-:W4:Y:S04]  /*0150*/  LDG.E.128 R28, desc[UR4][R2.64+0x1800] ;  /* 0x00180004021c7981 */ /* 0x000f28000c1e1d00 */
[----:B------:R0:W4:Y:S02]  /*0160*/  LDG.E.128 R20, desc[UR4][R2.64+0x800] ;  /* 0x0008000402147981 */ /* 0x000124000c1e1d00 */
[----:B0-----:R-:W0:Y:S01]  /*0170*/  LDC.64 R2, c[0x0][0x240] ;  /* 0x00009000ff027b82 */ /* 0x001e220000000a00 */
[----:B------:R-:W-:Y:S01]  /*0180*/  UMOV UR6, 0x60000000 ;  /* 0x6000000000067882 */ /* 0x000fe20000000000 */
[----:B------:R-:W-:Y:S01]  /*0190*/  UMOV UR7, 0x3fc55555 ;  /* 0x3fc5555500077882 */ /* 0x000fe20000000000 */
[----:B0-----:R-:W-:Y:S01]  /*01a0*/  IMAD.WIDE.U32 R2, R0, 0x8, R2 ;  /* 0x0000000800027825 */ /* 0x001fe200078e0002 */
[----:B---3--:R-:W-:-:S06]  /*01b0*/  DSETP.GEU.AND P2, PT, R4, 3, PT ;  /* 0x400800000400742a */ /* 0x008fcc0003f4e000 */
[----:B------:R-:W-:Y:S01]  /*01c0*/  DSETP.GT.AND P2, PT, R4, -3, !P2 ;  /* 0xc00800000400742a */ /* 0x000fe20005744000 */
[----:B------:R-:W0:Y:S01]  /*01d0*/  S2R R4, SR_TID.X ;  /* 0x0000000000047919 */ /* 0x000e220000002100 */
[----:B------:R-:W-:Y:S02]  /*01e0*/  DSETP.GEU.AND P3, PT, R6, 3, PT ;  /* 0x400800000600742a */ /* 0x000fe40003f6e000 */
[----:B-----5:R-:W-:Y:S02]  /*01f0*/  DMUL R16, R16, UR6 ;  /* 0x0000000610107c28 */ /* 0x020fe40008000000 */
[----:B------:R-:W-:Y:S02]  /*0200*/  DMUL R18, R18, UR6 ;  /* 0x0000000612127c28 */ /* 0x000fe40008000000 */
[----:B--2---:R-:W-:Y:S02]  /*0210*/  DSETP.GEU.AND P4, PT, R8, 3, PT ;  /* 0x400800000800742a */ /* 0x004fe40003f8e000 */
[----:B------:R-:W-:-:S02]  /*0220*/  DSETP.GT.AND P3, PT, R6, -3, !P3 ;  /* 0xc00800000600742a */ /* 0x000fc40005f64000 */
[----:B----4-:R-:W-:Y:S02]  /*0230*/  DSETP.GEU.AND P1, PT, R12, 3, PT ;  /* 0x400800000c00742a */ /* 0x010fe40003f2e000 */
[----:B------:R-:W-:Y:S02]  /*0240*/  DSETP.GEU.AND P0, PT, R14, 3, PT ;  /* 0x400800000e00742a */ /* 0x000fe40003f0e000 */
[----:B------:R-:W-:Y:S02]  /*0250*/  DMUL R24, R24, UR6 ;  /* 0x0000000618187c28 */ /* 0x000fe40008000000 */
[----:B------:R-:W-:Y:S01]  /*0260*/  DMUL R26, R26, UR6 ;  /* 0x000000061a1a7c28 */ /* 0x000fe20008000000 */
[----:B------:R-:W-:Y:S01]  /*0270*/  FSEL R5, R17, RZ, P2 ;  /* 0x000000ff11057208 */ /* 0x000fe20001000000 */
[----:B------:R-:W-:Y:S01]  /*0280*/  DSETP.GT.AND P4, PT, R8, -3, !P4 ;  /* 0xc00800000800742a */ /* 0x000fe20006784000 */
[----:B------:R-:W-:Y:S02]  /*0290*/  FSEL R6, R18, RZ, P3 ;  /* 0x000000ff12067208 */ /* 0x000fe40001800000 */
[----:B------:R-:W-:Y:S01]  /*02a0*/  FSEL R8, R16, RZ, P2 ;  /* 0x000000ff10087208 */ /* 0x000fe20001000000 */
[----:B------:R-:W-:Y:S01]  /*02b0*/  DSETP.GEU.AND P2, PT, R32, 3, PT ;  /* 0x400800002000742a */ /* 0x000fe20003f4e000 */
[----:B------:R-:W-:Y:S01]  /*02c0*/  FSEL R7, R19, RZ, P3 ;  /* 0x000000ff13077208 */ /* 0x000fe20001800000 */
[----:B------:R-:W-:-:S02]  /*02d0*/  DSETP.GEU.AND P5, PT, R10, 3, PT ;  /* 0x400800000a00742a */ /* 0x000fc40003fae000 */
[----:B------:R-:W-:Y:S02]  /*02e0*/  DSETP.GT.AND P1, PT, R12, -3, !P1 ;  /* 0xc00800000c00742a */ /* 0x000fe40004f24000 */
[----:B------:R-:W-:Y:S02]  /*02f0*/  DSETP.GT.AND P0, PT, R14, -3, !P0 ;  /* 0xc00800000e00742a */ /* 0x000fe40004704000 */
[----:B------:R-:W-:Y:S02]  /*0300*/  DSETP.GEU.AND P3, PT, R34, 3, PT ;  /* 0x400800002200742a */ /* 0x000fe40003f6e000 */
[----:B------:R-:W-:Y:S02]  /*0310*/  DMUL R28, R28, UR6 ;  /* 0x000000061c1c7c28 */ /* 0x000fe40008000000 */
[----:B------:R-:W-:Y:S02]  /*0320*/  DMUL R20, R20, UR6 ;  /* 0x0000000614147c28 */ /* 0x000fe40008000000 */
[----:B------:R-:W-:-:S02]  /*0330*/  DMUL R22, R22, UR6 ;  /* 0x0000000616167c28 */ /* 0x000fc40008000000 */
[----:B------:R-:W-:Y:S01]  /*0340*/  DMUL R30, R30, UR6 ;  /* 0x000000061e1e7c28 */ /* 0x000fe20008000000 */
[----:B0-----:R-:W-:Y:S01]  /*0350*/  IMAD.WIDE R2, R4, 0x10, R2 ;  /* 0x0000001004027825 */ /* 0x001fe200078e0202 */
[----:B------:R-:W-:Y:S01]  /*0360*/  DSETP.GT.AND P2, PT, R32, -3, !P2 ;  /* 0xc00800002000742a */ /* 0x000fe20005744000 */
[----:B------:R-:W-:Y:S01]  /*0370*/  FSEL R15, R27, RZ, P0 ;  /* 0x000000ff1b0f7208 */ /* 0x000fe20000000000 */
[----:B------:R-:W-:Y:S01]  /*0380*/  DSETP.GT.AND P5, PT, R10, -3, !P5 ;  /* 0xc00800000a00742a */ /* 0x000fe20006fa4000 */
[----:B------:R-:W-:Y:S01]  /*0390*/  IMAD.MOV.U32 R4, RZ, RZ, R8 ;  /* 0x000000ffff047224 */ /* 0x000fe200078e0008 */
[----:B------:R-:W-:Y:S01]  /*03a0*/  DSETP.GT.AND P3, PT, R34, -3, !P3 ;  /* 0xc00800002200742a */ /* 0x000fe20005f64000 */
[----:B------:R-:W-:Y:S02]  /*03b0*/  FSEL R12, R24, RZ, P1 ;  /* 0x000000ff180c7208 */ /* 0x000fe40000800000 */
[----:B------:R-:W-:Y:S02]  /*03c0*/  FSEL R13, R25, RZ, P1 ;  /* 0x000000ff190d7208 */ /* 0x000fe40000800000 */
[----:B------:R-:W-:Y:S01]  /*03d0*/  FSEL R14, R26, RZ, P0 ;  /* 0x000000ff1a0e7208 */ /* 0x000fe20000000000 */
[----:B------:R0:W-:Y:S01]  /*03e0*/  STG.E.128 desc[UR4][R2.64], R4 ;  /* 0x0000000402007986 */ /* 0x0001e2000c101d04 */
[----:B------:R-:W-:-:S02]  /*03f0*/  FSEL R9, R28, RZ, P2 ;  /* 0x000000ff1c097208 */ /* 0x000fc40001000000 */
[----:B------:R-:W-:Y:S02]  /*0400*/  FSEL R0, R22, RZ, P5 ;  /* 0x000000ff16007208 */ /* 0x000fe40002800000 */
[----:B------:R-:W-:Y:S02]  /*0410*/  FSEL R10, R20, RZ, P4 ;  /* 0x000000ff140a7208 */ /* 0x000fe40002000000 */
[----:B------:R-:W-:Y:S02]  /*0420*/  FSEL R11, R30, RZ, P3 ;  /* 0x000000ff1e0b7208 */ /* 0x000fe40001800000 */
[----:B------:R-:W-:Y:S02]  /*0430*/  FSEL R28, R29, RZ, P2 ;  /* 0x000000ff1d1c7208 */ /* 0x000fe40001000000 */
[----:B------:R-:W-:Y:S01]  /*0440*/  FSEL R30, R31, RZ, P3 ;  /* 0x000000ff1f1e7208 */ /* 0x000fe20001800000 */
[----:B------:R-:W-:Y:S01]  /*0450*/  IMAD.MOV.U32 R22, RZ, RZ, R0 ;  /* 0x000000ffff167224 */ /* 0x000fe200078e0000 */
[----:B0-----:R-:W-:Y:S01]  /*0460*/  MOV R6, R14 ;  /* 0x0000000e00067202 */ /* 0x001fe20000000f00 */
[----:B------:R-:W-:-:S02]  /*0470*/  IMAD.MOV.U32 R7, RZ, RZ, R15 ;  /* 0x000000ffff077224 */ /* 0x000fc400078e000f */
[----:B------:R-:W-:Y:S02]  /*0480*/  IMAD.MOV.U32 R4, RZ, RZ, R12 ;  /* 0x000000ffff047224 */ /* 0x000fe400078e000c */
[----:B------:R-:W-:Y:S01]  /*0490*/  IMAD.MOV.U32 R5, RZ, RZ, R13 ;  /* 0x000000ffff057224 */ /* 0x000fe200078e000d */
[----:B------:R-:W-:Y:S01]  /*04a0*/  FSEL R23, R23, RZ, P5 ;  /* 0x000000ff17177208 */ /* 0x000fe20002800000 */
[----:B------:R-:W-:Y:S01]  /*04b0*/  IMAD.MOV.U32 R20, RZ, RZ, R10 ;  /* 0x000000ffff147224 */ /* 0x000fe200078e000a */
[----:B------:R-:W-:Y:S02]  /*04c0*/  FSEL R21, R21, RZ, P4 ;  /* 0x000000ff15157208 */ /* 0x000fe40002000000 */
[----:B------:R0:W-:Y:S04]  /*04d0*/  STG.E.128 desc[UR4][R2.64+0x1000], R4 ;  /* 0x0010000402007986 */ /* 0x0001e8000c101d04 */
[----:B------:R-:W-:Y:S01]  /*04e0*/  STG.E.128 desc[UR4][R2.64+0x800], R20 ;  /* 0x0008001402007986 */ /* 0x000fe2000c101d04 */
[----:B0-----:R-:W-:Y:S01]  /*04f0*/  IMAD.MOV.U32 R6, RZ, RZ, R11 ;  /* 0x000000ffff067224 */ /* 0x001fe200078e000b */
[----:B------:R-:W-:Y:S01]  /*0500*/  MOV R7, R30 ;  /* 0x0000001e00077202 */ /* 0x000fe20000000f00 */
[----:B------:R-:W-:-:S02]  /*0510*/  IMAD.MOV.U32 R4, RZ, RZ, R9 ;  /* 0x000000ffff047224 */ /* 0x000fc400078e0009 */
[----:B------:R-:W-:-:S05]  /*0520*/  IMAD.MOV.U32 R5, RZ, RZ, R28 ;  /* 0x000000ffff057224 */ /* 0x000fca00078e001c */
[----:B------:R-:W-:Y:S01]  /*0530*/  STG.E.128 desc[UR4][R2.64+0x1800], R4 ;  /* 0x0018000402007986 */ /* 0x000fe2000c101d04 */
[----:B------:R-:W-:Y:S05]  /*0540*/  EXIT ;  /* 0x000000000000794d */ /* 0x000fea0003800000 */
.L_x_3320:
[----:B------:R-:W0:Y:S02]  /*0550*/  S2R R3, SR_TID.X ;  /* 0x0000000000037919 */ /* 0x000e240000002100 */
[----:B0-----:R-:W-:Y:S01]  /*0560*/  ISETP.GE.AND P4, PT, R3, R2, PT ;  /* 0x000000020300720c */ /* 0x001fe20003f86270 */
[----:B------:R-:W-:-:S12]  /*0570*/  IMAD.MOV.U32 R5, RZ, RZ, R3 ;  /* 0x000000ffff057224 */ /* 0x000fd800078e0003 */
[----:B------:R-:W-:Y:S01]  /*0580*/  @!P4 IADD3 R7, R0, R5, RZ ;  /* 0x000000050007c210 */ /* 0x000fe20007ffe0ff */
[----:B------:R-:W-:Y:S01]  /*0590*/  @!P4 VIADD R5, R5, 0x80 ;  /* 0x000000800505c836 */ /* 0x000fe20000000000 */
[----:B------:R-:W0:Y:S04]  /*05a0*/  @!P4 LDC.64 R28, c[0x0][0x248] ;  /* 0x00009200ff1ccb82 */ /* 0x000e280000000a00 */
[----:B------:R-:W-:-:S13]  /*05b0*/  ISETP.GE.AND P0, PT, R5, R2, PT ;  /* 0x000000020500720c */ /* 0x000fda0003f06270 */
[----:B------:R-:W-:Y:S01]  /*05c0*/  @!P0 IMAD.IADD R31, R0, 0x1, R5 ;  /* 0x00000001001f8824 */ /* 0x000fe200078e0205 */
[----:B------:R-:W1:Y:S01]  /*05d0*/  @!P0 LDC.64 R8, c[0x0][0x248] ;  /* 0x00009200ff088b82 */ /* 0x000e620000000a00 */
[----:B------:R-:W-:-:S05]  /*05e0*/  @!P0 VIADD R5, R5, 0x80 ;  /* 0x0000008005058836 */ /* 0x000fca0000000000 */
[-C--:B------:R-:W-:Y:S01]  /*05f0*/  ISETP.GE.AND P6, PT, R5, R2.reuse, PT ;  /* 0x000000020500720c */ /* 0x080fe20003fc6270 */
[----:B0-----:R-:W-:Y:S01]  /*0600*/  @!P4 IMAD.WIDE.U32 R28, R7, 0x8, R28 ;  /* 0x00000008071cc825 */ /* 0x001fe200078e001c */
[----:B------:R-:W0:Y:S05]  /*0610*/  @!P0 LDC.64 R24, c[0x0][0x250] ;  /* 0x00009400ff188b82 */ /* 0x000e2a0000000a00 */
[----:B------:R-:W2:Y:S06]  /*0620*/  @!P4 LDG.E.64 R28, desc[UR4][R28.64] ;  /* 0x000000041c1cc981 */ /* 0x000eac000c1e1b00 */
[----:B------:R-:W-:Y:S01]  /*0630*/  @!P6 IADD3 R33, R0, R5, RZ ;  /* 0x000000050021e210 */ /* 0x000fe20007ffe0ff */
[----:B------:R-:W-:Y:S01]  /*0640*/  @!P6 VIADD R5, R5, 0x80 ;  /* 0x000000800505e836 */ /* 0x000fe20000000000 */
[----:B------:R-:W3:Y:S04]  /*0650*/  @!P6 LDC.64 R12, c[0x0][0x248] ;  /* 0x00009200ff0ceb82 */ /* 0x000ee80000000a00 */
[----:B------:R-:W-:-:S13]  /*0660*/  ISETP.GE.AND P1, PT, R5, R2, PT ;  /* 0x000000020500720c */ /* 0x000fda0003f26270 */
[----:B------:R-:W-:Y:S01]  /*0670*/  @!P1 IMAD.IADD R32, R0, 0x1, R5 ;  /* 0x0000000100209824 */ /* 0x000fe200078e0205 */
[----:B------:R-:W4:Y:S01]  /*0680*/  @!P1 LDC.64 R10, c[0x0][0x248] ;  /* 0x00009200ff0a9b82 */ /* 0x000f220000000a00 */
[----:B------:R-:W-:-:S05]  /*0690*/  @!P1 VIADD R5, R5, 0x80 ;  /* 0x0000008005059836 */ /* 0x000fca0000000000 */
[----:B------:R-:W-:-:S13]  /*06a0*/  ISETP.GE.AND P2, PT, R5, R2, PT ;  /* 0x000000020500720c */ /* 0x000fda0003f46270 */
[----:B------:R-:W-:Y:S01]  /*06b0*/  @!P2 IADD3 R6, R0, R5, RZ ;  /* 0x000000050006a210 */ /* 0x000fe20007ffe0ff */
[----:B------:R-:W-:Y:S01]  /*06c0*/  @!P2 VIADD R5, R5, 0x80 ;  /* 0x000000800505a836 */ /* 0x000fe20000000000 */
[----:B------:R-:W5:Y:S04]  /*06d0*/  @!P2 LDC.64 R16, c[0x0][0x248] ;  /* 0x00009200ff10ab82 */ /* 0x000f680000000a00 */
[----:B------:R-:W-:Y:S01]  /*06e0*/  ISETP.GE.AND P3, PT, R5, R2, PT ;  /* 0x000000020500720c */ /* 0x000fe20003f66270 */
[----:B-1----:R-:W-:-:S04]  /*06f0*/  @!P0 IMAD.WIDE.U32 R14, R31, 0x8, R8 ;  /* 0x000000081f0e8825 */ /* 0x002fc800078e0008 */
[----:B---3--:R-:W-:Y:S02]  /*0700*/  @!P6 IMAD.WIDE.U32 R8, R33, 0x8, R12 ;  /* 0x000000082108e825 */ /* 0x008fe400078e000c */
[----:B------:R-:W3:Y:S02]  /*0710*/  @!P0 LDG.E.64 R14, desc[UR4][R14.64] ;  /* 0x000000040e0e8981 */ /* 0x000ee4000c1e1b00 */
[----:B----4-:R-:W-:Y:S02]  /*0720*/  @!P1 IMAD.WIDE.U32 R10, R32, 0x8, R10 ;  /* 0x00000008200a9825 */ /* 0x010fe400078e000a */
[----:B------:R-:W4:Y:S02]  /*0730*/  @!P6 LDG.E.64 R8, desc[UR4][R8.64] ;  /* 0x000000040808e981 */ /* 0x000f24000c1e1b00 */
[----:B------:R-:W1:Y:S02]  /*0740*/  @!P3 LDC.64 R12, c[0x0][0x248] ;  /* 0x00009200ff0cbb82 */ /* 0x000e640000000a00 */
[----:B------:R-:W4:Y:S01]  /*0750*/  @!P1 LDG.E.64 R10, desc[UR4][R10.64] ;  /* 0x000000040a0a9981 */ /* 0x000f22000c1e1b00 */
[----:B------:R-:W-:-:S02]  /*0760*/  @!P3 IMAD.IADD R4, R0, 0x1, R5 ;  /* 0x000000010004b824 */ /* 0x000fc400078e0205 */
[----:B-----5:R-:W-:-:S03]  /*0770*/  @!P2 IMAD.WIDE.U32 R18, R6, 0x8, R16 ;  /* 0x000000080612a825 */ /* 0x020fc600078e0010 */
[----:B------:R-:W5:Y:S03]  /*0780*/  @!P4 LDC.64 R16, c[0x0][0x250] ;  /* 0x00009400ff10cb82 */ /* 0x000f660000000a00 */
[----:B------:R-:W4:Y:S01]  /*0790*/  @!P2 LDG.E.64 R18, desc[UR4][R18.64] ;  /* 0x000000041212a981 */ /* 0x000f22000c1e1b00 */
[----:B-1----:R-:W-:-:S06]  /*07a0*/  @!P3 IMAD.WIDE.U32 R12, R4, 0x8, R12 ;  /* 0x00000008040cb825 */ /* 0x002fcc00078e000c */
[----:B------:R-:W4:Y:S01]  /*07b0*/  @!P3 LDG.E.64 R12, desc[UR4][R12.64] ;  /* 0x000000040c0cb981 */ /* 0x000f22000c1e1b00 */
[----:B------:R-:W-:-:S05]  /*07c0*/  @!P3 VIADD R5, R5, 0x80 ;  /* 0x000000800505b836 */ /* 0x000fca0000000000 */
[----:B------:R-:W-:-:S13]  /*07d0*/  ISETP.GE.AND P5, PT, R5, R2, PT ;  /* 0x000000020500720c */ /* 0x000fda0003fa6270 */
[----:B------:R-:W1:Y:S01]  /*07e0*/  @!P5 LDC.64 R20, c[0x0][0x248] ;  /* 0x00009200ff14db82 */ /* 0x000e620000000a00 */
[----:B-----5:R-:W-:Y:S01]  /*07f0*/  @!P4 IMAD.WIDE.U32 R34, R7, 0x8, R16 ;  /* 0x000000080722c825 */ /* 0x020fe200078e0010 */
[----:B------:R-:W-:Y:S02]  /*0800*/  CS2R R16, SRZ ;  /* 0x0000000000107805 */ /* 0x000fe4000001ff00 */
[----:B------:R-:W-:-:S04]  /*0810*/  @!P5 IADD3 R7, R0, R5, RZ ;  /* 0x000000050007d210 */ /* 0x000fc80007ffe0ff */
[----:B------:R5:W4:Y:S01]  /*0820*/  @!P4 LDG.E.64 R16, desc[UR4][R34.64] ;  /* 0x000000042210c981 */ /* 0x000b22000c1e1b00 */
[----:B-1----:R-:W-:-:S06]  /*0830*/  @!P5 IMAD.WIDE.U32 R20, R7, 0x8, R20 ;  /* 0x000000080714d825 */ /* 0x002fcc00078e0014 */
[----:B------:R-:W4:Y:S01]  /*0840*/  @!P5 LDG.E.64 R20, desc[UR4][R20.64] ;  /* 0x000000041414d981 */ /* 0x000f22000c1e1b00 */
[----:B------:R-:W-:Y:S02]  /*0850*/  @!P4 IMAD.MOV.U32 R26, RZ, RZ, 0x60000000 ;  /* 0x60000000ff1ac424 */ /* 0x000fe400078e00ff */
[----:B------:R-:W-:Y:S02]  /*0860*/  @!P4 IMAD.MOV.U32 R27, RZ, RZ, 0x3fc55555 ;  /* 0x3fc55555ff1bc424 */ /* 0x000fe400078e00ff */
[----:B0-----:R-:W-:Y:S01]  /*0870*/  @!P0 IMAD.WIDE.U32 R24, R31, 0x8, R24 ;  /* 0x000000081f188825 */ /* 0x001fe200078e0018 */
[----:B------:R-:W-:-:S03]  /*0880*/  @!P0 MOV R31, 0x3fc55555 ;  /* 0x3fc55555001f8802 */ /* 0x000fc60000000f00 */
[----:B------:R-:W-:Y:S01]  /*0890*/  @!P0 IMAD.MOV.U32 R30, RZ, RZ, 0x60000000 ;  /* 0x60000000ff1e8424 */ /* 0x000fe200078e00ff */
[----:B------:R-:W-:Y:S02]  /*08a0*/  CS2R R22, SRZ ;  /* 0x0000000000167805 */ /* 0x000fe4000001ff00 */
[----:B-----5:R-:W-:Y:S01]  /*08b0*/  CS2R R34, SRZ ;  /* 0x0000000000227805 */ /* 0x020fe2000001ff00 */
[----:B------:R-:W-:Y:S01]  /*08c0*/  @!P5 VIADD R5, R5, 0x80 ;  /* 0x000000800505d836 */ /* 0x000fe20000000000 */
[----:B--2---:R-:W-:Y:S01]  /*08d0*/  @!P4 DMUL R22, R28, R26 ;  /* 0x0000001a1c16c228 */ /* 0x004fe20000000000 */
[----:B------:R-:W-:Y:S01]  /*08e0*/  CS2R R28, SRZ ;  /* 0x00000000001c7805 */ /* 0x000fe2000001ff00 */
[----:B---3--:R-:W-:Y:S01]  /*08f0*/  @!P0 DMUL R28, R14, R30 ;  /* 0x0000001e0e1c8228 */ /* 0x008fe20000000000 */
[----:B------:R-:W-:Y:S02]  /*0900*/  @!P6 IMAD.MOV.U32 R30, RZ, RZ, 0x60000000 ;  /* 0x60000000ff1ee424 */ /* 0x000fe400078e00ff */
[----:B------:R-:W-:Y:S01]  /*0910*/  @!P6 IMAD.MOV.U32 R31, RZ, RZ, 0x3fc55555 ;  /* 0x3fc55555ff1fe424 */ /* 0x000fe200078e00ff */
[----:B------:R-:W-:-:S05]  /*0920*/  CS2R R14, SRZ ;  /* 0x00000000000e7805 */ /* 0x000fca000001ff00 */
[----:B----4-:R-:W-:Y:S01]  /*0930*/  @!P6 DMUL R14, R8, R30 ;  /* 0x0000001e080ee228 */ /* 0x010fe20000000000 */
[----:B------:R-:W-:Y:S01]  /*0940*/  @!P1 IMAD.MOV.U32 R30, RZ, RZ, 0x60000000 ;  /* 0x60000000ff1e9424 */ /* 0x000fe200078e00ff */
[----:B------:R-:W-:Y:S02]  /*0950*/  @!P1 MOV R31, 0x3fc55555 ;  /* 0x3fc55555001f9802 */ /* 0x000fe40000000f00 */
[----:B------:R-:W-:-:S04]  /*0960*/  CS2R R8, SRZ ;  /* 0x0000000000087805 */ /* 0x000fc8000001ff00 */
[----:B------:R-:W-:Y:S01]  /*0970*/  @!P1 DMUL R8, R10, R30 ;  /* 0x0000001e0a089228 */ /* 0x000fe20000000000 */
[----:B------:R-:W-:Y:S01]  /*0980*/  @!P2 IMAD.MOV.U32 R10, RZ, RZ, 0x60000000 ;  /* 0x60000000ff0aa424 */ /* 0x000fe200078e00ff */
[----:B------:R-:W0:Y:S01]  /*0990*/  @!P6 LDC.64 R30, c[0x0][0x250] ;  /* 0x00009400ff1eeb82 */ /* 0x000e220000000a00 */
[----:B------:R-:W-:-:S06]  /*09a0*/  @!P2 IMAD.MOV.U32 R11, RZ, RZ, 0x3fc55555 ;  /* 0x3fc55555ff0ba424 */ /* 0x000fcc00078e00ff */
[----:B------:R-:W-:Y:S01]  /*09b0*/  @!P2 DMUL R34, R18, R10 ;  /* 0x0000000a1222a228 */ /* 0x000fe20000000000 */
[----:B------:R-:W-:Y:S01]  /*09c0*/  @!P3 IMAD.MOV.U32 R10, RZ, RZ, 0x60000000 ;  /* 0x60000000ff0ab424 */ /* 0x000fe200078e00ff */
[----:B------:R-:W-:Y:S02]  /*09d0*/  @!P3 MOV R11, 0x3fc55555 ;  /* 0x3fc55555000bb802 */ /* 0x000fe40000000f00 */
[----:B------:R-:W-:-:S04]  /*09e0*/  CS2R R18, SRZ ;  /* 0x0000000000127805 */ /* 0x000fc8000001ff00 */
[----:B------:R-:W-:Y:S01]  /*09f0*/  @!P3 DMUL R18, R12, R10 ;  /* 0x0000000a0c12b228 */ /* 0x000fe20000000000 */
[----:B------:R-:W1:Y:S01]  /*0a00*/  @!P1 LDC.64 R10, c[0x0][0x250] ;  /* 0x00009400ff0a9b82 */ /* 0x000e620000000a00 */
[----:B0-----:R-:W-:-:S07]  /*0a10*/  @!P6 IMAD.WIDE.U32 R36, R33, 0x8, R30 ;  /* 0x000000082124e825 */ /* 0x001fce00078e001e */
[----:B------:R-:W0:Y:S01]  /*0a20*/  @!P2 LDC.64 R12, c[0x0][0x250] ;  /* 0x00009400ff0cab82 */ /* 0x000e220000000a00 */
[----:B------:R-:W-:Y:S01]  /*0a30*/  CS2R R26, SRZ ;  /* 0x00000000001a7805 */ /* 0x000fe2000001ff00 */
[----:B-1----:R-:W-:-:S05]  /*0a40*/  @!P1 IMAD.WIDE.U32 R32, R32, 0x8, R10 ;  /* 0x0000000820209825 */ /* 0x002fca00078e000a */
[----:B------:R1:W2:Y:S01]  /*0a50*/  @!P0 LDG.E.64 R26, desc[UR4][R24.64] ;  /* 0x00000004181a8981 */ /* 0x0002a2000c1e1b00 */
[----:B------:R-:W3:Y:S01]  /*0a60*/  @!P5 LDC.64 R10, c[0x0][0x250] ;  /* 0x00009400ff0adb82 */ /* 0x000ee20000000a00 */
[----:B------:R-:W-:Y:S01]  /*0a70*/  CS2R R30, SRZ ;  /* 0x00000000001e7805 */ /* 0x000fe2000001ff00 */
[----:B0-----:R-:W-:-:S05]  /*0a80*/  @!P2 IMAD.WIDE.U32 R12, R6, 0x8, R12 ;  /* 0x00000008060ca825 */ /* 0x001fca00078e000c */
[----:B------:R-:W4:Y:S01]  /*0a90*/  @!P1 LDG.E.64 R30, desc[UR4][R32.64] ;  /* 0x00000004201e9981 */ /* 0x000f22000c1e1b00 */
[----:B-1----:R-:W-:Y:S02]  /*0aa0*/  CS2R R24, SRZ ;  /* 0x0000000000187805 */ /* 0x002fe4000001ff00 */
[----:B------:R-:W-:-:S04]  /*0ab0*/  ISETP.GE.AND P1, PT, R5, R2, PT ;  /* 0x000000020500720c */ /* 0x000fc80003f26270 */
[----:B------:R0:W5:Y:S01]  /*0ac0*/  @!P6 LDG.E.64 R24, desc[UR4][R36.64] ;  /* 0x000000042418e981 */ /* 0x000162000c1e1b00 */
[----:B------:R-:W-:Y:S01]  /*0ad0*/  DSETP.GEU.AND P0, PT, R16, 3, PT ;  /* 0x400800001000742a */ /* 0x000fe20003f0e000 */
[----:B0-----:R-:W-:Y:S01]  /*0ae0*/  CS2R R36, SRZ ;  /* 0x0000000000247805 */ /* 0x001fe2000001ff00 */
[----:B---3--:R-:W-:Y:S01]  /*0af0*/  @!P5 IMAD.WIDE.U32 R10, R7, 0x8, R10 ;  /* 0x00000008070ad825 */ /* 0x008fe200078e000a */
[----:B------:R-:W-:-:S04]  /*0b00*/  CS2R R6, SRZ ;  /* 0x0000000000067805 */ /* 0x000fc8000001ff00 */
[----:B------:R0:W3:Y:S01]  /*0b10*/  @!P2 LDG.E.64 R36, desc[UR4][R12.64] ;  /* 0x000000040c24a981 */ /* 0x0000e2000c1e1b00 */
[----:B------:R-:W-:Y:S01]  /*0b20*/  DSETP.GT.AND P0, PT, R16, -3, !P0 ;  /* 0xc00800001000742a */ /* 0x000fe20004704000 */
[----:B------:R-:W1:Y:S02]  /*0b30*/  @!P3 LDC.64 R16, c[0x0][0x250] ;  /* 0x00009400ff10bb82 */ /* 0x000e640000000a00 */
[----:B------:R0:W5:Y:S02]  /*0b40*/  @!P5 LDG.E.64 R6, desc[UR4][R10.64] ;  /* 0x000000040a06d981 */ /* 0x000164000c1e1b00 */
[----:B0-----:R-:W-:Y:S02]  /*0b50*/  @!P5 IMAD.MOV.U32 R12, RZ, RZ, 0x60000000 ;  /* 0x60000000ff0cd424 */ /* 0x001fe400078e00ff */
[----:B------:R-:W-:Y:S01]  /*0b60*/  @!P5 IMAD.MOV.U32 R13, RZ, RZ, 0x3fc55555 ;  /* 0x3fc55555ff0dd424 */ /* 0x000fe200078e00ff */
[----:B------:R-:W-:-:S05]  /*0b70*/  CS2R R10, SRZ ;  /* 0x00000000000a7805 */ /* 0x000fca000001ff00 */
[----:B------:R-:W-:Y:S01]  /*0b80*/  @!P5 DMUL R10, R20, R12 ;  /* 0x0000000c140ad228 */ /* 0x000fe20000000000 */
[----:B------:R-:W0:Y:S01]  /*0b90*/  @!P1 LDC.64 R12, c[0x0][0x248] ;  /* 0x00009200ff0c9b82 */ /* 0x000e220000000a00 */
[----:B------:R-:W-:Y:S01]  /*0ba0*/  @!P1 IADD3 R21, R0, R5, RZ ;  /* 0x0000000500159210 */ /* 0x000fe20007ffe0ff */
[----:B-1----:R-:W-:-:S04]  /*0bb0*/  @!P3 IMAD.WIDE.U32 R32, R4, 0x8, R16 ;  /* 0x000000080420b825 */ /* 0x002fc800078e0010 */
[----:B0-----:R-:W-:Y:S02]  /*0bc0*/  @!P1 IMAD.WIDE.U32 R4, R21, 0x8, R12 ;  /* 0x0000000815049825 */ /* 0x001fe400078e000c */
[----:B------:R-:W0:Y:S04]  /*0bd0*/  @!P1 LDC.64 R12, c[0x0][0x250] ;  /* 0x00009400ff0c9b82 */ /* 0x000e280000000a00 */
[----:B------:R-:W5:Y:S01]  /*0be0*/  @!P1 LDG.E.64 R4, desc[UR4][R4.64] ;  /* 0x0000000404049981 */ /* 0x000f62000c1e1b00 */
[----:B------:R-:W-:-:S06]  /*0bf0*/  CS2R R16, SRZ ;  /* 0x0000000000107805 */ /* 0x000fcc000001ff00 */
[----:B------:R1:W5:Y:S01]  /*0c00*/  @!P3 LDG.E.64 R16, desc[UR4][R32.64] ;  /* 0x000000042010b981 */ /* 0x000362000c1e1b00 */
[----:B0-----:R-:W-:Y:S01]  /*0c10*/  @!P1 IMAD.WIDE.U32 R12, R21, 0x8, R12 ;  /* 0x00000008150c9825 */ /* 0x001fe200078e000c */
[----:B------:R-:W-:-:S06]  /*0c20*/  CS2R R20, SRZ ;  /* 0x0000000000147805 */ /* 0x000fcc000001ff00 */
[----:B------:R0:W5:Y:S01]  /*0c30*/  @!P1 LDG.E.64 R20, desc[UR4][R12.64] ;  /* 0x000000040c149981 */ /* 0x000162000c1e1b00 */
[----:B-1----:R-:W-:Y:S01]  /*0c40*/  CS2R R32, SRZ ;  /* 0x0000000000207805 */ /* 0x002fe2000001ff00 */
[----:B0-----:R-:W-:Y:S02]  /*0c50*/  @!P1 IMAD.MOV.U32 R12, RZ, RZ, 0x60000000 ;  /* 0x60000000ff0c9424 */ /* 0x001fe400078e00ff */
[----:B------:R-:W-:Y:S01]  /*0c60*/  @!P1 IMAD.MOV.U32 R13, RZ, RZ, 0x3fc55555 ;  /* 0x3fc55555ff0d9424 */ /* 0x000fe200078e00ff */
[----:B------:R-:W-:Y:S02]  /*0c70*/  FSEL R22, R22, RZ, P0 ;  /* 0x000000ff16167208 */ /* 0x000fe40000000000 */
[----:B------:R-:W-:Y:S01]  /*0c80*/  FSEL R23, R23, RZ, P0 ;  /* 0x000000ff17177208 */ /* 0x000fe20000000000 */
[----:B------:R-:W-:Y:S04]  /*0c90*/  BSSY B0, `(.L_x_3321) ;  /* 0x0000050000007945 */ /* 0x000fe80003800000 */
[----:B------:R-:W-:Y:S01]  /*0ca0*/  BSSY B1, `(.L_x_3322) ;  /* 0x0000048000017945 */ /* 0x000fe20003800000 */
[----:B--2---:R-:W-:-:S06]  /*0cb0*/  DSETP.GEU.AND P0, PT, R26, 3, PT ;  /* 0x400800001a00742a */ /* 0x004fcc0003f0e000 */
[----:B------:R-:W-:Y:S02]  /*0cc0*/  DSETP.GT.AND P0, PT, R26, -3, !P0 ;  /* 0xc00800001a00742a */ /* 0x000fe40004704000 */
[----:B----4-:R-:W-:-:S06]  /*0cd0*/  DSETP.GEU.AND P2, PT, R30, 3, PT ;  /* 0x400800001e00742a */ /* 0x010fcc0003f4e000 */
[----:B------:R-:W-:Y:S02]  /*0ce0*/  DSETP.GT.AND P2, PT, R30, -3, !P2 ;  /* 0xc00800001e00742a */ /* 0x000fe40005744000 */
[----:B---3--:R-:W-:-:S06]  /*0cf0*/  DSETP.GEU.AND P3, PT, R36, 3, PT ;  /* 0x400800002400742a */ /* 0x008fcc0003f6e000 */
[----:B------:R-:W-:Y:S02]  /*0d00*/  DSETP.GT.AND P3, PT, R36, -3, !P3 ;  /* 0xc00800002400742a */ /* 0x000fe40005f64000 */
[----:B-----5:R-:W-:Y:S01]  /*0d10*/  @!P1 DMUL R32, R4, R12 ;  /* 0x0000000c04209228 */ /* 0x020fe20000000000 */
[----:B------:R-:W0:Y:S01]  /*0d20*/  @!P4 LDC.64 R4, c[0x0][0x240] ;  /* 0x00009000ff04cb82 */ /* 0x000e220000000a00 */
[----:B------:R-:W-:-:S06]  /*0d30*/  DSETP.GEU.AND P1, PT, R24, 3, PT ;  /* 0x400800001800742a */ /* 0x000fcc0003f2e000 */
[----:B------:R-:W-:Y:S01]  /*0d40*/  DSETP.GT.AND P1, PT, R24, -3, !P1 ;  /* 0xc00800001800742a */ /* 0x000fe20004f24000 */
[----:B------:R-:W-:Y:S01]  /*0d50*/  @!P4 IADD3 R25, R0, R3, RZ ;  /* 0x000000030019c210 */ /* 0x000fe20007ffe0ff */
[----:B------:R-:W-:-:S04]  /*0d60*/  VIADD R12, R3, 0x80 ;  /* 0x00000080030c7836 */ /* 0x000fc80000000000 */
[----:B------:R-:W-:Y:S02]  /*0d70*/  @!P4 IMAD.MOV.U32 R3, RZ, RZ, R12 ;  /* 0x000000ffff03c224 */ /* 0x000fe400078e000c */
[----:B0-----:R-:W-:-:S05]  /*0d80*/  @!P4 IMAD.WIDE.U32 R24, R25, 0x8, R4 ;  /* 0x000000081918c825 */ /* 0x001fca00078e0004 */
[----:B------:R0:W-:Y:S01]  /*0d90*/  @!P4 STG.E.64 desc[UR4][R24.64], R22 ;  /* 0x000000161800c986 */ /* 0x0001e2000c101b04 */
[----:B------:R-:W-:Y:S01]  /*0da0*/  DSETP.GEU.AND P4, PT, R6, 3, PT ;  /* 0x400800000600742a */ /* 0x000fe20003f8e000 */
[----:B------:R-:W-:Y:S01]  /*0db0*/  FSEL R12, R14, RZ, P1 ;  /* 0x000000ff0e0c7208 */ /* 0x000fe20000800000 */
[----:B------:R-:W-:Y:S01]  /*0dc0*/  DSETP.GEU.AND P5, PT, R16, 3, PT ;  /* 0x400800001000742a */ /* 0x000fe20003fae000 */
[----:B------:R-:W-:-:S03]  /*0dd0*/  FSEL R13, R15, RZ, P1 ;  /* 0x000000ff0f0d7208 */ /* 0x000fc60000800000 */
[----:B------:R-:W-:Y:S01]  /*0de0*/  DSETP.GT.AND P1, PT, R6, -3, !P4 ;  /* 0xc00800000600742a */ /* 0x000fe20006724000 */
[----:B------:R-:W-:Y:S02]  /*0df0*/  FSEL R6, R34, RZ, P3 ;  /* 0x000000ff22067208 */ /* 0x000fe40001800000 */
[----:B------:R-:W-:Y:S02]  /*0e00*/  FSEL R7, R35, RZ, P3 ;  /* 0x000000ff23077208 */ /* 0x000fe40001800000 */
[----:B------:R-:W-:Y:S02]  /*0e10*/  ISETP.GE.AND P3, PT, R3, R2, PT ;  /* 0x000000020300720c */ /* 0x000fe40003f66270 */
[----:B------:R-:W-:Y:S02]  /*0e20*/  FSEL R4, R28, RZ, P0 ;  /* 0x000000ff1c047208 */ /* 0x000fe40000000000 */
[----:B------:R-:W-:Y:S01]  /*0e30*/  FSEL R5, R29, RZ, P0 ;  /* 0x000000ff1d057208 */ /* 0x000fe20000000000 */
[----:B------:R-:W-:-:S02]  /*0e40*/  DSETP.GT.AND P0, PT, R16, -3, !P5 ;  /* 0xc00800001000742a */ /* 0x000fc40006f04000 */
[----:B------:R-:W-:Y:S01]  /*0e50*/  DSETP.GEU.AND P5, PT, R20, 3, PT ;  /* 0x400800001400742a */ /* 0x000fe20003fae000 */
[----:B------:R-:W-:Y:S02]  /*0e60*/  FSEL R8, R8, RZ, P2 ;  /* 0x000000ff08087208 */ /* 0x000fe40001000000 */
[----:B------:R-:W-:-:S03]  /*0e70*/  FSEL R9, R9, RZ, P2 ;  /* 0x000000ff09097208 */ /* 0x000fc60001000000 */
[----:B------:R-:W-:Y:S01]  /*0e80*/  DSETP.GT.AND P2, PT, R20, -3, !P5 ;  /* 0xc00800001400742a */ /* 0x000fe20006f44000 */
[----:B------:R-:W-:Y:S02]  /*0e90*/  FSEL R16, R10, RZ, P1 ;  /* 0x000000ff0a107208 */ /* 0x000fe40000800000 */
[----:B------:R-:W-:Y:S02]  /*0ea0*/  FSEL R17, R11, RZ, P1 ;  /* 0x000000ff0b117208 */ /* 0x000fe40000800000 */
[----:B------:R-:W-:Y:S02]  /*0eb0*/  FSEL R14, R18, RZ, P0 ;  /* 0x000000ff120e7208 */ /* 0x000fe40000000000 */
        /* <DEDUP_REMOVED lines=9> */
[----:B------:R0:W-:Y:S07]  /*0f50*/  STG.E.64 desc[UR4][R18.64], R4 ;  /* 0x0000000412007986 */ /* 0x0001ee000c101b04 */
[----:B------:R-:W-:Y:S05]  /*0f60*/  @P0 BRA `(.L_x_3324) ;  /* 0x0000000000300947 */ /* 0x000fea0003800000 */
[----:B0-----:R-:W0:Y:S01]  /*0f70*/  LDC.64 R4, c[0x0][0x240] ;  /* 0x00009000ff047b82 */ /* 0x001e220000000a00 */
[----:B------:R-:W-:Y:S01]  /*0f80*/  IADD3 R19, R0, R3, RZ ;  /* 0x0000000300137210 */ /* 0x000fe20007ffe0ff */
[----:B------:R-:W-:-:S04]  /*0f90*/  VIADD R3, R3, 0x80 ;  /* 0x0000008003037836 */ /* 0x000fc80000000000 */
[----:B0-----:R-:W-:-:S05]  /*0fa0*/  IMAD.WIDE.U32 R4, R19, 0x8, R4 ;  /* 0x0000000813047825 */ /* 0x001fca00078e0004 */
[----:B------:R0:W-:Y:S02]  /*0fb0*/  STG.E.64 desc[UR4][R4.64], R12 ;  /* 0x0000000c04007986 */ /* 0x0001e4000c101b04 */
.L_x_3323:
[----:B------:R-:W-:-:S13]  /*0fc0*/  ISETP.GE.AND P0, PT, R3, R2, PT ;  /* 0x000000020300720c */ /* 0x000fda0003f06270 */
[----:B------:R-:W-:Y:S05]  /*0fd0*/  @P0 BRA `(.L_x_3325) ;  /* 0x0000000000300947 */ /* 0x000fea0003800000 */
[----:B0-----:R-:W0:Y:S01]  /*0fe0*/  LDC.64 R4, c[0x0][0x240] ;  /* 0x00009000ff047b82 */ /* 0x001e220000000a00 */
[----:B------:R-:W-:Y:S02]  /*0ff0*/  IMAD.IADD R13, R0, 0x1, R3 ;  /* 0x00000001000d7824 */ /* 0x000fe400078e0203 */
[----:B------:R-:W-:Y:S02]  /*1000*/  VIADD R3, R3, 0x80 ;  /* 0x0000008003037836 */ /* 0x000fe40000000000 */
[----:B0-----:R-:W-:-:S05]  /*1010*/  IMAD.WIDE.U32 R4, R13, 0x8, R4 ;  /* 0x000000080d047825 */ /* 0x001fca00078e0004 */
[----:B------:R1:W-:Y:S02]  /*1020*/  STG.E.64 desc[UR4][R4.64], R8 ;  /* 0x0000000804007986 */ /* 0x0003e4000c101b04 */
.L_x_3324:
[----:B------:R-:W-:-:S13]  /*1030*/  ISETP.GE.AND P0, PT, R3, R2, PT ;  /* 0x000000020300720c */ /* 0x000fda0003f06270 */
[----:B------:R-:W-:Y:S05]  /*1040*/  @P0 BRA `(.L_x_3326) ;  /* 0x0000000000340947 */ /* 0x000fea0003800000 */
[----:B01----:R-:W0:Y:S01]  /*1050*/  LDC.64 R4, c[0x0][0x240] ;  /* 0x00009000ff047b82 */ /* 0x003e220000000a00 */
[----:B------:R-:W-:Y:S01]  /*1060*/  IADD3 R9, R0, R3, RZ ;  /* 0x0000000300097210 */ /* 0x000fe20007ffe0ff */
[----:B------:R-:W-:-:S04]  /*1070*/  VIADD R3, R3, 0x80 ;  /* 0x0000008003037836 */ /* 0x000fc80000000000 */
[----:B0-----:R-:W-:-:S05]  /*1080*/  IMAD.WIDE.U32 R4, R9, 0x8, R4 ;  /* 0x0000000809047825 */ /* 0x001fca00078e0004 */
[----:B------:R1:W-:Y:S02]  /*1090*/  STG.E.64 desc[UR4][R4.64], R6 ;  /* 0x0000000604007986 */ /* 0x0003e4000c101b04 */
.L_x_3325:
[----:B------:R-:W-:-:S13]  /*10a0*/  ISETP.GE.AND P0, PT, R3, R2, PT ;  /* 0x000000020300720c */ /* 0x000fda0003f06270 */
[----:B------:R-:W-:Y:S05]  /*10b0*/  @P0 BREAK B1 ;  /* 0x0000000000010942 */ /* 0x000fea0003800000 */
[----:B------:R-:W-:Y:S05]  /*10c0*/  @P0 BRA `(.L_x_3327) ;  /* 0x0000000000300947 */ /* 0x000fea0003800000 */
[----:B01----:R-:W0:Y:S01]  /*10d0*/  LDC.64 R4, c[0x0][0x240] ;  /* 0x00009000ff047b82 */ /* 0x003e220000000a00 */
[----:B------:R-:W-:Y:S02]  /*10e0*/  IMAD.IADD R7, R0, 0x1, R3 ;  /* 0x0000000100077824 */ /* 0x000fe400078e0203 */
[----:B------:R-:W-:Y:S02]  /*10f0*/  VIADD R3, R3, 0x80 ;  /* 0x0000008003037836 */ /* 0x000fe40000000000 */
[----:B0-----:R-:W-:-:S05]  /*1100*/  IMAD.WIDE.U32 R4, R7, 0x8, R4 ;  /* 0x0000000807047825 */ /* 0x001fca00078e0004 */
[----:B------:R2:W-:Y:S02]  /*1110*/  STG.E.64 desc[UR4][R4.64], R14 ;  /* 0x0000000e04007986 */ /* 0x0005e4000c101b04 */
.L_x_3326:
[----:B------:R-:W-:Y:S05]  /*1120*/  BSYNC B1 ;  /* 0x0000000000017941 */ /* 0x000fea0003800000 */
.L_x_3322:
[----:B------:R-:W-:-:S13]  /*1130*/  ISETP.GE.AND P0, PT, R3, R2, PT ;  /* 0x000000020300720c */ /* 0x000fda0003f06270 */
[----:B012---:R-:W0:Y:S01]  /*1140*/  @!P0 LDC.64 R4, c[0x0][0x240] ;  /* 0x00009000ff048b82 */ /* 0x007e220000000a00 */
[----:B------:R-:W-:Y:S01]  /*1150*/  @!P0 IADD3 R7, R0, R3, RZ ;  /* 0x0000000300078210 */ /* 0x000fe20007ffe0ff */
[----:B------:R-:W-:-:S04]  /*1160*/  @!P0 VIADD R3, R3, 0x80 ;  /* 0x0000008003038836 */ /* 0x000fc80000000000 */
[----:B0-----:R-:W-:-:S05]  /*1170*/  @!P0 IMAD.WIDE.U32 R4, R7, 0x8, R4 ;  /* 0x0000000807048825 */ /* 0x001fca00078e0004 */
[----:B------:R2:W-:Y:S02]  /*1180*/  @!P0 STG.E.64 desc[UR4][R4.64], R16 ;  /* 0x0000001004008986 */ /* 0x0005e4000c101b04 */
.L_x_3327:
[----:B------:R-:W-:Y:S05]  /*1190*/  BSYNC B0 ;  /* 0x0000000000007941 */ /* 0x000fea0003800000 */
.L_x_3321:
[----:B------:R-:W-:Y:S05]  /*11a0*/  WARPSYNC.ALL ;  /* 0x0000000000007948 */ /* 0x000fea0003800000 */
[----:B------:R-:W-:-:S13]  /*11b0*/  ISETP.GE.AND P0, PT, R3, R2, PT ;  /* 0x000000020300720c */ /* 0x000fda0003f06270 */
[----:B------:R-:W-:Y:S05]  /*11c0*/  @P0 EXIT ;  /* 0x000000000000094d */ /* 0x000fea0003800000 */
[----:B012---:R-:W0:Y:S01]  /*11d0*/  LDC.64 R4, c[0x0][0x240] ;  /* 0x00009000ff047b82 */ /* 0x007e220000000a00 */
[----:B------:R-:W-:-:S04]  /*11e0*/  IMAD.IADD R3, R0, 0x1, R3 ;  /* 0x0000000100037824 */ /* 0x000fc800078e0203 */
[----:B0-----:R-:W-:-:S05]  /*11f0*/  IMAD.WIDE.U32 R2, R3, 0x8, R4 ;  /* 0x0000000803027825 */ /* 0x001fca00078e0004 */
[----:B------:R-:W-:Y:S01]  /*1200*/  STG.E.64 desc[UR4][R2.64], R10 ;  /* 0x0000000a02007986 */ /* 0x000fe2000c101b04 */
[----:B------:R-:W-:Y:S05]  /*1210*/  EXIT ;  /* 0x000000000000794d */ /* 0x000fea0003800000 */
.L_x_3328:
        /* <DEDUP_REMOVED lines=14> */
.L_x_5839:


//--------------------- .text._ZN2at6native29vectorized_elementwise_kernelILi4EZZZNS0_68_GLOBAL__N__08176361_30_ActivationHardsigmoidKernel_cu_1520ed90_302227hardsigmoid_backward_kernelERNS_18TensorIteratorBaseEENKUlvE_clEvENKUlvE_clEvEUlddE_St5arrayIPcLm3EEEEviT0_T1_ --------------------------
	.section	.text._ZN2at6native29vectorized_elementwise_kernelILi4EZZZNS0_68_GLOBAL__N__08176361_30_ActivationHardsigmoidKernel_cu_1520ed90_302227hardsigmoid_backward_kernelERNS_18TensorIteratorBaseEENKUlvE_clEvENKUlvE_clEvEUlddE_St5arrayIPcLm3EEEEviT0_T1_,"ax",@progbits
	.align	128
        .global         _ZN2at6native29vectorized_elementwise_kernelILi4EZZZNS0_68_GLOBAL__N__08176361_30_ActivationHardsigmoidKernel_cu_1520ed90_302227hardsigmoid_backward_kernelERNS_18TensorIteratorBaseEENKUlvE_clEvENKUlvE_clEvEUlddE_St5arrayIPcLm3EEEEviT0_T1_
        .type           _ZN2at6native29vectorized_elementwise_kernelILi4EZZZNS0_68_GLOBAL__N__08176361_30_ActivationHardsigmoidKernel_cu_1520ed90_302227hardsigmoid_backward_kernelERNS_18TensorIteratorBaseEENKUlvE_clEvENKUlvE_clEvEUlddE_St5arrayIPcLm3EEEEviT0_T1_,@function
        .size           _ZN2at6native29vectorized_elementwise_kernelILi4EZZZNS0_68_GLOBAL__N__08176361_30_ActivationHardsigmoidKernel_cu_1520ed90_302227hardsigmoid_backward_kernelERNS_18TensorIteratorBaseEENKUlvE_clEvENKUlvE_clEvEUlddE_St5arrayIPcLm3EEEEviT0_T1_,(.L_x_5840 - _ZN2at6native29vectorized_elementwise_kernelILi4EZZZNS0_68_GLOBAL__N__08176361_30_ActivationHardsigmoidKernel_cu_1520ed90_302227hardsigmoid_backward_kernelERNS_18TensorIteratorBaseEENKUlvE_clEvENKUlvE_clEvEUlddE_St5arrayIPcLm3EEEEviT0_T1_)
        .other          _ZN2at6native29vectorized_elementwise_kernelILi4EZZZNS0_68_GLOBAL__N__08176361_30_ActivationHardsigmoidKernel_cu_1520ed90_302227hardsigmoid_backward_kernelERNS_18TensorIteratorBaseEENKUlvE_clEvENKUlvE_clEvEUlddE_St5arrayIPcLm3EEEEviT0_T1_,@"STO_CUDA_ENTRY STV_DEFAULT"
_ZN2at6native29vectorized_elementwise_kernelILi4EZZZNS0_68_GLOBAL__N__08176361_30_ActivationHardsigmoidKernel_cu_1520ed90_302227hardsigmoid_backward_kernelERNS_18TensorIteratorBaseEENKUlvE_clEvENKUlvE_clEvEUlddE_St5arrayIPcLm3EEEEviT0_T1_:
.text._ZN2at6native29vectorized_elementwise_kernelILi4EZZZNS0_68_GLOBAL__N__08176361_30_ActivationHardsigmoidKernel_cu_1520ed90_302227hardsigmoid_backward_kernelERNS_18TensorIteratorBaseEENKUlvE_clEvENKUlvE_clEvEUlddE_St5arrayIPcLm3EEEEviT0_T1_:
        /* <DEDUP_REMOVED lines=85> */
.L_x_3329:
        /* <DEDUP_REMOVED lines=167> */
.L_x_3332:
[----:B------:R-:W-:-:S13]  /*0fc0*/  ISETP.GE.AND P0, PT, R3, R2, PT ;  /* 0x000000020300720c */ /* 0x000fda0003f06270 */
[----:B------:R-:W-:Y:S05]  /*0fd0*/  @P0 BRA `(.L_x_3334) ;  /* 0x0000000000300947 */ /* 0x000fea0003800000 */
[----:B0-----:R-:W0:Y:S01]  /*0fe0*/  LDC.64 R4, c[0x0][0x240] ;  /* 0x00009000ff047b82 */ /* 0x001e220000000a00 */
[----:B------:R-:W-:Y:S02]  /*0ff0*/  IMAD.IADD R13, R0, 0x1, R3 ;  /* 0x00000001000d7824 */ /* 0x000fe400078e0203 */
[----:B------:R-:W-:Y:S02]  /*1000*/  VIADD R3, R3, 0x80 ;  /* 0x0000008003037836 */ /* 0x000fe40000000000 */
[----:B0-----:R-:W-:-:S05]  /*1010*/  IMAD.WIDE.U32 R4, R13, 0x8, R4 ;  /* 0x000000080d047825 */ /* 0x001fca00078e0004 */
[----:B------:R1:W-:Y:S02]  /*1020*/  STG.E.64 desc[UR4][R4.64], R8 ;  /* 0x0000000804007986 */ /* 0x0003e4000c101b04 */
.L_x_3333:
[----:B------:R-:W-:-:S13]  /*1030*/  ISETP.GE.AND P0, PT, R3, R2, PT ;  /* 0x000000020300720c */ /* 0x000fda0003f06270 */
[----:B------:R-:W-:Y:S05]  /*1040*/  @P0 BRA `(.L_x_3335) ;  /* 0x0000000000340947 */ /* 0x000fea0003800000 */
[----:B01----:R-:W0:Y:S01]  /*1050*/  LDC.64 R4, c[0x0][0x240] ;  /* 0x00009000ff047b82 */ /* 0x003e220000000a00 */
[----:B------:R-:W-:Y:S01]  /*1060*/  IADD3 R9, R0, R3, RZ ;  /* 0x0000000300097210 */ /* 0x000fe20007ffe0ff */
[----:B------:R-:W-:-:S04]  /*1070*/  VIADD R3, R3, 0x80 ;  /* 0x0000008003037836 */ /* 0x000fc80000000000 */
[----:B0-----:R-:W-:-:S05]  /*1080*/  IMAD.WIDE.U32 R4, R9, 0x8, R4 ;  /* 0x0000000809047825 */ /* 0x001fca00078e0004 */
[----:B------:R1:W-:Y:S02]  /*1090*/  STG.E.64 desc[UR4][R4.64], R6 ;  /* 0x0000000604007986 */ /* 0x0003e4000c101b04 */
.L_x_3334:
        /* <DEDUP_REMOVED lines=8> */
.L_x_3335:
[----:B------:R-:W-:Y:S05]  /*1120*/  BSYNC B1 ;  /* 0x0000000000017941 */ /* 0x000fea0003800000 */
.L_x_3331:
[----:B------:R-:W-:-:S13]  /*1130*/  ISETP.GE.AND P0, PT, R3, R2, PT ;  /* 0x000000020300720c */ /* 0x000fda0003f06270 */
[----:B012---:R-:W0:Y:S01]  /*1140*/  @!P0 LDC.64 R4, c[0x0][0x240] ;  /* 0x00009000ff048b82 */ /* 0x007e220000000a00 */
[----:B------:R-:W-:Y:S01]  /*1150*/  @!P0 IADD3 R7, R0, R3, RZ ;  /* 0x0000000300078210 */ /* 0x000fe20007ffe0ff */
[----:B------:R-:W-:-:S04]  /*1160*/  @!P0 VIADD R3, R3, 0x80 ;  /* 0x0000008003038836 */ /* 0x000fc80000000000 */
[----:B0-----:R-:W-:-:S05]  /*1170*/  @!P0 IMAD.WIDE.U32 R4, R7, 0x8, R4 ;  /* 0x0000000807048825 */ /* 0x001fca00078e0004 */
[----:B------:R2:W-:Y:S02]  /*1180*/  @!P0 STG.E.64 desc[UR4][R4.64], R16 ;  /* 0x0000001004008986 */ /* 0x0005e4000c101b04 */
.L_x_3336:
[----:B------:R-:W-:Y:S05]  /*1190*/  BSYNC B0 ;  /* 0x0000000000007941 */ /* 0x000fea0003800000 */
.L_x_3330:
        /* <DEDUP_REMOVED lines=8> */
.L_x_3337:
        /* <DEDUP_REMOVED lines=14> */
.L_x_5840:


//--------------------- .text._ZN2at6native29vectorized_elementwise_kernelILi8EZZZNS0_68_GLOBAL__N__08176361_30_ActivationHardsigmoidKernel_cu_1520ed90_302227hardsigmoid_backward_kernelERNS_18TensorIteratorBaseEENKUlvE_clEvENKUlvE_clEvEUlddE_St5arrayIPcLm3EEEEviT0_T1_ --------------------------
	.section	.text._ZN2at6native29vectorized_elementwise_kernelILi8EZZZNS0_68_GLOBAL__N__08176361_30_ActivationHardsigmoidKernel_cu_1520ed90_302227hardsigmoid_backward_kernelERNS_18TensorIteratorBaseEENKUlvE_clEvENKUlvE_clEvEUlddE_St5arrayIPcLm3EEEEviT0_T1_,"ax",@progbits
	.align	128
        .global         _ZN2at6native29vectorized_elementwise_kernelILi8EZZZNS0_68_GLOBAL__N__08176361_30_ActivationHardsigmoidKernel_cu_1520ed90_302227hardsigmoid_backward_kernelERNS_18TensorIteratorBaseEENKUlvE_clEvENKUlvE_clEvEUlddE_St5arrayIPcLm3EEEEviT0_T1_
        .type           _ZN2at6native29vectorized_elementwise_kernelILi8EZZZNS0_68_GLOBAL__N__08176361_30_ActivationHardsigmoidKernel_cu_1520ed90_302227hardsigmoid_backward_kernelERNS_18TensorIteratorBaseEENKUlvE_clEvENKUlvE_clEvEUlddE_St5arrayIPcLm3EEEEviT0_T1_,@function
        .size           _ZN2at6native29vectorized_elementwise_kernelILi8EZZZNS0_68_GLOBAL__N__08176361_30_ActivationHardsigmoidKernel_cu_1520ed90_302227hardsigmoid_backward_kernelERNS_18TensorIteratorBaseEENKUlvE_clEvENKUlvE_clEvEUlddE_St5arrayIPcLm3EEEEviT0_T1_,(.L_x_5841 - _ZN2at6native29vectorized_elementwise_kernelILi8EZZZNS0_68_GLOBAL__N__08176361_30_ActivationHardsigmoidKernel_cu_1520ed90_302227hardsigmoid_backward_kernelERNS_18TensorIteratorBaseEENKUlvE_clEvENKUlvE_clEvEUlddE_St5arrayIPcLm3EEEEviT0_T1_)
        .other          _ZN2at6native29vectorized_elementwise_kernelILi8EZZZNS0_68_GLOBAL__N__08176361_30_ActivationHardsigmoidKernel_cu_1520ed90_302227hardsigmoid_backward_kernelERNS_18TensorIteratorBaseEENKUlvE_clEvENKUlvE_clEvEUlddE_St5arrayIPcLm3EEEEviT0_T1_,@"STO_CUDA_ENTRY STV_DEFAULT"
_ZN2at6native29vectorized_elementwise_kernelILi8EZZZNS0_68_GLOBAL__N__08176361_30_ActivationHardsigmoidKernel_cu_1520ed90_302227hardsigmoid_backward_kernelERNS_18TensorIteratorBaseEENKUlvE_clEvENKUlvE_clEvEUlddE_St5arrayIPcLm3EEEEviT0_T1_:
.text._ZN2at6native29vectorized_elementwise_kernelILi8EZZZNS0_68_GLOBAL__N__08176361_30_ActivationHardsigmoidKernel_cu_1520ed90_302227hardsigmoid_backward_kernelERNS_18TensorIteratorBaseEENKUlvE_clEvENKUlvE_clEvEUlddE_St5arrayIPcLm3EEEEviT0_T1_:
        /* <DEDUP_REMOVED lines=85> */
.L_x_3338:
        /* <DEDUP_REMOVED lines=167> */
.L_x_3341:
[----:B------:R-:W-:-:S13]  /*0fc0*/  ISETP.GE.AND P0, PT, R3, R2, PT ;  /* 0x000000020300720c */ /* 0x000fda0003f06270 */
[----:B------:R-:W-:Y:S05]  /*0fd0*/  @P0 BRA `(.L_x_3343) ;  /* 0x0000000000300947 */ /* 0x000fea0003800000 */
[----:B0-----:R-:W0:Y:S01]  /*0fe0*/  LDC.64 R4, c[0x0][0x240] ;  /* 0x00009000ff047b82 */ /* 0x001e220000000a00 */
[----:B------:R-:W-:Y:S02]  /*0ff0*/  IMAD.IADD R13, R0, 0x1, R3 ;  /* 0x00000001000d7824 */ /* 0x000fe400078e0203 */
[----:B------:R-:W-:Y:S02]  /*1000*/  VIADD R3, R3, 0x80 ;  /* 0x0000008003037836 */ /* 0x000fe40000000000 */
[----:B0-----:R-:W-:-:S05]  /*1010*/  IMAD.WIDE.U32 R4, R13, 0x8, R4 ;  /* 0x000000080d047825 */ /* 0x001fca00078e0004 */
[----:B------:R1:W-:Y:S02]  /*1020*/  STG.E.64 desc[UR4][R4.64], R8 ;  /* 0x0000000804007986 */ /* 0x0003e4000c101b04 */
.L_x_3342:
[----:B------:R-:W-:-:S13]  /*1030*/  ISETP.GE.AND P0, PT, R3, R2, PT ;  /* 0x000000020300720c */ /* 0x000fda0003f06270 */
[----:B------:R-:W-:Y:S05]  /*1040*/  @P0 BRA `(.L_x_3344) ;  /* 0x0000000000340947 */ /* 0x000fea0003800000 */
[----:B01----:R-:W0:Y:S01]  /*1050*/  LDC.64 R4, c[0x0][0x240] ;  /* 0x00009000ff047b82 */ /* 0x003e220000000a00 */
[----:B------:R-:W-:Y:S01]  /*1060*/  IADD3 R9, R0, R3, RZ ;  /* 0x0000000300097210 */ /* 0x000fe20007ffe0ff */
[----:B------:R-:W-:-:S04]  /*1070*/  VIADD R3, R3, 0x80 ;  /* 0x0000008003037836 */ /* 0x000fc80000000000 */
[----:B0-----:R-:W-:-:S05]  /*1080*/  IMAD.WIDE.U32 R4, R9, 0x8, R4 ;  /* 0x0000000809047825 */ /* 0x001fca00078e0004 */
[----:B------:R1:W-:Y:S02]  /*1090*/  STG.E.64 desc[UR4][R4.64], R6 ;  /* 0x0000000604007986 */ /* 0x0003e4000c101b04 */
.L_x_3343:
        /* <DEDUP_REMOVED lines=8> */
.L_x_3344:
[----:B------:R-:W-:Y:S05]  /*1120*/  BSYNC B1 ;  /* 0x0000000000017941 */ /* 0x000fea0003800000 */
.L_x_3340:
[----:B------:R-:W-:-:S13]  /*1130*/  ISETP.GE.AND P0, PT, R3, R2, PT ;  /* 0x000000020300720c */ /* 0x000fda0003f06270 */
[----:B012---:R-:W0:Y:S01]  /*1140*/  @!P0 LDC.64 R4, c[0x0][0x240] ;  /* 0x00009000ff048b82 */ /* 0x007e220000000a00 */
[----:B------:R-:W-:Y:S01]  /*1150*/  @!P0 IADD3 R7, R0, R3, RZ ;  /* 0x0000000300078210 */ /* 0x000fe20007ffe0ff */
[----:B------:R-:W-:-:S04]  /*1160*/  @!P0 VIADD R3, R3, 0x80 ;  /* 0x0000008003038836 */ /* 0x000fc80000000000 */
[----:B0-----:R-:W-:-:S05]  /*1170*/  @!P0 IMAD.WIDE.U32 R4, R7, 0x8, R4 ;  /* 0x0000000807048825 */ /* 0x001fca00078e0004 */
[----:B------:R2:W-:Y:S02]  /*1180*/  @!P0 STG.E.64 desc[UR4][R4.64], R16 ;  /* 0x0000001004008986 */ /* 0x0005e4000c101b04 */
.L_x_3345:
[----:B------:R-:W-:Y:S05]  /*1190*/  BSYNC B0 ;  /* 0x0000000000007941 */ /* 0x000fea0003800000 */
.L_x_3339:
        /* <DEDUP_REMOVED lines=8> */
.L_x_3346:
        /* <DEDUP_REMOVED lines=14> */
.L_x_5841:


//--------------------- .text._ZN2at6native18elementwise_kernelILi128ELi4EZNS0_15gpu_kernel_implIZZZNS0_68_GLOBAL__N__08176361_30_ActivationHardsigmoidKernel_cu_1520ed90_302218hardsigmoid_kernelERNS_18TensorIteratorBaseEENKUlvE_clEvENKUlvE2_clEvEUlN3c108BFloat16EE_EEvS5_RKT_EUliE_EEviT1_ --------------------------
	.section	.text._ZN2at6native18elementwise_kernelILi128ELi4EZNS0_15gpu_kernel_implIZZZNS0_68_GLOBAL__N__08176361_30_ActivationHardsigmoidKernel_cu_1520ed90_302218hardsigmoid_kernelERNS_18TensorIteratorBaseEENKUlvE_clEvENKUlvE2_clEvEUlN3c108BFloat16EE_EEvS5_RKT_EUliE_EEviT1_,"ax",@progbits
	.align	128
        .global         _ZN2at6native18elementwise_kernelILi128ELi4EZNS0_15gpu_kernel_implIZZZNS0_68_GLOBAL__N__08176361_30_ActivationHardsigmoidKernel_cu_1520ed90_302218hardsigmoid_kernelERNS_18TensorIteratorBaseEENKUlvE_clEvENKUlvE2_clEvEUlN3c108BFloat16EE_EEvS5_RKT_EUliE_EEviT1_
        .type           _ZN2at6native18elementwise_kernelILi128ELi4EZNS0_15gpu_kernel_implIZZZNS0_68_GLOBAL__N__08176361_30_ActivationHardsigmoidKernel_cu_1520ed90_302218hardsigmoid_kernelERNS_18TensorIteratorBaseEENKUlvE_clEvENKUlvE2_clEvEUlN3c108BFloat16EE_EEvS5_RKT_EUliE_EEviT1_,@function
        .size           _ZN2at6native18elementwise_kernelILi128ELi4EZNS0_15gpu_kernel_implIZZZNS0_68_GLOBAL__N__08176361_30_ActivationHardsigmoidKernel_cu_1520ed90_302218hardsigmoid_kernelERNS_18TensorIteratorBaseEENKUlvE_clEvENKUlvE2_clEvEUlN3c108BFloat16EE_EEvS5_RKT_EUliE_EEviT1_,(.L_x_5842 - _ZN2at6native18elementwise_kernelILi128ELi4EZNS0_15gpu_kernel_implIZZZNS0_68_GLOBAL__N__08176361_30_ActivationHardsigmoidKernel_cu_1520ed90_302218hardsigmoid_kernelERNS_18TensorIteratorBaseEENKUlvE_clEvENKUlvE2_clEvEUlN3c108BFloat16EE_EEvS5_RKT_EUliE_EEviT1_)
        .other          _ZN2at6native18elementwise_kernelILi128ELi4EZNS0_15gpu_kernel_implIZZZNS0_68_GLOBAL__N__08176361_30_ActivationHardsigmoidKernel_cu_1520ed90_302218hardsigmoid_kernelERNS_18TensorIteratorBaseEENKUlvE_clEvENKUlvE2_clEvEUlN3c108BFloat16EE_EEvS5_RKT_EUliE_EEviT1_,@"STO_CUDA_ENTRY STV_DEFAULT"
_ZN2at6native18elementwise_kernelILi128ELi4EZNS0_15gpu_kernel_implIZZZNS0_68_GLOBAL__N__08176361_30_ActivationHardsigmoidKernel_cu_1520ed90_302218hardsigmoid_kernelERNS_18TensorIteratorBaseEENKUlvE_clEvENKUlvE2_clEvEUlN3c108BFloat16EE_EEvS5_RKT_EUliE_EEviT1_:
.text._ZN2at6native18elementwise_kernelILi128ELi4EZNS0_15gpu_kernel_implIZZZNS0_68_GLOBAL__N__08176361_30_ActivationHardsigmoidKernel_cu_1520ed90_302218hardsigmoid_kernelERNS_18TensorIteratorBaseEENKUlvE_clEvENKUlvE2_clEvEUlN3c108BFloat16EE_EEvS5_RKT_EUliE_EEviT1_:
        /* <DEDUP_REMOVED lines=18> */
[----:B------:R-:W-:Y:S01]  /*0120*/  IMAD.HI.U32 R2, R19, UR4, R2 ;  /* 0x0000000413027c27 */ /* 0x000fe2000f8e0002 */
[----:B------:R-:W-:-:S04]  /*0130*/  ULDC UR4, c[0x0][0x21c] ;  /* 0x0000870000047ab9 */ /* 0x000fc80000000800 */
[----:B------:R-:W-:-:S05]  /*0140*/  SHF.R.U32.HI R3, RZ, UR5, R2 ;  /* 0x00000005ff037c19 */ /* 0x000fca0008011602 */
[----:B------:R-:W-:-:S04]  /*0150*/  IMAD.MOV R0, RZ, RZ, -R3 ;  /* 0x000000ffff007224 */ /* 0x000fc800078e0a03 */
[----:B------:R-:W-:Y:S01]  /*0160*/  IMAD R19, R0, UR4, R19 ;  /* 0x0000000400137c24 */ /* 0x000fe2000f8e0213 */
[----:B------:R-:W-:-:S03]  /*0170*/  ULDC.64 UR4, c[0x0][0x348] ;  /* 0x0000d20000047ab9 */ /* 0x000fc60000000a00 */
        /* <DEDUP_REMOVED lines=8> */
[----:B------:R-:W-:-:S05]  /*0200*/  SHF.R.U32.HI R5, RZ, UR5, R4 ;  /* 0x00000005ff057c19 */ /* 0x000fca0008011604 */
[----:B------:R-:W-:-:S04]  /*0210*/  IMAD.MOV R2, RZ, RZ, -R5 ;  /* 0x000000ffff027224 */ /* 0x000fc800078e0a05 */
[----:B------:R-:W-:Y:S01]  /*0220*/  IMAD R3, R2, UR6, R3 ;  /* 0x0000000602037c24 */ /* 0x000fe2000f8e0203 */
[----:B------:R-:W-:-:S03]  /*0230*/  ULDC.64 UR6, c[0x0][0x350] ;  /* 0x0000d40000067ab9 */ /* 0x000fc60000000a00 */
[C---:B------:R-:W-:Y:S02]  /*0240*/  IMAD R16, R3.reuse, UR6, RZ ;  /* 0x0000000603107c24 */ /* 0x040fe4000f8e02ff */
[----:B------:R-:W-:Y:S02]  /*0250*/  IMAD R0, R3, UR7, R0 ;  /* 0x0000000703007c24 */ /* 0x000fe4000f8e0200 */
[----:B------:R-:W-:Y:S01]  /*0260*/  IMAD R16, R19, UR4, R16 ;  /* 0x0000000413107c24 */ /* 0x000fe2000f8e0210 */
[----:B------:R-:W-:Y:S06]  /*0270*/  @!P0 BRA `(.L_x_3349) ;  /* 0x0000001000488947 */ /* 0x000fec0003800000 */
[----:B------:R-:W-:Y:S01]  /*0280*/  IMAD.MOV.U32 R4, RZ, RZ, RZ ;  /* 0x000000ffff047224 */ /* 0x000fe200078e00ff */
[----:B------:R-:W-:Y:S01]  /*0290*/  ULDC.64 UR4, c[0x0][0x238] ;  /* 0x00008e0000047ab9 */ /* 0x000fe20000000a00 */
[----:B------:R-:W-:Y:S02]  /*02a0*/  ISETP.NE.AND P0, PT, R6, 0x3, PT ;  /* 0x000000030600780c */ /* 0x000fe40003f05270 */
[----:B------:R-:W-:Y:S01]  /*02b0*/  IMAD.HI.U32 R2, R5, UR4, R4 ;  /* 0x0000000405027c27 */ /* 0x000fe2000f8e0004 */
[----:B------:R-:W-:-:S04]  /*02c0*/  ULDC UR4, c[0x0][0x234] ;  /* 0x00008d0000047ab9 */ /* 0x000fc80000000800 */
[----:B------:R-:W-:-:S05]  /*02d0*/  SHF.R.U32.HI R3, RZ, UR5, R2 ;  /* 0x00000005ff037c19 */ /* 0x000fca0008011602 */
[----:B------:R-:W-:-:S04]  /*02e0*/  IMAD.MOV R4, RZ, RZ, -R3 ;  /* 0x000000ffff047224 */ /* 0x000fc800078e0a03 */
[----:B------:R-:W-:Y:S01]  /*02f0*/  IMAD R5, R4, UR4, R5 ;  /* 0x0000000404057c24 */ /* 0x000fe2000f8e0205 */
[----:B------:R-:W-:-:S03]  /*0300*/  ULDC.64 UR4, c[0x0][0x358] ;  /* 0x0000d60000047ab9 */ /* 0x000fc60000000a00 */
        /* <DEDUP_REMOVED lines=9> */
[----:B------:R-:W-:-:S04]  /*03a0*/  ULDC.64 UR4, c[0x0][0x360] ;  /* 0x0000d80000047ab9 */ /* 0x000fc80000000a00 */
[----:B------:R-:W-:-:S04]  /*03b0*/  IMAD.MOV R2, RZ, RZ, -R5 ;  /* 0x000000ffff027224 */ /* 0x000fc800078e0a05 */
[----:B------:R-:W-:-:S04]  /*03c0*/  IMAD R3, R2, UR6, R3 ;  /* 0x0000000602037c24 */ /* 0x000fc8000f8e0203 */
[C---:B------:R-:W-:Y:S02]  /*03d0*/  IMAD R16, R3.reuse, UR4, R16 ;  /* 0x0000000403107c24 */ /* 0x040fe4000f8e0210 */
        /* <DEDUP_REMOVED lines=243> */
[----:B------:R-:W-:-:S03]  /*1310*/  ULDC.64 UR4, c[0x0][0x340] ;  /* 0x0000d00000047ab9 */ /* 0x000fc60000000a00 */
[----:B------:R-:W-:Y:S01]  /*1320*/  IMAD.HI.U32 R2, R5, UR4, R4 ;  /* 0x0000000405027c27 */ /* 0x000fe2000f8e0004 */
[----:B------:R-:W-:-:S04]  /*1330*/  ULDC UR4, c[0x0][0x33c] ;  /* 0x0000cf0000047ab9 */ /* 0x000fc80000000800 */
[----:B------:R-:W-:-:S05]  /*1340*/  SHF.R.U32.HI R2, RZ, UR5, R2 ;  /* 0x00000005ff027c19 */ /* 0x000fca0008011602 */
[----:B------:R-:W-:-:S04]  /*1350*/  IMAD.MOV R3, RZ, RZ, -R2 ;  /* 0x000000ffff037224 */ /* 0x000fc800078e0a02 */
[----:B------:R-:W-:Y:S01]  /*1360*/  IMAD R5, R3, UR4, R5 ;  /* 0x0000000403057c24 */ /* 0x000fe2000f8e0205 */
[----:B------:R-:W-:-:S03]  /*1370*/  ULDC.64 UR4, c[0x0][0x408] ;  /* 0x0001020000047ab9 */ /* 0x000fc60000000a00 */
[C---:B------:R-:W-:Y:S02]  /*1380*/  IMAD R16, R5.reuse, UR4, R16 ;  /* 0x0000000405107c24 */ /* 0x040fe4000f8e0210 */
[----:B------:R-:W-:-:S07]  /*1390*/  IMAD R0, R5, UR5, R0 ;  /* 0x0000000505007c24 */ /* 0x000fce000f8e0200 */
.L_x_3349:
        /* <DEDUP_REMOVED lines=22> */
.L_x_3353:
[----:B------:R-:W2:Y:S02]  /*1500*/  LDG.E.U8 R2, desc[UR36][R2.64] ;  /* 0x0000002402027981 */ /* 0x000ea4000c1e1100 */
[----:B--2---:R-:W-:-:S04]  /*1510*/  I2FP.F32.U32 R0, R2 ;  /* 0x0000000200007245 */ /* 0x004fc80000201000 */
[----:B------:R-:W-:Y:S01]  /*1520*/  F2FP.BF16.F32.PACK_AB R0, RZ, R0 ;  /* 0x00000000ff00723e */ /* 0x000fe200000010ff */
[----:B------:R-:W-:Y:S06]  /*1530*/  BRA `(.L_x_3355) ;  /* 0x0000000c00907947 */ /* 0x000fec0003800000 */
.L_x_3352:
        /* <DEDUP_REMOVED lines=10> */
.L_x_3357:
[----:B------:R-:W2:Y:S02]  /*15e0*/  LDG.E R2, desc[UR36][R2.64] ;  /* 0x0000002402027981 */ /* 0x000ea4000c1e1900 */
[----:B--2---:R-:W-:-:S04]  /*15f0*/  I2FP.F32.S32 R0, R2 ;  /* 0x0000000200007245 */ /* 0x004fc80000201400 */
[----:B------:R-:W-:Y:S01]  /*1600*/  F2FP.BF16.F32.PACK_AB R0, RZ, R0 ;  /* 0x00000000ff00723e */ /* 0x000fe200000010ff */
[----:B------:R-:W-:Y:S06]  /*1610*/  BRA `(.L_x_3355) ;  /* 0x0000000c00587947 */ /* 0x000fec0003800000 */
.L_x_3356:
[----:B------:R-:W2:Y:S02]  /*1620*/  LDG.E.U16 R2, desc[UR36][R2.64] ;  /* 0x0000002402027981 */ /* 0x000ea4000c1e1500 */
[----:B--2---:R-:W0:Y:S02]  /*1630*/  I2F.S16 R0, R2 ;  /* 0x0000000200007306 */ /* 0x004e240000101400 */
[----:B0-----:R-:W-:Y:S01]  /*1640*/  F2FP.BF16.F32.PACK_AB R0, RZ, R0 ;  /* 0x00000000ff00723e */ /* 0x001fe200000010ff */
[----:B------:R-:W-:Y:S06]  /*1650*/  BRA `(.L_x_3355) ;  /* 0x0000000c00487947 */ /* 0x000fec0003800000 */
.L_x_3351:
        /* <DEDUP_REMOVED lines=9> */
.L_x_3359:
[----:B------:R-:W2:Y:S02]  /*16f0*/  LDG.E.U16 R0, desc[UR36][R2.64] ;  /* 0x0000002402007981 */ /* 0x000ea4000c1e1500 */
[----:B--2---:R-:W-:-:S05]  /*1700*/  HADD2.F32 R0, -RZ, R0.H0_H0 ;  /* 0x20000000ff007230 */ /* 0x004fca0000004100 */
[----:B------:R-:W-:Y:S01]  /*1710*/  F2FP.BF16.F32.PACK_AB R0, RZ, R0 ;  /* 0x00000000ff00723e */ /* 0x000fe200000010ff */
[----:B------:R-:W-:Y:S06]  /*1720*/  BRA `(.L_x_3355) ;  /* 0x0000000c00147947 */ /* 0x000fec0003800000 */
.L_x_3358:
        /* <DEDUP_REMOVED lines=9> */
.L_x_3361:
[----:B------:R-:W2:Y:S02]  /*17c0*/  LDG.E.U16 R2, desc[UR36][R2.64] ;  /* 0x0000002402027981 */ /* 0x000ea4000c1e1500 */
[----:B--2---:R-:W-:-:S05]  /*17d0*/  HADD2.F32 R0, -RZ, R2.H0_H0 ;  /* 0x20000002ff007230 */ /* 0x004fca0000004100 */
[----:B------:R-:W-:Y:S01]  /*17e0*/  F2FP.BF16.F32.PACK_AB R0, RZ, R0 ;  /* 0x00000000ff00723e */ /* 0x000fe200000010ff */
[----:B------:R-:W-:Y:S06]  /*17f0*/  BRA `(.L_x_3355) ;  /* 0x0000000800e07947 */ /* 0x000fec0003800000 */
.L_x_3360:
        /* <DEDUP_REMOVED lines=8> */
.L_x_3350:
        /* <DEDUP_REMOVED lines=13> */
.L_x_3364:
        /* <DEDUP_REMOVED lines=8> */
.L_x_3363:
        /* <DEDUP_REMOVED lines=28> */
.L_x_3366:
        /* <DEDUP_REMOVED lines=15> */
.L_x_3365:
[----:B------:R0:W5:Y:S01]  /*1c80*/  LDG.E.U16 R0, desc[UR36][R2.64] ;  /* 0x0000002402007981 */ /* 0x000162000c1e1500 */
[----:B------:R-:W-:Y:S05]  /*1c90*/  BRA `(.L_x_3355) ;  /* 0x0000000400b87947 */ /* 0x000fea0003800000 */
.L_x_3362:
        /* <DEDUP_REMOVED lines=12> */
.L_x_3369:
        /* <DEDUP_REMOVED lines=21> */
.L_x_3373:
[----:B------:R-:W-:Y:S05]  /*1eb0*/  BSYNC B1 ;  /* 0x0000000000017941 */ /* 0x000fea0003800000 */
.L_x_3372:
[----:B------:R-:W-:Y:S01]  /*1ec0*/  LEA R3, R0, 0x3b800000, 0x17 ;  /* 0x3b80000000037811 */ /* 0x000fe200078eb8ff */
[----:B------:R-:W-:-:S05]  /*1ed0*/  IMAD.SHL.U32 R0, R2, 0x100000, RZ ;  /* 0x0010000002007824 */ /* 0x000fca00078e00ff */
[----:B------:R-:W-:-:S07]  /*1ee0*/  LOP3.LUT R0, R3, R0, R4, 0xfe, !PT ;  /* 0x0000000003007212 */ /* 0x000fce00078efe04 */
.L_x_3371:
[----:B------:R-:W-:Y:S05]  /*1ef0*/  BSYNC B0 ;  /* 0x0000000000007941 */ /* 0x000fea0003800000 */
.L_x_3370:
[----:B------:R-:W-:Y:S01]  /*1f00*/  F2FP.BF16.F32.PACK_AB R0, RZ, R0 ;  /* 0x00000000ff00723e */ /* 0x000fe200000010ff */
[----:B------:R-:W-:Y:S06]  /*1f10*/  BRA `(.L_x_3355) ;  /* 0x0000000400187947 */ /* 0x000fec0003800000 */
.L_x_3368:
        /* <DEDUP_REMOVED lines=21> */
.L_x_3377:
[----:B------:R-:W-:Y:S05]  /*2070*/  BSYNC B1 ;  /* 0x0000000000017941 */ /* 0x000fea0003800000 */
.L_x_3376:
[----:B------:R-:W-:Y:S01]  /*2080*/  LEA R3, R0, 0x37800000, 0x17 ;  /* 0x3780000000037811 */ /* 0x000fe200078eb8ff */
[----:B------:R-:W-:-:S05]  /*2090*/  IMAD.SHL.U32 R0, R2, 0x200000, RZ ;  /* 0x0020000002007824 */ /* 0x000fca00078e00ff */
[----:B------:R-:W-:-:S07]  /*20a0*/  LOP3.LUT R0, R3, R0, R4, 0xfe, !PT ;  /* 0x0000000003007212 */ /* 0x000fce00078efe04 */
.L_x_3375:
[----:B------:R-:W-:Y:S05]  /*20b0*/  BSYNC B0 ;  /* 0x0000000000007941 */ /* 0x000fea0003800000 */
.L_x_3374:
[----:B------:R-:W-:Y:S01]  /*20c0*/  F2FP.BF16.F32.PACK_AB R0, RZ, R0 ;  /* 0x00000000ff00723e */ /* 0x000fe200000010ff */
[----:B------:R-:W-:Y:S06]  /*20d0*/  BRA `(.L_x_3355) ;  /* 0x0000000000a87947 */ /* 0x000fec0003800000 */
.L_x_3367:
        /* <DEDUP_REMOVED lines=14> */
.L_x_3381:
[----:B------:R-:W-:Y:S05]  /*21c0*/  BSYNC B0 ;  /* 0x0000000000007941 */ /* 0x000fea0003800000 */
.L_x_3380:
[----:B------:R-:W-:Y:S01]  /*21d0*/  F2FP.BF16.F32.PACK_AB R0, RZ, R0 ;  /* 0x00000000ff00723e */ /* 0x000fe200000010ff */
[----:B------:R-:W-:Y:S06]  /*21e0*/  BRA `(.L_x_3355) ;  /* 0x0000000000647947 */ /* 0x000fec0003800000 */
.L_x_3354:
        /* <DEDUP_REMOVED lines=16> */
.L_x_3382:
[----:B------:R-:W-:Y:S01]  /*22f0*/  PRMT R0, RZ, 0x7610, R0 ;  /* 0x00007610ff007816 */ /* 0x000fe20000000000 */
[----:B------:R-:W-:Y:S06]  /*2300*/  BRA `(.L_x_3355) ;  /* 0x00000000001c7947 */ /* 0x000fec0003800000 */
.L_x_3379:
[----:B------:R-:W2:Y:S02]  /*2310*/  LDG.E.64 R2, desc[UR36][R2.64] ;  /* 0x0000002402027981 */ /* 0x000ea4000c1e1b00 */
[----:B--2---:R-:W0:Y:S02]  /*2320*/  I2F.U64 R0, R2 ;  /* 0x0000000200007312 */ /* 0x004e240000301000 */
[----:B0-----:R-:W-:Y:S01]  /*2330*/  F2FP.BF16.F32.PACK_AB R0, RZ, R0 ;  /* 0x00000000ff00723e */ /* 0x001fe200000010ff */
[----:B------:R-:W-:Y:S06]  /*2340*/  BRA `(.L_x_3355) ;  /* 0x00000000000c7947 */ /* 0x000fec0003800000 */
.L_x_3378:
[----:B------:R-:W2:Y:S02]  /*2350*/  LDG.E R2, desc[UR36][R2.64] ;  /* 0x0000002402027981 */ /* 0x000ea4000c1e1900 */
[----:B--2---:R-:W-:-:S04]  /*2360*/  I2FP.F32.U32 R0, R2 ;  /* 0x0000000200007245 */ /* 0x004fc80000201000 */
[----:B------:R-:W-:-:S07]  /*2370*/  F2FP.BF16.F32.PACK_AB R0, RZ, R0 ;  /* 0x00000000ff00723e */ /* 0x000fce00000010ff */
.L_x_3355:
[----:B------:R-:W0:Y:S01]  /*2380*/  LDC.U8 R4, c[0x0][0x438] ;  /* 0x00010e00ff047b82 */ /* 0x000e220000000000 */
[----:B-----5:R-:W-:Y:S01]  /*2390*/  IMAD.U32 R0, R0, 0x10000, RZ ;  /* 0x0001000000007824 */ /* 0x020fe200078e00ff */
[----:B------:R-:W-:-:S03]  /*23a0*/  ULDC UR4, c[0x0][0x420] ;  /* 0x0001080000047ab9 */ /* 0x000fc60000000800 */
[----:B------:R-:W-:-:S05]  /*23b0*/  FADD.FTZ R0, R0, 3 ;  /* 0x4040000000007421 */ /* 0x000fca0000010000 */
[----:B------:R-:W-:-:S04]  /*23c0*/  FSETP.GEU.FTZ.AND P0, PT, R0, UR4, PT ;  /* 0x0000000400007c0b */ /* 0x000fc8000bf1e000 */
[----:B------:R-:W-:Y:S01]  /*23d0*/  FSEL R0, R0, UR4, P0 ;  /* 0x0000000400007c08 */ /* 0x000fe20008000000 */
[----:B------:R-:W-:-:S03]  /*23e0*/  ULDC UR4, c[0x0][0x42c] ;  /* 0x00010b0000047ab9 */ /* 0x000fc60000000800 */
[----:B------:R-:W-:-:S04]  /*23f0*/  FSETP.GT.FTZ.AND P0, PT, R0, UR4, PT ;  /* 0x0000000400007c0b */ /* 0x000fc8000bf14000 */
[----:B------:R-:W-:Y:S02]  /*2400*/  FSEL R0, R0, UR4, !P0 ;  /* 0x0000000400007c08 */ /* 0x000fe4000c000000 */
[----:B0-----:R-:W-:-:S03]  /*2410*/  PRMT R2, R4, 0x9910, RZ ;  /* 0x0000991004027816 */ /* 0x001fc600000000ff */
[----:B------:R-:W-:Y:S01]  /*2420*/  FMUL.FTZ R0, R0, 0.16666667163372039795 ;  /* 0x3e2aaaab00007820 */ /* 0x000fe20000410000 */
[----:B------:R-:W-:-:S03]  /*2430*/  ISETP.GT.AND P0, PT, R2, 0x9, PT ;  /* 0x000000090200780c */ /* 0x000fc60003f04270 */
[----:B------:R0:W1:Y:S10]  /*2440*/  F2F.BF16.F32 R3, R0 ;  /* 0x0000000000037304 */ /* 0x0000740000202000 */
[----:B0-----:R-:W-:Y:S05]  /*2450*/  @P0 BRA `(.L_x_3383) ;  /* 0x00000004000c0947 */ /* 0x001fea0003800000 */
        /* <DEDUP_REMOVED lines=8> */
[----:B-1----:R-:W-:-:S04]  /*24e0*/  IMAD.U32 R0, R3, 0x10000, RZ ;  /* 0x0001000003007824 */ /* 0x002fc800078e00ff */
[----:B------:R-:W0:Y:S02]  /*24f0*/  F2I.FTZ.TRUNC.NTZ R3, R0 ;  /* 0x0000000000037305 */ /* 0x000e24000021f100 */
[----:B0-----:R4:W-:Y:S01]  /*2500*/  STG.E.U8 desc[UR36][R16.64], R3 ;  /* 0x0000000310007986 */ /* 0x0019e2000c101124 */
[----:B------:R-:W-:Y:S05]  /*2510*/  BRA `(.L_x_3388) ;  /* 0x0000000c00947947 */ /* 0x000fea0003800000 */
.L_x_3386:
[----:B-1----:R-:W-:-:S06]  /*2520*/  IMAD.U32 R3, R3, 0x10000, RZ ;  /* 0x0001000003037824 */ /* 0x002fcc00078e00ff */
[----:B------:R-:W0:Y:S02]  /*2530*/  F2I.S64.TRUNC R2, R3 ;  /* 0x0000000300027311 */ /* 0x000e24000020d900 */
[----:B0-----:R3:W-:Y:S01]  /*2540*/  STG.E.U8 desc[UR36][R16.64], R2 ;  /* 0x0000000210007986 */ /* 0x0017e2000c101124 */
[----:B------:R-:W-:Y:S05]  /*2550*/  BRA `(.L_x_3388) ;  /* 0x0000000c00847947 */ /* 0x000fea0003800000 */
.L_x_3385:
[----:B------:R-:W-:-:S13]  /*2560*/  ISETP.NE.AND P0, PT, R2, 0x2, PT ;  /* 0x000000020200780c */ /* 0x000fda0003f05270 */
[----:B------:R-:W-:Y:S05]  /*2570*/  @!P0 BRA `(.L_x_3389) ;  /* 0x0000000000308947 */ /* 0x000fea0003800000 */
[----:B------:R-:W-:-:S13]  /*2580*/  ISETP.NE.AND P0, PT, R2, 0x3, PT ;  /* 0x000000030200780c */ /* 0x000fda0003f05270 */
[----:B------:R-:W-:Y:S05]  /*2590*/  @!P0 BRA `(.L_x_3390) ;  /* 0x0000000000188947 */ /* 0x000fea0003800000 */
[----:B------:R-:W-:-:S13]  /*25a0*/  ISETP.NE.AND P0, PT, R2, 0x4, PT ;  /* 0x000000040200780c */ /* 0x000fda0003f05270 */
[----:B------:R-:W-:Y:S05]  /*25b0*/  @P0 BRA `(.L_x_3387) ;  /* 0x0000000c000c0947 */ /* 0x000fea0003800000 */
[----:B-1----:R-:W-:-:S06]  /*25c0*/  IMAD.U32 R3, R3, 0x10000, RZ ;  /* 0x0001000003037824 */ /* 0x002fcc00078e00ff */
[----:B------:R-:W0:Y:S02]  /*25d0*/  F2I.S64.TRUNC R2, R3 ;  /* 0x0000000300027311 */ /* 0x000e24000020d900 */
[----:B0-----:R0:W-:Y:S01]  /*25e0*/  STG.E.64 desc[UR36][R16.64], R2 ;  /* 0x0000000210007986 */ /* 0x0011e2000c101b24 */
[----:B------:R-:W-:Y:S05]  /*25f0*/  BRA `(.L_x_3388) ;  /* 0x0000000c005c7947 */ /* 0x000fea0003800000 */
.L_x_3390:
[----:B-1----:R-:W-:-:S06]  /*2600*/  IMAD.U32 R3, R3, 0x10000, RZ ;  /* 0x0001000003037824 */ /* 0x002fcc00078e00ff */
[----:B------:R-:W0:Y:S02]  /*2610*/  F2I.FTZ.TRUNC.NTZ R3, R3 ;  /* 0x0000000300037305 */ /* 0x000e24000021f100 */
[----:B0-----:R1:W-:Y:S01]  /*2620*/  STG.E desc[UR36][R16.64], R3 ;  /* 0x0000000310007986 */ /* 0x0013e2000c101924 */
[----:B------:R-:W-:Y:S05]  /*2630*/  BRA `(.L_x_3388) ;  /* 0x0000000c004c7947 */ /* 0x000fea0003800000 */
.L_x_3389:
[----:B-1----:R-:W-:-:S06]  /*2640*/  IMAD.U32 R3, R3, 0x10000, RZ ;  /* 0x0001000003037824 */ /* 0x002fcc00078e00ff */
[----:B------:R-:W0:Y:S02]  /*2650*/  F2I.FTZ.TRUNC.NTZ R3, R3 ;  /* 0x0000000300037305 */ /* 0x000e24000021f100 */
[----:B0-----:R2:W-:Y:S01]  /*2660*/  STG.E.U16 desc[UR36][R16.64], R3 ;  /* 0x0000000310007986 */ /* 0x0015e2000c101524 */
[----:B------:R-:W-:Y:S05]  /*2670*/  BRA `(.L_x_3388) ;  /* 0x0000000c003c7947 */ /* 0x000fea0003800000 */
.L_x_3384:
[----:B------:R-:W-:-:S13]  /*2680*/  ISETP.GT.AND P0, PT, R2, 0x6, PT ;  /* 0x000000060200780c */ /* 0x000fda0003f04270 */
[----:B------:R-:W-:Y:S05]  /*2690*/  @P0 BRA `(.L_x_3391) ;  /* 0x00000000002c0947 */ /* 0x000fea0003800000 */
[----:B------:R-:W-:-:S13]  /*26a0*/  ISETP.NE.AND P0, PT, R2, 0x5, PT ;  /* 0x000000050200780c */ /* 0x000fda0003f05270 */
[----:B------:R-:W-:Y:S05]  /*26b0*/  @!P0 BRA `(.L_x_3392) ;  /* 0x0000000000148947 */ /* 0x000fea0003800000 */
[----:B------:R-:W-:-:S13]  /*26c0*/  ISETP.NE.AND P0, PT, R2, 0x6, PT ;  /* 0x000000060200780c */ /* 0x000fda0003f05270 */
[----:B------:R-:W-:Y:S05]  /*26d0*/  @P0 BRA `(.L_x_3387) ;  /* 0x0000000800c40947 */ /* 0x000fea0003800000 */
[----:B-1----:R-:W-:-:S05]  /*26e0*/  IMAD.U32 R3, R3, 0x10000, RZ ;  /* 0x0001000003037824 */ /* 0x002fca00078e00ff */
[----:B------:R0:W-:Y:S01]  /*26f0*/  STG.E desc[UR36][R16.64], R3 ;  /* 0x0000000310007986 */ /* 0x0001e2000c101924 */
[----:B------:R-:W-:Y:S05]  /*2700*/  BRA `(.L_x_3388) ;  /* 0x0000000c00187947 */ /* 0x000fea0003800000 */
.L_x_3392:
[----:B-1----:R-:W-:-:S05]  /*2710*/  IMAD.U32 R0, R3, 0x10000, RZ ;  /* 0x0001000003007824 */ /* 0x002fca00078e00ff */
[----:B------:R-:W-:-:S05]  /*2720*/  F2FP.F16.F32.PACK_AB R0, RZ, R0 ;  /* 0x00000000ff00723e */ /* 0x000fca00000000ff */
[----:B------:R0:W-:Y:S01]  /*2730*/  STG.E.U16 desc[UR36][R16.64], R0 ;  /* 0x0000000010007986 */ /* 0x0001e2000c101524 */
[----:B------:R-:W-:Y:S05]  /*2740*/  BRA `(.L_x_3388) ;  /* 0x0000000c00087947 */ /* 0x000fea0003800000 */
.L_x_3391:
[----:B------:R-:W-:-:S13]  /*2750*/  ISETP.NE.AND P0, PT, R2, 0x7, PT ;  /* 0x000000070200780c */ /* 0x000fda0003f05270 */
[----:B------:R-:W-:Y:S05]  /*2760*/  @!P0 BRA `(.L_x_3393) ;  /* 0x0000000000348947 */ /* 0x000fea0003800000 */
[----:B------:R-:W-:-:S13]  /*2770*/  ISETP.NE.AND P0, PT, R2, 0x8, PT ;  /* 0x000000080200780c */ /* 0x000fda0003f05270 */
[----:B------:R-:W-:Y:S05]  /*2780*/  @!P0 BRA `(.L_x_3394) ;  /* 0x0000000000188947 */ /* 0x000fea0003800000 */
[----:B------:R-:W-:-:S13]  /*2790*/  ISETP.NE.AND P0, PT, R2, 0x9, PT ;  /* 0x000000090200780c */ /* 0x000fda0003f05270 */
[----:B------:R-:W-:Y:S05]  /*27a0*/  @P0 BRA `(.L_x_3387) ;  /* 0x0000000800900947 */ /* 0x000fea0003800000 */
[----:B-1----:R-:W-:Y:S02]  /*27b0*/  IMAD.U32 R2, R3, 0x10000, RZ ;  /* 0x0001000003027824 */ /* 0x002fe400078e00ff */
[----:B------:R-:W-:-:S05]  /*27c0*/  IMAD.MOV.U32 R3, RZ, RZ, RZ ;  /* 0x000000ffff037224 */ /* 0x000fca00078e00ff */
[----:B------:R0:W-:Y:S01]  /*27d0*/  STG.E.64 desc[UR36][R16.64], R2 ;  /* 0x0000000210007986 */ /* 0x0001e2000c101b24 */
[----:B------:R-:W-:Y:S05]  /*27e0*/  BRA `(.L_x_3388) ;  /* 0x0000000800e07947 */ /* 0x000fea0003800000 */
.L_x_3394:
[----:B-1----:R-:W-:-:S05]  /*27f0*/  IMAD.U32 R3, R3, 0x10000, RZ ;  /* 0x0001000003037824 */ /* 0x002fca00078e00ff */
[----:B------:R-:W-:-:S04]  /*2800*/  F2FP.F16.F32.PACK_AB R3, RZ, R3 ;  /* 0x00000003ff03723e */ /* 0x000fc800000000ff */
[----:B------:R-:W-:-:S05]  /*2810*/  PRMT R3, R3, 0x5410, RZ ;  /* 0x0000541003037816 */ /* 0x000fca00000000ff */
[----:B------:R0:W-:Y:S01]  /*2820*/  STG.E desc[UR36][R16.64], R3 ;  /* 0x0000000310007986 */ /* 0x0001e2000c101924 */
[----:B------:R-:W-:Y:S05]  /*2830*/  BRA `(.L_x_3388) ;  /* 0x0000000800cc7947 */ /* 0x000fea0003800000 */
.L_x_3393:
[----:B-1----:R-:W-:-:S04]  /*2840*/  IMAD.U32 R2, R3, 0x10000, RZ ;  /* 0x0001000003027824 */ /* 0x002fc800078e00ff */
[----:B------:R-:W-:-:S06]  /*2850*/  FMUL.FTZ R2, R2, 1 ;  /* 0x3f80000002027820 */ /* 0x000fcc0000410000 */
[----:B------:R-:W0:Y:S02]  /*2860*/  F2F.F64.F32 R2, R2 ;  /* 0x0000000200027310 */ /* 0x000e240000201800 */
[----:B0-----:R0:W-:Y:S01]  /*2870*/  STG.E.64 desc[UR36][R16.64], R2 ;  /* 0x0000000210007986 */ /* 0x0011e2000c101b24 */
[----:B------:R-:W-:Y:S05]  /*2880*/  BRA `(.L_x_3388) ;  /* 0x0000000800b87947 */ /* 0x000fea0003800000 */
.L_x_3383:
        /* <DEDUP_REMOVED lines=8> */
[----:B-1----:R-:W-:-:S05]  /*2910*/  IMAD.U32 R3, R3, 0x10000, RZ ;  /* 0x0001000003037824 */ /* 0x002fca00078e00ff */
[----:B------:R-:W-:-:S04]  /*2920*/  FSETP.NEU.FTZ.AND P0, PT, R3, RZ, PT ;  /* 0x000000ff0300720b */ /* 0x000fc80003f1d000 */
[----:B------:R-:W-:-:S05]  /*2930*/  SEL R3, RZ, 0x1, !P0 ;  /* 0x00000001ff037807 */ /* 0x000fca0004000000 */
[----:B------:R0:W-:Y:S01]  /*2940*/  STG.E.U8 desc[UR36][R16.64], R3 ;  /* 0x0000000310007986 */ /* 0x0001e2000c101124 */
[----:B------:R-:W-:Y:S05]  /*2950*/  BRA `(.L_x_3388) ;  /* 0x0000000800847947 */ /* 0x000fea0003800000 */
.L_x_3397:
[----:B-1----:R-:W-:Y:S01]  /*2960*/  IMAD.U32 R3, R3, 0x10000, RZ ;  /* 0x0001000003037824 */ /* 0x002fe200078e00ff */
[----:B------:R-:W-:-:S03]  /*2970*/  CS2R R6, SRZ ;  /* 0x0000000000067805 */ /* 0x000fc6000001ff00 */
[----:B------:R-:W-:-:S04]  /*2980*/  FMUL.FTZ R3, R3, 1 ;  /* 0x3f80000003037820 */ /* 0x000fc80000410000 */
[----:B------:R-:W0:Y:S02]  /*2990*/  F2F.F64.F32 R4, R3 ;  /* 0x0000000300047310 */ /* 0x000e240000201800 */
[----:B0-----:R0:W-:Y:S01]  /*29a0*/  STG.E.128 desc[UR36][R16.64], R4 ;  /* 0x0000000410007986 */ /* 0x0011e2000c101d24 */
[----:B------:R-:W-:Y:S05]  /*29b0*/  BRA `(.L_x_3388) ;  /* 0x00000008006c7947 */ /* 0x000fea0003800000 */
.L_x_3396:
[----:B------:R-:W-:-:S13]  /*29c0*/  ISETP.NE.AND P0, PT, R2, 0xf, PT ;  /* 0x0000000f0200780c */ /* 0x000fda0003f05270 */
[----:B------:R-:W-:Y:S05]  /*29d0*/  @!P0 BRA `(.L_x_3398) ;  /* 0x0000000000b48947 */ /* 0x000fea0003800000 */
[----:B------:R-:W-:-:S13]  /*29e0*/  ISETP.NE.AND P0, PT, R2, 0x17, PT ;  /* 0x000000170200780c */ /* 0x000fda0003f05270 */
[----:B------:R-:W-:Y:S05]  /*29f0*/  @!P0 BRA `(.L_x_3399) ;  /* 0x0000000000548947 */ /* 0x000fea0003800000 */
[----:B------:R-:W-:-:S13]  /*2a00*/  ISETP.NE.AND P0, PT, R2, 0x18, PT ;  /* 0x000000180200780c */ /* 0x000fda0003f05270 */
[----:B------:R-:W-:Y:S05]  /*2a10*/  @P0 BRA `(.L_x_3387) ;  /* 0x0000000400f40947 */ /* 0x000fea0003800000 */
[----:B-1----:R-:W-:Y:S01]  /*2a20*/  IMAD.U32 R5, R3, 0x10000, RZ ;  /* 0x0001000003057824 */ /* 0x002fe200078e00ff */
        /* <DEDUP_REMOVED lines=14> */
.L_x_3401:
[----:B------:R-:W-:Y:S05]  /*2b10*/  BSYNC B0 ;  /* 0x0000000000007941 */ /* 0x000fea0003800000 */
.L_x_3400:
[----:B------:R-:W-:-:S05]  /*2b20*/  LOP3.LUT R3, R0, R3, RZ, 0xfc, !PT ;  /* 0x0000000300037212 */ /* 0x000fca00078efcff */
[----:B------:R0:W-:Y:S01]  /*2b30*/  STG.E.U8 desc[UR36][R16.64], R3 ;  /* 0x0000000310007986 */ /* 0x0001e2000c101124 */
[----:B------:R-:W-:Y:S05]  /*2b40*/  BRA `(.L_x_3388) ;  /* 0x0000000800087947 */ /* 0x000fea0003800000 */
.L_x_3399:
[----:B-1----:R-:W-:Y:S01]  /*2b50*/  IMAD.U32 R3, R3, 0x10000, RZ ;  /* 0x0001000003037824 */ /* 0x002fe200078e00ff */
        /* <DEDUP_REMOVED lines=12> */
.L_x_3403:
[----:B------:R-:W-:Y:S01]  /*2c20*/  IMAD.MOV.U32 R0, RZ, RZ, 0x7f ;  /* 0x0000007fff007424 */ /* 0x000fe200078e00ff */
[----:B------:R-:W-:-:S04]  /*2c30*/  ISETP.GT.U32.AND P0, PT, R2, 0x7f800000, PT ;  /* 0x7f8000000200780c */ /* 0x000fc80003f04070 */
[----:B------:R-:W-:-:S09]  /*2c40*/  SEL R0, R0, 0x7c, P0 ;  /* 0x0000007c00007807 */ /* 0x000fd20000000000 */
.L_x_3404:
[----:B------:R-:W-:Y:S05]  /*2c50*/  BSYNC B0 ;  /* 0x0000000000007941 */ /* 0x000fea0003800000 */
.L_x_3402:
[----:B------:R-:W-:-:S04]  /*2c60*/  LOP3.LUT R2, R3, 0x80000000, RZ, 0xc0, !PT ;  /* 0x8000000003027812 */ /* 0x000fc800078ec0ff */
[----:B------:R-:W-:-:S04]  /*2c70*/  SHF.R.U32.HI R3, RZ, 0x18, R2 ;  /* 0x00000018ff037819 */ /* 0x000fc80000011602 */
[----:B------:R-:W-:-:S05]  /*2c80*/  LOP3.LUT R3, R0, R3, RZ, 0xfc, !PT ;  /* 0x0000000300037212 */ /* 0x000fca00078efcff */
[----:B------:R0:W-:Y:S01]  /*2c90*/  STG.E.U8 desc[UR36][R16.64], R3 ;  /* 0x0000000310007986 */ /* 0x0001e2000c101124 */
[----:B------:R-:W-:Y:S05]  /*2ca0*/  BRA `(.L_x_3388) ;  /* 0x0000000400b07947 */ /* 0x000fea0003800000 */
.L_x_3398:
[----:B-1----:R0:W-:Y:S01]  /*2cb0*/  STG.E.U16 desc[UR36][R16.64], R3 ;  /* 0x0000000310007986 */ /* 0x0021e2000c101524 */
[----:B------:R-:W-:Y:S05]  /*2cc0*/  BRA `(.L_x_3388) ;  /* 0x0000000400a87947 */ /* 0x000fea0003800000 */
.L_x_3395:
        /* <DEDUP_REMOVED lines=8> */
[----:B-1----:R-:W-:-:S06]  /*2d50*/  IMAD.U32 R3, R3, 0x10000, RZ ;  /* 0x0001000003037824 */ /* 0x002fcc00078e00ff */
[----:B------:R-:W0:Y:S02]  /*2d60*/  F2I.FTZ.U32.TRUNC.NTZ R3, R3 ;  /* 0x0000000300037305 */ /* 0x000e24000021f000 */
[----:B0-----:R0:W-:Y:S01]  /*2d70*/  STG.E.U16 desc[UR36][R16.64], R3 ;  /* 0x0000000310007986 */ /* 0x0011e2000c101524 */
[----:B------:R-:W-:Y:S05]  /*2d80*/  BRA `(.L_x_3388) ;  /* 0x0000000400787947 */ /* 0x000fea0003800000 */
.L_x_3407:
[----:B-1----:R-:W-:Y:S01]  /*2d90*/  IMAD.U32 R3, R3, 0x10000, RZ ;  /* 0x0001000003037824 */ /* 0x002fe200078e00ff */
        /* <DEDUP_REMOVED lines=16> */
.L_x_3410:
[----:B------:R-:W-:-:S04]  /*2ea0*/  LOP3.LUT R2, R3, 0x80000000, RZ, 0xc0, !PT ;  /* 0x8000000003027812 */ /* 0x000fc800078ec0ff */
[----:B------:R-:W-:-:S04]  /*2eb0*/  SHF.R.U32.HI R3, RZ, 0x18, R2 ;  /* 0x00000018ff037819 */ /* 0x000fc80000011602 */
[----:B------:R-:W-:-:S04]  /*2ec0*/  LOP3.LUT R0, R0, R3, RZ, 0xfc, !PT ;  /* 0x0000000300007212 */ /* 0x000fc800078efcff */
[----:B------:R-:W-:-:S07]  /*2ed0*/  PRMT R8, R0, 0x7610, R8 ;  /* 0x0000761000087816 */ /* 0x000fce0000000008 */
.L_x_3409:
[----:B------:R-:W-:Y:S05]  /*2ee0*/  BSYNC B0 ;  /* 0x0000000000007941 */ /* 0x000fea0003800000 */
.L_x_3408:
[----:B------:R0:W-:Y:S01]  /*2ef0*/  STG.E.U8 desc[UR36][R16.64], R8 ;  /* 0x0000000810007986 */ /* 0x0001e2000c101124 */
[----:B------:R-:W-:Y:S05]  /*2f00*/  BRA `(.L_x_3388) ;  /* 0x0000000400187947 */ /* 0x000fea0003800000 */
.L_x_3406:
        /* <DEDUP_REMOVED lines=17> */
.L_x_3413:
[----:B------:R-:W-:-:S04]  /*3020*/  LOP3.LUT R2, R3, 0x80000000, RZ, 0xc0, !PT ;  /* 0x8000000003027812 */ /* 0x000fc800078ec0ff */
[----:B------:R-:W-:-:S04]  /*3030*/  SHF.R.U32.HI R3, RZ, 0x18, R2 ;  /* 0x00000018ff037819 */ /* 0x000fc80000011602 */
[----:B------:R-:W-:-:S04]  /*3040*/  LOP3.LUT R0, R0, R3, RZ, 0xfc, !PT ;  /* 0x0000000300007212 */ /* 0x000fc800078efcff */
[----:B------:R-:W-:-:S07]  /*3050*/  PRMT R8, R0, 0x7610, R8 ;  /* 0x0000761000087816 */ /* 0x000fce0000000008 */
.L_x_3412:
[----:B------:R-:W-:Y:S05]  /*3060*/  BSYNC B0 ;  /* 0x0000000000007941 */ /* 0x000fea0003800000 */
.L_x_3411:
[----:B------:R0:W-:Y:S01]  /*3070*/  STG.E.U8 desc[UR36][R16.64], R8 ;  /* 0x0000000810007986 */ /* 0x0001e2000c101124 */
[----:B------:R-:W-:Y:S05]  /*3080*/  BRA `(.L_x_3388) ;  /* 0x0000000000b87947 */ /* 0x000fea0003800000 */
.L_x_3405:
[----:B------:R-:W-:-:S13]  /*3090*/  ISETP.NE.AND P0, PT, R2, 0x1c, PT ;  /* 0x0000001c0200780c */ /* 0x000fda0003f05270 */
[----:B------:R-:W-:Y:S05]  /*30a0*/  @!P0 BRA `(.L_x_3414) ;  /* 0x0000000000a48947 */ /* 0x000fea0003800000 */
[----:B------:R-:W-:-:S13]  /*30b0*/  ISETP.NE.AND P0, PT, R2, 0x1d, PT ;  /* 0x0000001d0200780c */ /* 0x000fda0003f05270 */
[----:B------:R-:W-:Y:S05]  /*30c0*/  @!P0 BRA `(.L_x_3415) ;  /* 0x00000000008c8947 */ /* 0x000fea0003800000 */
[----:B------:R-:W-:-:S13]  /*30d0*/  ISETP.NE.AND P0, PT, R2, 0x2c, PT ;  /* 0x0000002c0200780c */ /* 0x000fda0003f05270 */
[----:B------:R-:W-:Y:S05]  /*30e0*/  @P0 BRA `(.L_x_3387) ;  /* 0x0000000000400947 */ /* 0x000fea0003800000 */
[----:B-1----:R-:W-:-:S05]  /*30f0*/  IMAD.U32 R3, R3, 0x10000, RZ ;  /* 0x0001000003037824 */ /* 0x002fca00078e00ff */
        /* <DEDUP_REMOVED lines=15> */
.L_x_3387:
[----:B------:R-:W-:Y:S01]  /*31f0*/  MOV R2, 0x0 ;  /* 0x0000000000027802 */ /* 0x000fe20000000f00 */
[----:B------:R-:W-:Y:S01]  /*3200*/  ULDC.64 UR4, c[0x4][0x128] ;  /* 0x01004a0000047ab9 */ /* 0x000fe20000000a00 */
[----:B------:R-:W-:Y:S01]  /*3210*/  ULDC.64 UR6, c[0x4][0x130] ;  /* 0x01004c0000067ab9 */ /* 0x000fe20000000a00 */
[----:B------:R-:W-:Y:S02]  /*3220*/  IMAD.U32 R4, RZ, RZ, UR4 ;  /* 0x00000004ff047e24 */ /* 0x000fe4000f8e00ff */
[----:B------:R-:W-:Y:S01]  /*3230*/  IMAD.U32 R5, RZ, RZ, UR5 ;  /* 0x00000005ff057e24 */ /* 0x000fe2000f8e00ff */
[----:B-1----:R-:W0:Y:S01]  /*3240*/  LDC.64 R2, c[0x4][R2] ;  /* 0x0100000002027b82 */ /* 0x002e220000000a00 */
        /* <DEDUP_REMOVED lines=10> */
.L_x_3416:
[----:B------:R-:W-:Y:S05]  /*32f0*/  BRA `(.L_x_3388) ;  /* 0x00000000001c7947 */ /* 0x000fea0003800000 */
.L_x_3415:
[----:B-1----:R-:W-:-:S06]  /*3300*/  IMAD.U32 R3, R3, 0x10000, RZ ;  /* 0x0001000003037824 */ /* 0x002fcc00078e00ff */
[----:B------:R-:W0:Y:S02]  /*3310*/  F2I.U64.TRUNC R2, R3 ;  /* 0x0000000300027311 */ /* 0x000e24000020d800 */
[----:B0-----:R0:W-:Y:S01]  /*3320*/  STG.E.64 desc[UR36][R16.64], R2 ;  /* 0x0000000210007986 */ /* 0x0011e2000c101b24 */
[----:B------:R-:W-:Y:S05]  /*3330*/  BRA `(.L_x_3388) ;  /* 0x00000000000c7947 */ /* 0x000fea0003800000 */
.L_x_3414:
[----:B-1----:R-:W-:-:S06]  /*3340*/  IMAD.U32 R3, R3, 0x10000, RZ ;  /* 0x0001000003037824 */ /* 0x002fcc00078e00ff */
[----:B------:R-:W0:Y:S02]  /*3350*/  F2I.FTZ.U32.TRUNC.NTZ R3, R3 ;  /* 0x0000000300037305 */ /* 0x000e24000021f000 */
[----:B0-----:R0:W-:Y:S02]  /*3360*/  STG.E desc[UR36][R16.64], R3 ;  /* 0x0000000310007986 */ /* 0x0011e4000c101924 */
.L_x_3388:
[----:B------:R-:W-:-:S04]  /*3370*/  IMAD R18, R23, 0x200, R18 ;  /* 0x0000020017127824 */ /* 0x000fc800078e0212 */
[----:B------:R-:W-:-:S07]  /*3380*/  VIADD R19, R18, 0x80 ;  /* 0x0000008012137836 */ /* 0x000fce0000000000 */
.L_x_3348:
[----:B------:R-:W-:Y:S05]  /*3390*/  BSYNC B6 ;  /* 0x0000000000067941 */ /* 0x000fea0003800000 */
.L_x_3347:
[----:B------:R-:W-:Y:S01]  /*33a0*/  ULDC UR4, c[0x0][0x210] ;  /* 0x0000840000047ab9 */ /* 0x000fe20000000800 */
[----:B------:R-:W-:Y:S01]  /*33b0*/  BSSY B6, `(.L_x_3417) ;  /* 0x0000330000067945 */ /* 0x000fe20003800000 */
[----:B------:R-:W-:-:S13]  /*33c0*/  ISETP.GE.AND P0, PT, R19, UR4, PT ;  /* 0x0000000413007c0c */ /* 0x000fda000bf06270 */
[----:B------:R-:W-:Y:S05]  /*33d0*/  @P0 BRA `(.L_x_3418) ;  /* 0x0000003000b40947 */ /* 0x000fea0003800000 */
[----:B0-----:R-:W0:Y:S01]  /*33e0*/  LDC R6, c[0x0][0x218] ;  /* 0x00008600ff067b82 */ /* 0x001e220000000800 */
[----:B------:R-:W-:Y:S02]  /*33f0*/  IMAD.MOV.U32 R0, RZ, RZ, RZ ;  /* 0x000000ffff007224 */ /* 0x000fe400078e00ff */
[----:B-1234-:R-:W-:Y:S01]  /*3400*/  IMAD.MOV.U32 R16, RZ, RZ, RZ ;  /* 0x000000ffff107224 */ /* 0x01efe200078e00ff */
[----:B0-----:R-:W-:-:S13]  /*3410*/  ISETP.NE.AND P0, PT, R6, RZ, PT ;  /* 0x000000ff0600720c */ /* 0x001fda0003f05270 */
[----:B------:R-:W-:Y:S05]  /*3420*/  @!P0 BRA `(.L_x_3419) ;  /* 0x0000001000a88947 */ /* 0x000fea0003800000 */
        /* <DEDUP_REMOVED lines=298> */
.L_x_3419:
        /* <DEDUP_REMOVED lines=22> */
.L_x_3423:
[----:B------:R-:W2:Y:S02]  /*4830*/  LDG.E.U8 R2, desc[UR36][R2.64] ;  /* 0x0000002402027981 */ /* 0x000ea4000c1e1100 */
[----:B--2---:R-:W-:-:S04]  /*4840*/  I2FP.F32.U32 R0, R2 ;  /* 0x0000000200007245 */ /* 0x004fc80000201000 */
[----:B------:R-:W-:Y:S01]  /*4850*/  F2FP.BF16.F32.PACK_AB R0, RZ, R0 ;  /* 0x00000000ff00723e */ /* 0x000fe200000010ff */
[----:B------:R-:W-:Y:S06]  /*4860*/  BRA `(.L_x_3425) ;  /* 0x0000000c00907947 */ /* 0x000fec0003800000 */
.L_x_3422:
        /* <DEDUP_REMOVED lines=10> */
.L_x_3427:
[----:B------:R-:W2:Y:S02]  /*4910*/  LDG.E R2, desc[UR36][R2.64] ;  /* 0x0000002402027981 */ /* 0x000ea4000c1e1900 */
[----:B--2---:R-:W-:-:S04]  /*4920*/  I2FP.F32.S32 R0, R2 ;  /* 0x0000000200007245 */ /* 0x004fc80000201400 */
[----:B------:R-:W-:Y:S01]  /*4930*/  F2FP.BF16.F32.PACK_AB R0, RZ, R0 ;  /* 0x00000000ff00723e */ /* 0x000fe200000010ff */
[----:B------:R-:W-:Y:S06]  /*4940*/  BRA `(.L_x_3425) ;  /* 0x0000000c00587947 */ /* 0x000fec0003800000 */
.L_x_3426:
[----:B------:R-:W2:Y:S02]  /*4950*/  LDG.E.U16 R2, desc[UR36][R2.64] ;  /* 0x0000002402027981 */ /* 0x000ea4000c1e1500 */
[----:B--2---:R-:W0:Y:S02]  /*4960*/  I2F.S16 R0, R2 ;  /* 0x0000000200007306 */ /* 0x004e240000101400 */
[----:B0-----:R-:W-:Y:S01]  /*4970*/  F2FP.BF16.F32.PACK_AB R0, RZ, R0 ;  /* 0x00000000ff00723e */ /* 0x001fe200000010ff */
[----:B------:R-:W-:Y:S06]  /*4980*/  BRA `(.L_x_3425) ;  /* 0x0000000c00487947 */ /* 0x000fec0003800000 */
.L_x_3421:
        /* <DEDUP_REMOVED lines=9> */
.L_x_3429:
[----:B------:R-:W2:Y:S02]  /*4a20*/  LDG.E.U16 R0, desc[UR36][R2.64] ;  /* 0x0000002402007981 */ /* 0x000ea4000c1e1500 */
[----:B--2---:R-:W-:-:S05]  /*4a30*/  HADD2.F32 R0, -RZ, R0.H0_H0 ;  /* 0x20000000ff007230 */ /* 0x004fca0000004100 */
[----:B------:R-:W-:Y:S01]  /*4a40*/  F2FP.BF16.F32.PACK_AB R0, RZ, R0 ;  /* 0x00000000ff00723e */ /* 0x000fe200000010ff */
[----:B------:R-:W-:Y:S06]  /*4a50*/  BRA `(.L_x_3425) ;  /* 0x0000000c00147947 */ /* 0x000fec0003800000 */
.L_x_3428:
        /* <DEDUP_REMOVED lines=9> */
.L_x_3431:
[----:B------:R-:W2:Y:S02]  /*4af0*/  LDG.E.U16 R2, desc[UR36][R2.64] ;  /* 0x0000002402027981 */ /* 0x000ea4000c1e1500 */
[----:B--2---:R-:W-:-:S05]  /*4b00*/  HADD2.F32 R0, -RZ, R2.H0_H0 ;  /* 0x20000002ff007230 */ /* 0x004fca0000004100 */
[----:B------:R-:W-:Y:S01]  /*4b10*/  F2FP.BF16.F32.PACK_AB R0, RZ, R0 ;  /* 0x00000000ff00723e */ /* 0x000fe200000010ff */
[----:B------:R-:W-:Y:S06]  /*4b20*/  BRA `(.L_x_3425) ;  /* 0x0000000800e07947 */ /* 0x000fec0003800000 */
.L_x_3430:
        /* <DEDUP_REMOVED lines=8> */
.L_x_3420:
        /* <DEDUP_REMOVED lines=13> */
.L_x_3434:
        /* <DEDUP_REMOVED lines=8> */
.L_x_3433:
        /* <DEDUP_REMOVED lines=28> */
.L_x_3436:
        /* <DEDUP_REMOVED lines=15> */
.L_x_3435:
[----:B------:R0:W5:Y:S01]  /*4fb0*/  LDG.E.U16 R0, desc[UR36][R2.64] ;  /* 0x0000002402007981 */ /* 0x000162000c1e1500 */
[----:B------:R-:W-:Y:S05]  /*4fc0*/  BRA `(.L_x_3425) ;  /* 0x0000000400b87947 */ /* 0x000fea0003800000 */
.L_x_3432:
        /* <DEDUP_REMOVED lines=12> */
.L_x_3439:
        /* <DEDUP_REMOVED lines=21> */
.L_x_3443:
[----:B------:R-:W-:Y:S05]  /*51e0*/  BSYNC B1 ;  /* 0x0000000000017941 */ /* 0x000fea0003800000 */
.L_x_3442:
[----:B------:R-:W-:Y:S01]  /*51f0*/  LEA R3, R0, 0x3b800000, 0x17 ;  /* 0x3b80000000037811 */ /* 0x000fe200078eb8ff */
[----:B------:R-:W-:-:S05]  /*5200*/  IMAD.SHL.U32 R0, R2, 0x100000, RZ ;  /* 0x0010000002007824 */ /* 0x000fca00078e00ff */
[----:B------:R-:W-:-:S07]  /*5210*/  LOP3.LUT R0, R3, R0, R4, 0xfe, !PT ;  /* 0x0000000003007212 */ /* 0x000fce00078efe04 */
.L_x_3441:
[----:B------:R-:W-:Y:S05]  /*5220*/  BSYNC B0 ;  /* 0x0000000000007941 */ /* 0x000fea0003800000 */
.L_x_3440:
[----:B------:R-:W-:Y:S01]  /*5230*/  F2FP.BF16.F32.PACK_AB R0, RZ, R0 ;  /* 0x00000000ff00723e */ /* 0x000fe200000010ff */
[----:B------:R-:W-:Y:S06]  /*5240*/  BRA `(.L_x_3425) ;  /* 0x0000000400187947 */ /* 0x000fec0003800000 */
.L_x_3438:
        /* <DEDUP_REMOVED lines=21> */
.L_x_3447:
[----:B------:R-:W-:Y:S05]  /*53a0*/  BSYNC B1 ;  /* 0x0000000000017941 */ /* 0x000fea0003800000 */
.L_x_3446:
[----:B------:R-:W-:Y:S01]  /*53b0*/  LEA R3, R0, 0x37800000, 0x17 ;  /* 0x3780000000037811 */ /* 0x000fe200078eb8ff */
[----:B------:R-:W-:-:S05]  /*53c0*/  IMAD.SHL.U32 R0, R2, 0x200000, RZ ;  /* 0x0020000002007824 */ /* 0x000fca00078e00ff */
[----:B------:R-:W-:-:S07]  /*53d0*/  LOP3.LUT R0, R3, R0, R4, 0xfe, !PT ;  /* 0x0000000003007212 */ /* 0x000fce00078efe04 */
.L_x_3445:
[----:B------:R-:W-:Y:S05]  /*53e0*/  BSYNC B0 ;  /* 0x0000000000007941 */ /* 0x000fea0003800000 */
.L_x_3444:
[----:B------:R-:W-:Y:S01]  /*53f0*/  F2FP.BF16.F32.PACK_AB R0, RZ, R0 ;  /* 0x00000000ff00723e */ /* 0x000fe200000010ff */
[----:B------:R-:W-:Y:S06]  /*5400*/  BRA `(.L_x_3425) ;  /* 0x0000000000a87947 */ /* 0x000fec0003800000 */
.L_x_3437:
        /* <DEDUP_REMOVED lines=14> */
.L_x_3451:
[----:B------:R-:W-:Y:S05]  /*54f0*/  BSYNC B0 ;  /* 0x0000000000007941 */ /* 0x000fea0003800000 */
.L_x_3450:
[----:B------:R-:W-:Y:S01]  /*5500*/  F2FP.BF16.F32.PACK_AB R0, RZ, R0 ;  /* 0x00000000ff00723e */ /* 0x000fe200000010ff */
[----:B------:R-:W-:Y:S06]  /*5510*/  BRA `(.L_x_3425) ;  /* 0x0000000000647947 */ /* 0x000fec0003800000 */
.L_x_3424:
        /* <DEDUP_REMOVED lines=16> */
.L_x_3452:
[----:B------:R-:W-:Y:S01]  /*5620*/  PRMT R0, RZ, 0x7610, R0 ;  /* 0x00007610ff007816 */ /* 0x000fe20000000000 */
[----:B------:R-:W-:Y:S06]  /*5630*/  BRA `(.L_x_3425) ;  /* 0x00000000001c7947 */ /* 0x000fec0003800000 */
.L_x_3449:
[----:B------:R-:W2:Y:S02]  /*5640*/  LDG.E.64 R2, desc[UR36][R2.64] ;  /* 0x0000002402027981 */ /* 0x000ea4000c1e1b00 */
[----:B--2---:R-:W0:Y:S02]  /*5650*/  I2F.U64 R0, R2 ;  /* 0x0000000200007312 */ /* 0x004e240000301000 */
[----:B0-----:R-:W-:Y:S01]  /*5660*/  F2FP.BF16.F32.PACK_AB R0, RZ, R0 ;  /* 0x00000000ff00723e */ /* 0x001fe200000010ff */
[----:B------:R-:W-:Y:S06]  /*5670*/  BRA `(.L_x_3425) ;  /* 0x00000000000c7947 */ /* 0x000fec0003800000 */
.L_x_3448:
[----:B------:R-:W2:Y:S02]  /*5680*/  LDG.E R2, desc[UR36][R2.64] ;  /* 0x0000002402027981 */ /* 0x000ea4000c1e1900 */
[----:B--2---:R-:W-:-:S04]  /*5690*/  I2FP.F32.U32 R0, R2 ;  /* 0x0000000200007245 */ /* 0x004fc80000201000 */
[----:B------:R-:W-:-:S07]  /*56a0*/  F2FP.BF16.F32.PACK_AB R0, RZ, R0 ;  /* 0x00000000ff00723e */ /* 0x000fce00000010ff */
.L_x_3425:
        /* <DEDUP_REMOVED lines=26> */
.L_x_3456:
[----:B-1----:R-:W-:-:S06]  /*5850*/  IMAD.U32 R3, R3, 0x10000, RZ ;  /* 0x0001000003037824 */ /* 0x002fcc00078e00ff */
[----:B------:R-:W0:Y:S02]  /*5860*/  F2I.S64.TRUNC R2, R3 ;  /* 0x0000000300027311 */ /* 0x000e24000020d900 */
[----:B0-----:R0:W-:Y:S01]  /*5870*/  STG.E.U8 desc[UR36][R16.64], R2 ;  /* 0x0000000210007986 */ /* 0x0011e2000c101124 */
[----:B------:R-:W-:Y:S05]  /*5880*/  BRA `(.L_x_3458) ;  /* 0x0000000c00847947 */ /* 0x000fea0003800000 */
.L_x_3455:
        /* <DEDUP_REMOVED lines=10> */
.L_x_3460:
[----:B-1----:R-:W-:-:S06]  /*5930*/  IMAD.U32 R3, R3, 0x10000, RZ ;  /* 0x0001000003037824 */ /* 0x002fcc00078e00ff */
[----:B------:R-:W0:Y:S02]  /*5940*/  F2I.FTZ.TRUNC.NTZ R3, R3 ;  /* 0x0000000300037305 */ /* 0x000e24000021f100 */
[----:B0-----:R0:W-:Y:S01]  /*5950*/  STG.E desc[UR36][R16.64], R3 ;  /* 0x0000000310007986 */ /* 0x0011e2000c101924 */
[----:B------:R-:W-:Y:S05]  /*5960*/  BRA `(.L_x_3458) ;  /* 0x0000000c004c7947 */ /* 0x000fea0003800000 */
.L_x_3459:
[----:B-1----:R-:W-:-:S06]  /*5970*/  IMAD.U32 R3, R3, 0x10000, RZ ;  /* 0x0001000003037824 */ /* 0x002fcc00078e00ff */
[----:B------:R-:W0:Y:S02]  /*5980*/  F2I.FTZ.TRUNC.NTZ R3, R3 ;  /* 0x0000000300037305 */ /* 0x000e24000021f100 */
[----:B0-----:R0:W-:Y:S01]  /*5990*/  STG.E.U16 desc[UR36][R16.64], R3 ;  /* 0x0000000310007986 */ /* 0x0011e2000c101524 */
[----:B------:R-:W-:Y:S05]  /*59a0*/  BRA `(.L_x_3458) ;  /* 0x0000000c003c7947 */ /* 0x000fea0003800000 */
.L_x_3454:
        /* <DEDUP_REMOVED lines=9> */
.L_x_3462:
[----:B-1----:R-:W-:-:S05]  /*5a40*/  IMAD.U32 R0, R3, 0x10000, RZ ;  /* 0x0001000003007824 */ /* 0x002fca00078e00ff */
[----:B------:R-:W-:-:S05]  /*5a50*/  F2FP.F16.F32.PACK_AB R0, RZ, R0 ;  /* 0x00000000ff00723e */ /* 0x000fca00000000ff */
[----:B------:R0:W-:Y:S01]  /*5a60*/  STG.E.U16 desc[UR36][R16.64], R0 ;  /* 0x0000000010007986 */ /* 0x0001e2000c101524 */
[----:B------:R-:W-:Y:S05]  /*5a70*/  BRA `(.L_x_3458) ;  /* 0x0000000c00087947 */ /* 0x000fea0003800000 */
.L_x_3461:
        /* <DEDUP_REMOVED lines=10> */
.L_x_3464:
[----:B-1----:R-:W-:-:S05]  /*5b20*/  IMAD.U32 R3, R3, 0x10000, RZ ;  /* 0x0001000003037824 */ /* 0x002fca00078e00ff */
[----:B------:R-:W-:-:S04]  /*5b30*/  F2FP.F16.F32.PACK_AB R3, RZ, R3 ;  /* 0x00000003ff03723e */ /* 0x000fc800000000ff */
[----:B------:R-:W-:-:S05]  /*5b40*/  PRMT R3, R3, 0x5410, RZ ;  /* 0x0000541003037816 */ /* 0x000fca00000000ff */
[----:B------:R0:W-:Y:S01]  /*5b50*/  STG.E desc[UR36][R16.64], R3 ;  /* 0x0000000310007986 */ /* 0x0001e2000c101924 */
[----:B------:R-:W-:Y:S05]  /*5b60*/  BRA `(.L_x_3458) ;  /* 0x0000000800cc7947 */ /* 0x000fea0003800000 */
.L_x_3463:
[----:B-1----:R-:W-:-:S04]  /*5b70*/  IMAD.U32 R2, R3, 0x10000, RZ ;  /* 0x0001000003027824 */ /* 0x002fc800078e00ff */
[----:B------:R-:W-:-:S06]  /*5b80*/  FMUL.FTZ R2, R2, 1 ;  /* 0x3f80000002027820 */ /* 0x000fcc0000410000 */
[----:B------:R-:W0:Y:S02]  /*5b90*/  F2F.F64.F32 R2, R2 ;  /* 0x0000000200027310 */ /* 0x000e240000201800 */
[----:B0-----:R0:W-:Y:S01]  /*5ba0*/  STG.E.64 desc[UR36][R16.64], R2 ;  /* 0x0000000210007986 */ /* 0x0011e2000c101b24 */
[----:B------:R-:W-:Y:S05]  /*5bb0*/  BRA `(.L_x_3458) ;  /* 0x0000000800b87947 */ /* 0x000fea0003800000 */
.L_x_3453:
        /* <DEDUP_REMOVED lines=13> */
.L_x_3467:
[----:B-1----:R-:W-:Y:S01]  /*5c90*/  IMAD.U32 R3, R3, 0x10000, RZ ;  /* 0x0001000003037824 */ /* 0x002fe200078e00ff */
[----:B------:R-:W-:-:S03]  /*5ca0*/  CS2R R6, SRZ ;  /* 0x0000000000067805 */ /* 0x000fc6000001ff00 */
[----:B------:R-:W-:-:S04]  /*5cb0*/  FMUL.FTZ R3, R3, 1 ;  /* 0x3f80000003037820 */ /* 0x000fc80000410000 */
[----:B------:R-:W0:Y:S02]  /*5cc0*/  F2F.F64.F32 R4, R3 ;  /* 0x0000000300047310 */ /* 0x000e240000201800 */
[----:B0-----:R0:W-:Y:S01]  /*5cd0*/  STG.E.128 desc[UR36][R16.64], R4 ;  /* 0x0000000410007986 */ /* 0x0011e2000c101d24 */
[----:B------:R-:W-:Y:S05]  /*5ce0*/  BRA `(.L_x_3458) ;  /* 0x00000008006c7947 */ /* 0x000fea0003800000 */
.L_x_3466:
        /* <DEDUP_REMOVED lines=21> */
.L_x_3471:
[----:B------:R-:W-:Y:S05]  /*5e40*/  BSYNC B0 ;  /* 0x0000000000007941 */ /* 0x000fea0003800000 */
.L_x_3470:
[----:B------:R-:W-:-:S05]  /*5e50*/  LOP3.LUT R3, R0, R3, RZ, 0xfc, !PT ;  /* 0x0000000300037212 */ /* 0x000fca00078efcff */
[----:B------:R0:W-:Y:S01]  /*5e60*/  STG.E.U8 desc[UR36][R16.64], R3 ;  /* 0x0000000310007986 */ /* 0x0001e2000c101124 */
[----:B------:R-:W-:Y:S05]  /*5e70*/  BRA `(.L_x_3458) ;  /* 0x0000000800087947 */ /* 0x000fea0003800000 */
.L_x_3469:
        /* <DEDUP_REMOVED lines=13> */
.L_x_3473:
[----:B------:R-:W-:Y:S01]  /*5f50*/  IMAD.MOV.U32 R0, RZ, RZ, 0x7f ;  /* 0x0000007fff007424 */ /* 0x000fe200078e00ff */
[----:B------:R-:W-:-:S04]  /*5f60*/  ISETP.GT.U32.AND P0, PT, R2, 0x7f800000, PT ;  /* 0x7f8000000200780c */ /* 0x000fc80003f04070 */
[----:B------:R-:W-:-:S09]  /*5f70*/  SEL R0, R0, 0x7c, P0 ;  /* 0x0000007c00007807 */ /* 0x000fd20000000000 */
.L_x_3474:
[----:B------:R-:W-:Y:S05]  /*5f80*/  BSYNC B0 ;  /* 0x0000000000007941 */ /* 0x000fea0003800000 */
.L_x_3472:
[----:B------:R-:W-:-:S04]  /*5f90*/  LOP3.LUT R2, R3, 0x80000000, RZ, 0xc0, !PT ;  /* 0x8000000003027812 */ /* 0x000fc800078ec0ff */
[----:B------:R-:W-:-:S04]  /*5fa0*/  SHF.R.U32.HI R3, RZ, 0x18, R2 ;  /* 0x00000018ff037819 */ /* 0x000fc80000011602 */
[----:B------:R-:W-:-:S05]  /*5fb0*/  LOP3.LUT R3, R0, R3, RZ, 0xfc, !PT ;  /* 0x0000000300037212 */ /* 0x000fca00078efcff */
[----:B------:R0:W-:Y:S01]  /*5fc0*/  STG.E.U8 desc[UR36][R16.64], R3 ;  /* 0x0000000310007986 */ /* 0x0001e2000c101124 */
[----:B------:R-:W-:Y:S05]  /*5fd0*/  BRA `(.L_x_3458) ;  /* 0x0000000400b07947 */ /* 0x000fea0003800000 */
.L_x_3468:
[----:B-1----:R0:W-:Y:S01]  /*5fe0*/  STG.E.U16 desc[UR36][R16.64], R3 ;  /* 0x0000000310007986 */ /* 0x0021e2000c101524 */
[----:B------:R-:W-:Y:S05]  /*5ff0*/  BRA `(.L_x_3458) ;  /* 0x0000000400a87947 */ /* 0x000fea0003800000 */
.L_x_3465:
        /* <DEDUP_REMOVED lines=12> */
.L_x_3477:
        /* <DEDUP_REMOVED lines=17> */
.L_x_3480:
[----:B------:R-:W-:-:S04]  /*61d0*/  LOP3.LUT R2, R3, 0x80000000, RZ, 0xc0, !PT ;  /* 0x8000000003027812 */ /* 0x000fc800078ec0ff */
[----:B------:R-:W-:-:S04]  /*61e0*/  SHF.R.U32.HI R3, RZ, 0x18, R2 ;  /* 0x00000018ff037819 */ /* 0x000fc80000011602 */
[----:B------:R-:W-:-:S04]  /*61f0*/  LOP3.LUT R0, R0, R3, RZ, 0xfc, !PT ;  /* 0x0000000300007212 */ /* 0x000fc800078efcff */
[----:B------:R-:W-:-:S07]  /*6200*/  PRMT R8, R0, 0x7610, R8 ;  /* 0x0000761000087816 */ /* 0x000fce0000000008 */
.L_x_3479:
[----:B------:R-:W-:Y:S05]  /*6210*/  BSYNC B0 ;  /* 0x0000000000007941 */ /* 0x000fea0003800000 */
.L_x_3478:
[----:B------:R3:W-:Y:S01]  /*6220*/  STG.E.U8 desc[UR36][R16.64], R8 ;  /* 0x0000000810007986 */ /* 0x0007e2000c101124 */
[----:B------:R-:W-:Y:S05]  /*6230*/  BRA `(.L_x_3458) ;  /* 0x0000000400187947 */ /* 0x000fea0003800000 */
.L_x_3476:
        /* <DEDUP_REMOVED lines=17> */
.L_x_3483:
[----:B------:R-:W-:-:S04]  /*6350*/  LOP3.LUT R2, R3, 0x80000000, RZ, 0xc0, !PT ;  /* 0x8000000003027812 */ /* 0x000fc800078ec0ff */
[----:B------:R-:W-:-:S04]  /*6360*/  SHF.R.U32.HI R3, RZ, 0x18, R2 ;  /* 0x00000018ff037819 */ /* 0x000fc80000011602 */
[----:B------:R-:W-:-:S04]  /*6370*/  LOP3.LUT R0, R0, R3, RZ, 0xfc, !PT ;  /* 0x0000000300007212 */ /* 0x000fc800078efcff */
[----:B------:R-:W-:-:S07]  /*6380*/  PRMT R8, R0, 0x7610, R8 ;  /* 0x0000761000087816 */ /* 0x000fce0000000008 */
.L_x_3482:
[----:B------:R-:W-:Y:S05]  /*6390*/  BSYNC B0 ;  /* 0x0000000000007941 */ /* 0x000fea0003800000 */
.L_x_3481:
[----:B------:R0:W-:Y:S01]  /*63a0*/  STG.E.U8 desc[UR36][R16.64], R8 ;  /* 0x0000000810007986 */ /* 0x0001e2000c101124 */
[----:B------:R-:W-:Y:S05]  /*63b0*/  BRA `(.L_x_3458) ;  /* 0x0000000000b87947 */ /* 0x000fea0003800000 */
.L_x_3475:
        /* <DEDUP_REMOVED lines=22> */
.L_x_3457:
[----:B------:R-:W-:Y:S01]  /*6520*/  MOV R0, 0x0 ;  /* 0x0000000000007802 */ /* 0x000fe20000000f00 */
[----:B------:R-:W-:Y:S01]  /*6530*/  ULDC.64 UR4, c[0x4][0x128] ;  /* 0x01004a0000047ab9 */ /* 0x000fe20000000a00 */
[----:B------:R-:W-:Y:S01]  /*6540*/  ULDC.64 UR6, c[0x4][0x40] ;  /* 0x0100100000067ab9 */ /* 0x000fe20000000a00 */
[----:B------:R-:W-:Y:S01]  /*6550*/  IMAD.U32 R4, RZ, RZ, UR4 ;  /* 0x00000004ff047e24 */ /* 0x000fe2000f8e00ff */
[----:B-1----:R0:W1:Y:S01]  /*6560*/  LDC.64 R2, c[0x4][R0] ;  /* 0x0100000000027b82 */ /* 0x0020620000000a00 */
        /* <DEDUP_REMOVED lines=11> */
.L_x_3486:
[----:B------:R-:W-:Y:S05]  /*6620*/  BRA `(.L_x_3458) ;  /* 0x00000000001c7947 */ /* 0x000fea0003800000 */
.L_x_3485:
[----:B-1----:R-:W-:-:S06]  /*6630*/  IMAD.U32 R3, R3, 0x10000, RZ ;  /* 0x0001000003037824 */ /* 0x002fcc00078e00ff */
[----:B------:R-:W0:Y:S02]  /*6640*/  F2I.U64.TRUNC R2, R3 ;  /* 0x0000000300027311 */ /* 0x000e24000020d800 */
[----:B0-----:R2:W-:Y:S01]  /*6650*/  STG.E.64 desc[UR36][R16.64], R2 ;  /* 0x0000000210007986 */ /* 0x0015e2000c101b24 */
[----:B------:R-:W-:Y:S05]  /*6660*/  BRA `(.L_x_3458) ;  /* 0x00000000000c7947 */ /* 0x000fea0003800000 */
.L_x_3484:
[----:B-1----:R-:W-:-:S06]  /*6670*/  IMAD.U32 R3, R3, 0x10000, RZ ;  /* 0x0001000003037824 */ /* 0x002fcc00078e00ff */
[----:B------:R-:W0:Y:S02]  /*6680*/  F2I.FTZ.U32.TRUNC.NTZ R3, R3 ;  /* 0x0000000300037305 */ /* 0x000e24000021f000 */
[----:B0-----:R0:W-:Y:S02]  /*6690*/  STG.E desc[UR36][R16.64], R3 ;  /* 0x0000000310007986 */ /* 0x0011e4000c101924 */
.L_x_3458:
[----:B------:R-:W-:-:S07]  /*66a0*/  VIADD R19, R19, 0x80 ;  /* 0x0000008013137836 */ /* 0x000fce0000000000 */
.L_x_3418:
[----:B------:R-:W-:Y:S05]  /*66b0*/  BSYNC B6 ;  /* 0x0000000000067941 */ /* 0x000fea0003800000 */
.L_x_3417:
        /* <DEDUP_REMOVED lines=307> */
.L_x_3489:
        /* <DEDUP_REMOVED lines=22> */
.L_x_3493:
[----:B------:R-:W2:Y:S02]  /*7b50*/  LDG.E.U8 R2, desc[UR36][R2.64] ;  /* 0x0000002402027981 */ /* 0x000ea4000c1e1100 */
[----:B--2---:R-:W-:-:S04]  /*7b60*/  I2FP.F32.U32 R0, R2 ;  /* 0x0000000200007245 */ /* 0x004fc80000201000 */
[----:B------:R-:W-:Y:S01]  /*7b70*/  F2FP.BF16.F32.PACK_AB R0, RZ, R0 ;  /* 0x00000000ff00723e */ /* 0x000fe200000010ff */
[----:B------:R-:W-:Y:S06]  /*7b80*/  BRA `(.L_x_3495) ;  /* 0x0000000c00907947 */ /* 0x000fec0003800000 */
.L_x_3492:
        /* <DEDUP_REMOVED lines=10> */
.L_x_3497:
[----:B------:R-:W2:Y:S02]  /*7c30*/  LDG.E R2, desc[UR36][R2.64] ;  /* 0x0000002402027981 */ /* 0x000ea4000c1e1900 */
[----:B--2---:R-:W-:-:S04]  /*7c40*/  I2FP.F32.S32 R0, R2 ;  /* 0x0000000200007245 */ /* 0x004fc80000201400 */
[----:B------:R-:W-:Y:S01]  /*7c50*/  F2FP.BF16.F32.PACK_AB R0, RZ, R0 ;  /* 0x00000000ff00723e */ /* 0x000fe200000010ff */
[----:B------:R-:W-:Y:S06]  /*7c60*/  BRA `(.L_x_3495) ;  /* 0x0000000c00587947 */ /* 0x000fec0003800000 */
.L_x_3496:
[----:B------:R-:W2:Y:S02]  /*7c70*/  LDG.E.U16 R2, desc[UR36][R2.64] ;  /* 0x0000002402027981 */ /* 0x000ea4000c1e1500 */
[----:B--2---:R-:W0:Y:S02]  /*7c80*/  I2F.S16 R0, R2 ;  /* 0x0000000200007306 */ /* 0x004e240000101400 */
[----:B0-----:R-:W-:Y:S01]  /*7c90*/  F2FP.BF16.F32.PACK_AB R0, RZ, R0 ;  /* 0x00000000ff00723e */ /* 0x001fe200000010ff */
[----:B------:R-:W-:Y:S06]  /*7ca0*/  BRA `(.L_x_3495) ;  /* 0x0000000c00487947 */ /* 0x000fec0003800000 */
.L_x_3491:
        /* <DEDUP_REMOVED lines=9> */
.L_x_3499:
[----:B------:R-:W2:Y:S02]  /*7d40*/  LDG.E.U16 R0, desc[UR36][R2.64] ;  /* 0x0000002402007981 */ /* 0x000ea4000c1e1500 */
[----:B--2---:R-:W-:-:S05]  /*7d50*/  HADD2.F32 R0, -RZ, R0.H0_H0 ;  /* 0x20000000ff007230 */ /* 0x004fca0000004100 */
[----:B------:R-:W-:Y:S01]  /*7d60*/  F2FP.BF16.F32.PACK_AB R0, RZ, R0 ;  /* 0x00000000ff00723e */ /* 0x000fe200000010ff */
[----:B------:R-:W-:Y:S06]  /*7d70*/  BRA `(.L_x_3495) ;  /* 0x0000000c00147947 */ /* 0x000fec0003800000 */
.L_x_3498:
        /* <DEDUP_REMOVED lines=9> */
.L_x_3501:
[----:B------:R-:W2:Y:S02]  /*7e10*/  LDG.E.U16 R2, desc[UR36][R2.64] ;  /* 0x0000002402027981 */ /* 0x000ea4000c1e1500 */
[----:B--2---:R-:W-:-:S05]  /*7e20*/  HADD2.F32 R0, -RZ, R2.H0_H0 ;  /* 0x20000002ff007230 */ /* 0x004fca0000004100 */
[----:B------:R-:W-:Y:S01]  /*7e30*/  F2FP.BF16.F32.PACK_AB R0, RZ, R0 ;  /* 0x00000000ff00723e */ /* 0x000fe200000010ff */
[----:B------:R-:W-:Y:S06]  /*7e40*/  BRA `(.L_x_3495) ;  /* 0x0000000800e07947 */ /* 0x000fec0003800000 */
.L_x_3500:
        /* <DEDUP_REMOVED lines=8> */
.L_x_3490:
        /* <DEDUP_REMOVED lines=13> */
.L_x_3504:
        /* <DEDUP_REMOVED lines=8> */
.L_x_3503:
        /* <DEDUP_REMOVED lines=28> */
.L_x_3506:
        /* <DEDUP_REMOVED lines=15> */
.L_x_3505:
[----:B------:R0:W5:Y:S01]  /*82d0*/  LDG.E.U16 R0, desc[UR36][R2.64] ;  /* 0x0000002402007981 */ /* 0x000162000c1e1500 */
[----:B------:R-:W-:Y:S05]  /*82e0*/  BRA `(.L_x_3495) ;  /* 0x0000000400b87947 */ /* 0x000fea0003800000 */
.L_x_3502:
        /* <DEDUP_REMOVED lines=12> */
.L_x_3509:
        /* <DEDUP_REMOVED lines=21> */
.L_x_3513:
[----:B------:R-:W-:Y:S05]  /*8500*/  BSYNC B1 ;  /* 0x0000000000017941 */ /* 0x000fea0003800000 */
.L_x_3512:
[----:B------:R-:W-:Y:S01]  /*8510*/  LEA R3, R0, 0x3b800000, 0x17 ;  /* 0x3b80000000037811 */ /* 0x000fe200078eb8ff */
[----:B------:R-:W-:-:S05]  /*8520*/  IMAD.SHL.U32 R0, R2, 0x100000, RZ ;  /* 0x0010000002007824 */ /* 0x000fca00078e00ff */
[----:B------:R-:W-:-:S07]  /*8530*/  LOP3.LUT R0, R3, R0, R4, 0xfe, !PT ;  /* 0x0000000003007212 */ /* 0x000fce00078efe04 */
.L_x_3511:
[----:B------:R-:W-:Y:S05]  /*8540*/  BSYNC B0 ;  /* 0x0000000000007941 */ /* 0x000fea0003800000 */
.L_x_3510:
[----:B------:R-:W-:Y:S01]  /*8550*/  F2FP.BF16.F32.PACK_AB R0, RZ, R0 ;  /* 0x00000000ff00723e */ /* 0x000fe200000010ff */
[----:B------:R-:W-:Y:S06]  /*8560*/  BRA `(.L_x_3495) ;  /* 0x0000000400187947 */ /* 0x000fec0003800000 */
.L_x_3508:
        /* <DEDUP_REMOVED lines=21> */
.L_x_3517:
[----:B------:R-:W-:Y:S05]  /*86c0*/  BSYNC B1 ;  /* 0x0000000000017941 */ /* 0x000fea0003800000 */
.L_x_3516:
[----:B------:R-:W-:Y:S01]  /*86d0*/  LEA R3, R0, 0x37800000, 0x17 ;  /* 0x3780000000037811 */ /* 0x000fe200078eb8ff */
[----:B------:R-:W-:-:S05]  /*86e0*/  IMAD.SHL.U32 R0, R2, 0x200000, RZ ;  /* 0x0020000002007824 */ /* 0x000fca00078e00ff */
[----:B------:R-:W-:-:S07]  /*86f0*/  LOP3.LUT R0, R3, R0, R4, 0xfe, !PT ;  /* 0x0000000003007212 */ /* 0x000fce00078efe04 */
.L_x_3515:
[----:B------:R-:W-:Y:S05]  /*8700*/  BSYNC B0 ;  /* 0x0000000000007941 */ /* 0x000fea0003800000 */
.L_x_3514:
[----:B------:R-:W-:Y:S01]  /*8710*/  F2FP.BF16.F32.PACK_AB R0, RZ, R0 ;  /* 0x00000000ff00723e */ /* 0x000fe200000010ff */
[----:B------:R-:W-:Y:S06]  /*8720*/  BRA `(.L_x_3495) ;  /* 0x0000000000a87947 */ /* 0x000fec0003800000 */
.L_x_3507:
        /* <DEDUP_REMOVED lines=14> */
.L_x_3521:
[----:B------:R-:W-:Y:S05]  /*8810*/  BSYNC B0 ;  /* 0x0000000000007941 */ /* 0x000fea0003800000 */
.L_x_3520:
[----:B------:R-:W-:Y:S01]  /*8820*/  F2FP.BF16.F32.PACK_AB R0, RZ, R0 ;  /* 0x00000000ff00723e */ /* 0x000fe200000010ff */
[----:B------:R-:W-:Y:S06]  /*8830*/  BRA `(.L_x_3495) ;  /* 0x0000000000647947 */ /* 0x000fec0003800000 */
.L_x_3494:
        /* <DEDUP_REMOVED lines=16> */
.L_x_3522:
[----:B------:R-:W-:Y:S01]  /*8940*/  PRMT R0, RZ, 0x7610, R0 ;  /* 0x00007610ff007816 */ /* 0x000fe20000000000 */
[----:B------:R-:W-:Y:S06]  /*8950*/  BRA `(.L_x_3495) ;  /* 0x00000000001c7947 */ /* 0x000fec0003800000 */
.L_x_3519:
[----:B------:R-:W2:Y:S02]  /*8960*/  LDG.E.64 R2, desc[UR36][R2.64] ;  /* 0x0000002402027981 */ /* 0x000ea4000c1e1b00 */
[----:B--2---:R-:W0:Y:S02]  /*8970*/  I2F.U64 R0, R2 ;  /* 0x0000000200007312 */ /* 0x004e240000301000 */
[----:B0-----:R-:W-:Y:S01]  /*8980*/  F2FP.BF16.F32.PACK_AB R0, RZ, R0 ;  /* 0x00000000ff00723e */ /* 0x001fe200000010ff */
[----:B------:R-:W-:Y:S06]  /*8990*/  BRA `(.L_x_3495) ;  /* 0x00000000000c7947 */ /* 0x000fec0003800000 */
.L_x_3518:
[----:B------:R-:W2:Y:S02]  /*89a0*/  LDG.E R2, desc[UR36][R2.64] ;  /* 0x0000002402027981 */ /* 0x000ea4000c1e1900 */
[----:B--2---:R-:W-:-:S04]  /*89b0*/  I2FP.F32.U32 R0, R2 ;  /* 0x0000000200007245 */ /* 0x004fc80000201000 */
[----:B------:R-:W-:-:S07]  /*89c0*/  F2FP.BF16.F32.PACK_AB R0, RZ, R0 ;  /* 0x00000000ff00723e */ /* 0x000fce00000010ff */
.L_x_3495:
        /* <DEDUP_REMOVED lines=26> */
.L_x_3526:
[----:B-1----:R-:W-:-:S06]  /*8b70*/  IMAD.U32 R3, R3, 0x10000, RZ ;  /* 0x0001000003037824 */ /* 0x002fcc00078e00ff */
[----:B------:R-:W0:Y:S02]  /*8b80*/  F2I.S64.TRUNC R2, R3 ;  /* 0x0000000300027311 */ /* 0x000e24000020d900 */
[----:B0-----:R3:W-:Y:S01]  /*8b90*/  STG.E.U8 desc[UR36][R16.64], R2 ;  /* 0x0000000210007986 */ /* 0x0017e2000c101124 */
[----:B------:R-:W-:Y:S05]  /*8ba0*/  BRA `(.L_x_3528) ;  /* 0x0000000c00847947 */ /* 0x000fea0003800000 */
.L_x_3525:
        /* <DEDUP_REMOVED lines=10> */
.L_x_3530:
[----:B-1----:R-:W-:-:S06]  /*8c50*/  IMAD.U32 R3, R3, 0x10000, RZ ;  /* 0x0001000003037824 */ /* 0x002fcc00078e00ff */
[----:B------:R-:W0:Y:S02]  /*8c60*/  F2I.FTZ.TRUNC.NTZ R3, R3 ;  /* 0x0000000300037305 */ /* 0x000e24000021f100 */
[----:B0-----:R2:W-:Y:S01]  /*8c70*/  STG.E desc[UR36][R16.64], R3 ;  /* 0x0000000310007986 */ /* 0x0015e2000c101924 */
[----:B------:R-:W-:Y:S05]  /*8c80*/  BRA `(.L_x_3528) ;  /* 0x0000000c004c7947 */ /* 0x000fea0003800000 */
.L_x_3529:
[----:B-1----:R-:W-:-:S06]  /*8c90*/  IMAD.U32 R3, R3, 0x10000, RZ ;  /* 0x0001000003037824 */ /* 0x002fcc00078e00ff */
[----:B------:R-:W0:Y:S02]  /*8ca0*/  F2I.FTZ.TRUNC.NTZ R3, R3 ;  /* 0x0000000300037305 */ /* 0x000e24000021f100 */
[----:B0-----:R0:W-:Y:S01]  /*8cb0*/  STG.E.U16 desc[UR36][R16.64], R3 ;  /* 0x0000000310007986 */ /* 0x0011e2000c101524 */
[----:B------:R-:W-:Y:S05]  /*8cc0*/  BRA `(.L_x_3528) ;  /* 0x0000000c003c7947 */ /* 0x000fea0003800000 */
.L_x_3524:
        /* <DEDUP_REMOVED lines=9> */
.L_x_3532:
[----:B-1----:R-:W-:-:S05]  /*8d60*/  IMAD.U32 R0, R3, 0x10000, RZ ;  /* 0x0001000003007824 */ /* 0x002fca00078e00ff */
[----:B------:R-:W-:-:S05]  /*8d70*/  F2FP.F16.F32.PACK_AB R0, RZ, R0 ;  /* 0x00000000ff00723e */ /* 0x000fca00000000ff */
[----:B------:R0:W-:Y:S01]  /*8d80*/  STG.E.U16 desc[UR36][R16.64], R0 ;  /* 0x0000000010007986 */ /* 0x0001e2000c101524 */
[----:B------:R-:W-:Y:S05]  /*8d90*/  BRA `(.L_x_3528) ;  /* 0x0000000c00087947 */ /* 0x000fea0003800000 */
.L_x_3531:
        /* <DEDUP_REMOVED lines=10> */
.L_x_3534:
[----:B-1----:R-:W-:-:S05]  /*8e40*/  IMAD.U32 R3, R3, 0x10000, RZ ;  /* 0x0001000003037824 */ /* 0x002fca00078e00ff */
[----:B------:R-:W-:-:S04]  /*8e50*/  F2FP.F16.F32.PACK_AB R3, RZ, R3 ;  /* 0x00000003ff03723e */ /* 0x000fc800000000ff */
[----:B------:R-:W-:-:S05]  /*8e60*/  PRMT R3, R3, 0x5410, RZ ;  /* 0x0000541003037816 */ /* 0x000fca00000000ff */
[----:B------:R0:W-:Y:S01]  /*8e70*/  STG.E desc[UR36][R16.64], R3 ;  /* 0x0000000310007986 */ /* 0x0001e2000c101924 */
[----:B------:R-:W-:Y:S05]  /*8e80*/  BRA `(.L_x_3528) ;  /* 0x0000000800cc7947 */ /* 0x000fea0003800000 */
.L_x_3533:
[----:B-1----:R-:W-:-:S04]  /*8e90*/  IMAD.U32 R2, R3, 0x10000, RZ ;  /* 0x0001000003027824 */ /* 0x002fc800078e00ff */
[----:B------:R-:W-:-:S06]  /*8ea0*/  FMUL.FTZ R2, R2, 1 ;  /* 0x3f80000002027820 */ /* 0x000fcc0000410000 */
[----:B------:R-:W0:Y:S02]  /*8eb0*/  F2F.F64.F32 R2, R2 ;  /* 0x0000000200027310 */ /* 0x000e240000201800 */
[----:B0-----:R0:W-:Y:S01]  /*8ec0*/  STG.E.64 desc[UR36][R16.64], R2 ;  /* 0x0000000210007986 */ /* 0x0011e2000c101b24 */
[----:B------:R-:W-:Y:S05]  /*8ed0*/  BRA `(.L_x_3528) ;  /* 0x0000000800b87947 */ /* 0x000fea0003800000 */
.L_x_3523:
        /* <DEDUP_REMOVED lines=13> */
.L_x_3537:
[----:B-1----:R-:W-:Y:S01]  /*8fb0*/  IMAD.U32 R3, R3, 0x10000, RZ ;  /* 0x0001000003037824 */ /* 0x002fe200078e00ff */
[----:B------:R-:W-:-:S03]  /*8fc0*/  CS2R R6, SRZ ;  /* 0x0000000000067805 */ /* 0x000fc6000001ff00 */
[----:B------:R-:W-:-:S04]  /*8fd0*/  FMUL.FTZ R3, R3, 1 ;  /* 0x3f80000003037820 */ /* 0x000fc80000410000 */
[----:B------:R-:W0:Y:S02]  /*8fe0*/  F2F.F64.F32 R4, R3 ;  /* 0x0000000300047310 */ /* 0x000e240000201800 */
[----:B0-----:R0:W-:Y:S01]  /*8ff0*/  STG.E.128 desc[UR36][R16.64], R4 ;  /* 0x0000000410007986 */ /* 0x0011e2000c101d24 */
[----:B------:R-:W-:Y:S05]  /*9000*/  BRA `(.L_x_3528) ;  /* 0x00000008006c7947 */ /* 0x000fea0003800000 */
.L_x_3536:
        /* <DEDUP_REMOVED lines=21> */
.L_x_3541:
[----:B------:R-:W-:Y:S05]  /*9160*/  BSYNC B0 ;  /* 0x0000000000007941 */ /* 0x000fea0003800000 */
.L_x_3540:
[----:B------:R-:W-:-:S05]  /*9170*/  LOP3.LUT R3, R0, R3, RZ, 0xfc, !PT ;  /* 0x0000000300037212 */ /* 0x000fca00078efcff */
[----:B------:R0:W-:Y:S01]  /*9180*/  STG.E.U8 desc[UR36][R16.64], R3 ;  /* 0x0000000310007986 */ /* 0x0001e2000c101124 */
[----:B------:R-:W-:Y:S05]  /*9190*/  BRA `(.L_x_3528) ;  /* 0x0000000800087947 */ /* 0x000fea0003800000 */
.L_x_3539:
        /* <DEDUP_REMOVED lines=13> */
.L_x_3543:
[----:B------:R-:W-:Y:S01]  /*9270*/  IMAD.MOV.U32 R0, RZ, RZ, 0x7f ;  /* 0x0000007fff007424 */ /* 0x000fe200078e00ff */
[----:B------:R-:W-:-:S04]  /*9280*/  ISETP.GT.U32.AND P0, PT, R2, 0x7f800000, PT ;  /* 0x7f8000000200780c */ /* 0x000fc80003f04070 */
[----:B------:R-:W-:-:S09]  /*9290*/  SEL R0, R0, 0x7c, P0 ;  /* 0x0000007c00007807 */ /* 0x000fd20000000000 */
.L_x_3544:
[----:B------:R-:W-:Y:S05]  /*92a0*/  BSYNC B0 ;  /* 0x0000000000007941 */ /* 0x000fea0003800000 */
.L_x_3542:
[----:B------:R-:W-:-:S04]  /*92b0*/  LOP3.LUT R2, R3, 0x80000000, RZ, 0xc0, !PT ;  /* 0x8000000003027812 */ /* 0x000fc800078ec0ff */
[----:B------:R-:W-:-:S04]  /*92c0*/  SHF.R.U32.HI R3, RZ, 0x18, R2 ;  /* 0x00000018ff037819 */ /* 0x000fc80000011602 */
[----:B------:R-:W-:-:S05]  /*92d0*/  LOP3.LUT R3, R0, R3, RZ, 0xfc, !PT ;  /* 0x0000000300037212 */ /* 0x000fca00078efcff */
[----:B------:R0:W-:Y:S01]  /*92e0*/  STG.E.U8 desc[UR36][R16.64], R3 ;  /* 0x0000000310007986 */ /* 0x0001e2000c101124 */
[----:B------:R-:W-:Y:S05]  /*92f0*/  BRA `(.L_x_3528) ;  /* 0x0000000400b07947 */ /* 0x000fea0003800000 */
.L_x_3538:
[----:B-1----:R0:W-:Y:S01]  /*9300*/  STG.E.U16 desc[UR36][R16.64], R3 ;  /* 0x0000000310007986 */ /* 0x0021e2000c101524 */
[----:B------:R-:W-:Y:S05]  /*9310*/  BRA `(.L_x_3528) ;  /* 0x0000000400a87947 */ /* 0x000fea0003800000 */
.L_x_3535:
        /* <DEDUP_REMOVED lines=12> */
.L_x_3547:
        /* <DEDUP_REMOVED lines=17> */
.L_x_3550:
[----:B------:R-:W-:-:S04]  /*94f0*/  LOP3.LUT R2, R3, 0x80000000, RZ, 0xc0, !PT ;  /* 0x8000000003027812 */ /* 0x000fc800078ec0ff */
[----:B------:R-:W-:-:S04]  /*9500*/  SHF.R.U32.HI R3, RZ, 0x18, R2 ;  /* 0x00000018ff037819 */ /* 0x000fc80000011602 */
[----:B------:R-:W-:-:S04]  /*9510*/  LOP3.LUT R0, R0, R3, RZ, 0xfc, !PT ;  /* 0x0000000300007212 */ /* 0x000fc800078efcff */
[----:B------:R-:W-:-:S07]  /*9520*/  PRMT R8, R0, 0x7610, R8 ;  /* 0x0000761000087816 */ /* 0x000fce0000000008 */
.L_x_3549:
[----:B------:R-:W-:Y:S05]  /*9530*/  BSYNC B0 ;  /* 0x0000000000007941 */ /* 0x000fea0003800000 */
.L_x_3548:
[----:B------:R0:W-:Y:S01]  /*9540*/  STG.E.U8 desc[UR36][R16.64], R8 ;  /* 0x0000000810007986 */ /* 0x0001e2000c101124 */
[----:B------:R-:W-:Y:S05]  /*9550*/  BRA `(.L_x_3528) ;  /* 0x0000000400187947 */ /* 0x000fea0003800000 */
.L_x_3546:
        /* <DEDUP_REMOVED lines=17> */
.L_x_3553:
[----:B------:R-:W-:-:S04]  /*9670*/  LOP3.LUT R2, R3, 0x80000000, RZ, 0xc0, !PT ;  /* 0x8000000003027812 */ /* 0x000fc800078ec0ff */
[----:B------:R-:W-:-:S04]  /*9680*/  SHF.R.U32.HI R3, RZ, 0x18, R2 ;  /* 0x00000018ff037819 */ /* 0x000fc80000011602 */
[----:B------:R-:W-:-:S04]  /*9690*/  LOP3.LUT R0, R0, R3, RZ, 0xfc, !PT ;  /* 0x0000000300007212 */ /* 0x000fc800078efcff */
[----:B------:R-:W-:-:S07]  /*96a0*/  PRMT R8, R0, 0x7610, R8 ;  /* 0x0000761000087816 */ /* 0x000fce0000000008 */
.L_x_3552:
[----:B------:R-:W-:Y:S05]  /*96b0*/  BSYNC B0 ;  /* 0x0000000000007941 */ /* 0x000fea0003800000 */
.L_x_3551:
[----:B------:R0:W-:Y:S01]  /*96c0*/  STG.E.U8 desc[UR36][R16.64], R8 ;  /* 0x0000000810007986 */ /* 0x0001e2000c101124 */
[----:B------:R-:W-:Y:S05]  /*96d0*/  BRA `(.L_x_3528) ;  /* 0x0000000000b87947 */ /* 0x000fea0003800000 */
.L_x_3545:
        /* <DEDUP_REMOVED lines=22> */
.L_x_3527:
        /* <DEDUP_REMOVED lines=16> */
.L_x_3556:
[----:B------:R-:W-:Y:S05]  /*9940*/  BRA `(.L_x_3528) ;  /* 0x00000000001c7947 */ /* 0x000fea0003800000 */
.L_x_3555:
[----:B-1----:R-:W-:-:S06]  /*9950*/  IMAD.U32 R3, R3, 0x10000, RZ ;  /* 0x0001000003037824 */ /* 0x002fcc00078e00ff */
[----:B------:R-:W0:Y:S02]  /*9960*/  F2I.U64.TRUNC R2, R3 ;  /* 0x0000000300027311 */ /* 0x000e24000020d800 */
[----:B0-----:R0:W-:Y:S01]  /*9970*/  STG.E.64 desc[UR36][R16.64], R2 ;  /* 0x0000000210007986 */ /* 0x0011e2000c101b24 */
[----:B------:R-:W-:Y:S05]  /*9980*/  BRA `(.L_x_3528) ;  /* 0x00000000000c7947 */ /* 0x000fea0003800000 */
.L_x_3554:
[----:B-1----:R-:W-:-:S06]  /*9990*/  IMAD.U32 R3, R3, 0x10000, RZ ;  /* 0x0001000003037824 */ /* 0x002fcc00078e00ff */
[----:B------:R-:W0:Y:S02]  /*99a0*/  F2I.FTZ.U32.TRUNC.NTZ R3, R3 ;  /* 0x0000000300037305 */ /* 0x000e24000021f000 */
[----:B0-----:R0:W-:Y:S02]  /*99b0*/  STG.E desc[UR36][R16.64], R3 ;  /* 0x0000000310007986 */ /* 0x0011e4000c101924 */
.L_x_3528:
[----:B------:R-:W-:-:S07]  /*99c0*/  VIADD R19, R19, 0x80 ;  /* 0x0000008013137836 */ /* 0x000fce0000000000 */
.L_x_3488:
[----:B------:R-:W-:Y:S05]  /*99d0*/  BSYNC B6 ;  /* 0x0000000000067941 */ /* 0x000fea0003800000 */
.L_x_3487:
[----:B------:R-:W-:Y:S02]  /*99e0*/  ULDC UR4, c[0x0][0x210] ;  /* 0x0000840000047ab9 */ /* 0x000fe40000000800 */
[----:B------:R-:W-:-:S13]  /*99f0*/  ISETP.GE.AND P0, PT, R19, UR4, PT ;  /* 0x0000000413007c0c */ /* 0x000fda000bf06270 */
[----:B------:R-:W-:Y:S05]  /*9a00*/  @P0 EXIT ;  /* 0x000000000000094d */ /* 0x000fea0003800000 */
        /* <DEDUP_REMOVED lines=303> */
.L_x_3557:
        /* <DEDUP_REMOVED lines=22> */
.L_x_3561:
[----:B------:R-:W2:Y:S02]  /*ae60*/  LDG.E.U8 R2, desc[UR36][R2.64] ;  /* 0x0000002402027981 */ /* 0x000ea4000c1e1100 */
[----:B--2---:R-:W-:-:S04]  /*ae70*/  I2FP.F32.U32 R0, R2 ;  /* 0x0000000200007245 */ /* 0x004fc80000201000 */
[----:B------:R-:W-:Y:S01]  /*ae80*/  F2FP.BF16.F32.PACK_AB R0, RZ, R0 ;  /* 0x00000000ff00723e */ /* 0x000fe200000010ff */
[----:B------:R-:W-:Y:S06]  /*ae90*/  BRA `(.L_x_3563) ;  /* 0x0000000c00907947 */ /* 0x000fec0003800000 */
.L_x_3560:
        /* <DEDUP_REMOVED lines=10> */
.L_x_3565:
[----:B------:R-:W2:Y:S02]  /*af40*/  LDG.E R2, desc[UR36][R2.64] ;  /* 0x0000002402027981 */ /* 0x000ea4000c1e1900 */
[----:B--2---:R-:W-:-:S04]  /*af50*/  I2FP.F32.S32 R0, R2 ;  /* 0x0000000200007245 */ /* 0x004fc80000201400 */
[----:B------:R-:W-:Y:S01]  /*af60*/  F2FP.BF16.F32.PACK_AB R0, RZ, R0 ;  /* 0x00000000ff00723e */ /* 0x000fe200000010ff */
[----:B------:R-:W-:Y:S06]  /*af70*/  BRA `(.L_x_3563) ;  /* 0x0000000c00587947 */ /* 0x000fec0003800000 */
.L_x_3564:
[----:B------:R-:W2:Y:S02]  /*af80*/  LDG.E.U16 R2, desc[UR36][R2.64] ;  /* 0x0000002402027981 */ /* 0x000ea4000c1e1500 */
[----:B--2---:R-:W0:Y:S02]  /*af90*/  I2F.S16 R0, R2 ;  /* 0x0000000200007306 */ /* 0x004e240000101400 */
[----:B0-----:R-:W-:Y:S01]  /*afa0*/  F2FP.BF16.F32.PACK_AB R0, RZ, R0 ;  /* 0x00000000ff00723e */ /* 0x001fe200000010ff */
[----:B------:R-:W-:Y:S06]  /*afb0*/  BRA `(.L_x_3563) ;  /* 0x0000000c00487947 */ /* 0x000fec0003800000 */
.L_x_3559:
        /* <DEDUP_REMOVED lines=9> */
.L_x_3567:
[----:B------:R-:W2:Y:S02]  /*b050*/  LDG.E.U16 R0, desc[UR36][R2.64] ;  /* 0x0000002402007981 */ /* 0x000ea4000c1e1500 */
[----:B--2---:R-:W-:-:S05]  /*b060*/  HADD2.F32 R0, -RZ, R0.H0_H0 ;  /* 0x20000000ff007230 */ /* 0x004fca0000004100 */
[----:B------:R-:W-:Y:S01]  /*b070*/  F2FP.BF16.F32.PACK_AB R0, RZ, R0 ;  /* 0x00000000ff00723e */ /* 0x000fe200000010ff */
[----:B------:R-:W-:Y:S06]  /*b080*/  BRA `(.L_x_3563) ;  /* 0x0000000c00147947 */ /* 0x000fec0003800000 */
.L_x_3566:
        /* <DEDUP_REMOVED lines=9> */
.L_x_3569:
[----:B------:R-:W2:Y:S02]  /*b120*/  LDG.E.U16 R2, desc[UR36][R2.64] ;  /* 0x0000002402027981 */ /* 0x000ea4000c1e1500 */
[----:B--2---:R-:W-:-:S05]  /*b130*/  HADD2.F32 R0, -RZ, R2.H0_H0 ;  /* 0x20000002ff007230 */ /* 0x004fca0000004100 */
[----:B------:R-:W-:Y:S01]  /*b140*/  F2FP.BF16.F32.PACK_AB R0, RZ, R0 ;  /* 0x00000000ff00723e */ /* 0x000fe200000010ff */
[----:B------:R-:W-:Y:S06]  /*b150*/  BRA `(.L_x_3563) ;  /* 0x0000000800e07947 */ /* 0x000fec0003800000 */
.L_x_3568:
        /* <DEDUP_REMOVED lines=8> */
.L_x_3558:
        /* <DEDUP_REMOVED lines=13> */
.L_x_3572:
        /* <DEDUP_REMOVED lines=8> */
.L_x_3571:
        /* <DEDUP_REMOVED lines=28> */
.L_x_3574:
        /* <DEDUP_REMOVED lines=15> */
.L_x_3573:
[----:B------:R0:W5:Y:S01]  /*b5e0*/  LDG.E.U16 R0, desc[UR36][R2.64] ;  /* 0x0000002402007981 */ /* 0x000162000c1e1500 */
[----:B------:R-:W-:Y:S05]  /*b5f0*/  BRA `(.L_x_3563) ;  /* 0x0000000400b87947 */ /* 0x000fea0003800000 */
.L_x_3570:
        /* <DEDUP_REMOVED lines=12> */
.L_x_3577:
        /* <DEDUP_REMOVED lines=21> */
.L_x_3581:
[----:B------:R-:W-:Y:S05]  /*b810*/  BSYNC B1 ;  /* 0x0000000000017941 */ /* 0x000fea0003800000 */
.L_x_3580:
[----:B------:R-:W-:Y:S01]  /*b820*/  LEA R3, R0, 0x3b800000, 0x17 ;  /* 0x3b80000000037811 */ /* 0x000fe200078eb8ff */
[----:B------:R-:W-:-:S05]  /*b830*/  IMAD.SHL.U32 R0, R2, 0x100000, RZ ;  /* 0x0010000002007824 */ /* 0x000fca00078e00ff */
[----:B------:R-:W-:-:S07]  /*b840*/  LOP3.LUT R0, R3, R0, R4, 0xfe, !PT ;  /* 0x0000000003007212 */ /* 0x000fce00078efe04 */
.L_x_3579:
[----:B------:R-:W-:Y:S05]  /*b850*/  BSYNC B0 ;  /* 0x0000000000007941 */ /* 0x000fea0003800000 */
.L_x_3578:
[----:B------:R-:W-:Y:S01]  /*b860*/  F2FP.BF16.F32.PACK_AB R0, RZ, R0 ;  /* 0x00000000ff00723e */ /* 0x000fe200000010ff */
[----:B------:R-:W-:Y:S06]  /*b870*/  BRA `(.L_x_3563) ;  /* 0x0000000400187947 */ /* 0x000fec0003800000 */
.L_x_3576:
        /* <DEDUP_REMOVED lines=21> */
.L_x_3585:
[----:B------:R-:W-:Y:S05]  /*b9d0*/  BSYNC B1 ;  /* 0x0000000000017941 */ /* 0x000fea0003800000 */
.L_x_3584:
[----:B------:R-:W-:Y:S01]  /*b9e0*/  LEA R3, R0, 0x37800000, 0x17 ;  /* 0x3780000000037811 */ /* 0x000fe200078eb8ff */
[----:B------:R-:W-:-:S05]  /*b9f0*/  IMAD.SHL.U32 R0, R2, 0x200000, RZ ;  /* 0x0020000002007824 */ /* 0x000fca00078e00ff */
[----:B------:R-:W-:-:S07]  /*ba00*/  LOP3.LUT R0, R3, R0, R4, 0xfe, !PT ;  /* 0x0000000003007212 */ /* 0x000fce00078efe04 */
.L_x_3583:
[----:B------:R-:W-:Y:S05]  /*ba10*/  BSYNC B0 ;  /* 0x0000000000007941 */ /* 0x000fea0003800000 */
.L_x_3582:
[----:B------:R-:W-:Y:S01]  /*ba20*/  F2FP.BF16.F32.PACK_AB R0, RZ, R0 ;  /* 0x00000000ff00723e */ /* 0x000fe200000010ff */
[----:B------:R-:W-:Y:S06]  /*ba30*/  BRA `(.L_x_3563) ;  /* 0x0000000000a87947 */ /* 0x000fec0003800000 */
.L_x_3575:
        /* <DEDUP_REMOVED lines=14> */
.L_x_3589:
[----:B------:R-:W-:Y:S05]  /*bb20*/  BSYNC B0 ;  /* 0x0000000000007941 */ /* 0x000fea0003800000 */
.L_x_3588:
[----:B------:R-:W-:Y:S01]  /*bb30*/  F2FP.BF16.F32.PACK_AB R0, RZ, R0 ;  /* 0x00000000ff00723e */ /* 0x000fe200000010ff */
[----:B------:R-:W-:Y:S06]  /*bb40*/  BRA `(.L_x_3563) ;  /* 0x0000000000647947 */ /* 0x000fec0003800000 */
.L_x_3562:
        /* <DEDUP_REMOVED lines=16> */
.L_x_3590:
[----:B------:R-:W-:Y:S01]  /*bc50*/  PRMT R0, RZ, 0x7610, R0 ;  /* 0x00007610ff007816 */ /* 0x000fe20000000000 */
[----:B------:R-:W-:Y:S06]  /*bc60*/  BRA `(.L_x_3563) ;  /* 0x00000000001c7947 */ /* 0x000fec0003800000 */
.L_x_3587:
[----:B------:R-:W2:Y:S02]  /*bc70*/  LDG.E.64 R2, desc[UR36][R2.64] ;  /* 0x0000002402027981 */ /* 0x000ea4000c1e1b00 */
[----:B--2---:R-:W0:Y:S02]  /*bc80*/  I2F.U64 R0, R2 ;  /* 0x0000000200007312 */ /* 0x004e240000301000 */
[----:B0-----:R-:W-:Y:S01]  /*bc90*/  F2FP.BF16.F32.PACK_AB R0, RZ, R0 ;  /* 0x00000000ff00723e */ /* 0x001fe200000010ff */
[----:B------:R-:W-:Y:S06]  /*bca0*/  BRA `(.L_x_3563) ;  /* 0x00000000000c7947 */ /* 0x000fec0003800000 */
.L_x_3586:
[----:B------:R-:W2:Y:S02]  /*bcb0*/  LDG.E R2, desc[UR36][R2.64] ;  /* 0x0000002402027981 */ /* 0x000ea4000c1e1900 */
[----:B--2---:R-:W-:-:S04]  /*bcc0*/  I2FP.F32.U32 R0, R2 ;  /* 0x0000000200007245 */ /* 0x004fc80000201000 */
[----:B------:R-:W-:-:S07]  /*bcd0*/  F2FP.BF16.F32.PACK_AB R0, RZ, R0 ;  /* 0x00000000ff00723e */ /* 0x000fce00000010ff */
.L_x_3563:
        /* <DEDUP_REMOVED lines=24> */
[----:B0-----:R-:W-:Y:S01]  /*be60*/  STG.E.U8 desc[UR36][R16.64], R3 ;  /* 0x0000000310007986 */ /* 0x001fe2000c101124 */
[----:B------:R-:W-:Y:S05]  /*be70*/  EXIT ;  /* 0x000000000000794d */ /* 0x000fea0003800000 */
.L_x_3594:
[----:B-1----:R-:W-:-:S06]  /*be80*/  IMAD.U32 R3, R3, 0x10000, RZ ;  /* 0x0001000003037824 */ /* 0x002fcc00078e00ff */
[----:B------:R-:W0:Y:S02]  /*be90*/  F2I.S64.TRUNC R2, R3 ;  /* 0x0000000300027311 */ /* 0x000e24000020d900 */
[----:B0-----:R-:W-:Y:S01]  /*bea0*/  STG.E.U8 desc[UR36][R16.64], R2 ;  /* 0x0000000210007986 */ /* 0x001fe2000c101124 */
[----:B------:R-:W-:Y:S05]  /*beb0*/  EXIT ;  /* 0x000000000000794d */ /* 0x000fea0003800000 */
.L_x_3593:
        /* <DEDUP_REMOVED lines=8> */
[----:B0-----:R-:W-:Y:S01]  /*bf40*/  STG.E.64 desc[UR36][R16.64], R2 ;  /* 0x0000000210007986 */ /* 0x001fe2000c101b24 */
[----:B------:R-:W-:Y:S05]  /*bf50*/  EXIT ;  /* 0x000000000000794d */ /* 0x000fea0003800000 */
.L_x_3597:
[----:B-1----:R-:W-:-:S06]  /*bf60*/  IMAD.U32 R3, R3, 0x10000, RZ ;  /* 0x0001000003037824 */ /* 0x002fcc00078e00ff */
[----:B------:R-:W0:Y:S02]  /*bf70*/  F2I.FTZ.TRUNC.NTZ R3, R3 ;  /* 0x0000000300037305 */ /* 0x000e24000021f100 */
[----:B0-----:R-:W-:Y:S01]  /*bf80*/  STG.E desc[UR36][R16.64], R3 ;  /* 0x0000000310007986 */ /* 0x001fe2000c101924 */
[----:B------:R-:W-:Y:S05]  /*bf90*/  EXIT ;  /* 0x000000000000794d */ /* 0x000fea0003800000 */
.L_x_3596:
[----:B-1----:R-:W-:-:S06]  /*bfa0*/  IMAD.U32 R3, R3, 0x10000, RZ ;  /* 0x0001000003037824 */ /* 0x002fcc00078e00ff */
[----:B------:R-:W0:Y:S02]  /*bfb0*/  F2I.FTZ.TRUNC.NTZ R3, R3 ;  /* 0x0000000300037305 */ /* 0x000e24000021f100 */
[----:B0-----:R-:W-:Y:S01]  /*bfc0*/  STG.E.U16 desc[UR36][R16.64], R3 ;  /* 0x0000000310007986 */ /* 0x001fe2000c101524 */
[----:B------:R-:W-:Y:S05]  /*bfd0*/  EXIT ;  /* 0x000000000000794d */ /* 0x000fea0003800000 */
.L_x_3592:
[----:B------:R-:W-:-:S13]  /*bfe0*/  ISETP.GT.AND P0, PT, R2, 0x6, PT ;  /* 0x000000060200780c */ /* 0x000fda0003f04270 */
[----:B------:R-:W-:Y:S05]  /*bff0*/  @P0 BRA `(.L_x_3598) ;  /* 0x00000000002c0947 */ /* 0x000fea0003800000 */
[----:B------:R-:W-:-:S13]  /*c000*/  ISETP.NE.AND P0, PT, R2, 0x5, PT ;  /* 0x000000050200780c */ /* 0x000fda0003f05270 */
[----:B------:R-:W-:Y:S05]  /*c010*/  @!P0 BRA `(.L_x_3599) ;  /* 0x0000000000148947 */ /* 0x000fea0003800000 */
[----:B------:R-:W-:-:S13]  /*c020*/  ISETP.NE.AND P0, PT, R2, 0x6, PT ;  /* 0x000000060200780c */ /* 0x000fda0003f05270 */
[----:B------:R-:W-:Y:S05]  /*c030*/  @P0 BRA `(.L_x_3595) ;  /* 0x0000000800c40947 */ /* 0x000fea0003800000 */
[----:B-1----:R-:W-:-:S05]  /*c040*/  IMAD.U32 R3, R3, 0x10000, RZ ;  /* 0x0001000003037824 */ /* 0x002fca00078e00ff */
[----:B------:R-:W-:Y:S01]  /*c050*/  STG.E desc[UR36][R16.64], R3 ;  /* 0x0000000310007986 */ /* 0x000fe2000c101924 */
[----:B------:R-:W-:Y:S05]  /*c060*/  EXIT ;  /* 0x000000000000794d */ /* 0x000fea0003800000 */
.L_x_3599:
[----:B-1----:R-:W-:-:S05]  /*c070*/  IMAD.U32 R0, R3, 0x10000, RZ ;  /* 0x0001000003007824 */ /* 0x002fca00078e00ff */
[----:B------:R-:W-:-:S05]  /*c080*/  F2FP.F16.F32.PACK_AB R0, RZ, R0 ;  /* 0x00000000ff00723e */ /* 0x000fca00000000ff */
[----:B------:R-:W-:Y:S01]  /*c090*/  STG.E.U16 desc[UR36][R16.64], R0 ;  /* 0x0000000010007986 */ /* 0x000fe2000c101524 */
[----:B------:R-:W-:Y:S05]  /*c0a0*/  EXIT ;  /* 0x000000000000794d */ /* 0x000fea0003800000 */
.L_x_3598:
        /* <DEDUP_REMOVED lines=8> */
[----:B------:R-:W-:Y:S01]  /*c130*/  STG.E.64 desc[UR36][R16.64], R2 ;  /* 0x0000000210007986 */ /* 0x000fe2000c101b24 */
[----:B------:R-:W-:Y:S05]  /*c140*/  EXIT ;  /* 0x000000000000794d */ /* 0x000fea0003800000 */
.L_x_3601:
[----:B-1----:R-:W-:-:S05]  /*c150*/  IMAD.U32 R3, R3, 0x10000, RZ ;  /* 0x0001000003037824 */ /* 0x002fca00078e00ff */
[----:B------:R-:W-:-:S04]  /*c160*/  F2FP.F16.F32.PACK_AB R3, RZ, R3 ;  /* 0x00000003ff03723e */ /* 0x000fc800000000ff */
[----:B------:R-:W-:-:S05]  /*c170*/  PRMT R3, R3, 0x5410, RZ ;  /* 0x0000541003037816 */ /* 0x000fca00000000ff */
[----:B------:R-:W-:Y:S01]  /*c180*/  STG.E desc[UR36][R16.64], R3 ;  /* 0x0000000310007986 */ /* 0x000fe2000c101924 */
[----:B------:R-:W-:Y:S05]  /*c190*/  EXIT ;  /* 0x000000000000794d */ /* 0x000fea0003800000 */
.L_x_3600:
[----:B-1----:R-:W-:-:S04]  /*c1a0*/  IMAD.U32 R2, R3, 0x10000, RZ ;  /* 0x0001000003027824 */ /* 0x002fc800078e00ff */
[----:B------:R-:W-:-:S06]  /*c1b0*/  FMUL.FTZ R2, R2, 1 ;  /* 0x3f80000002027820 */ /* 0x000fcc0000410000 */
[----:B------:R-:W0:Y:S02]  /*c1c0*/  F2F.F64.F32 R2, R2 ;  /* 0x0000000200027310 */ /* 0x000e240000201800 */
[----:B0-----:R-:W-:Y:S01]  /*c1d0*/  STG.E.64 desc[UR36][R16.64], R2 ;  /* 0x0000000210007986 */ /* 0x001fe2000c101b24 */
[----:B------:R-:W-:Y:S05]  /*c1e0*/  EXIT ;  /* 0x000000000000794d */ /* 0x000fea0003800000 */
.L_x_3591:
        /* <DEDUP_REMOVED lines=11> */
[----:B------:R-:W-:Y:S01]  /*c2a0*/  STG.E.U8 desc[UR36][R16.64], R3 ;  /* 0x0000000310007986 */ /* 0x000fe2000c101124 */
[----:B------:R-:W-:Y:S05]  /*c2b0*/  EXIT ;  /* 0x000000000000794d */ /* 0x000fea0003800000 */
.L_x_3604:
[----:B-1----:R-:W-:Y:S01]  /*c2c0*/  IMAD.U32 R3, R3, 0x10000, RZ ;  /* 0x0001000003037824 */ /* 0x002fe200078e00ff */
[----:B------:R-:W-:-:S03]  /*c2d0*/  CS2R R6, SRZ ;  /* 0x0000000000067805 */ /* 0x000fc6000001ff00 */
[----:B------:R-:W-:-:S04]  /*c2e0*/  FMUL.FTZ R3, R3, 1 ;  /* 0x3f80000003037820 */ /* 0x000fc80000410000 */
[----:B------:R-:W0:Y:S02]  /*c2f0*/  F2F.F64.F32 R4, R3 ;  /* 0x0000000300047310 */ /* 0x000e240000201800 */
[----:B0-----:R-:W-:Y:S01]  /*c300*/  STG.E.128 desc[UR36][R16.64], R4 ;  /* 0x0000000410007986 */ /* 0x001fe2000c101d24 */
[----:B------:R-:W-:Y:S05]  /*c310*/  EXIT ;  /* 0x000000000000794d */ /* 0x000fea0003800000 */
.L_x_3603:
        /* <DEDUP_REMOVED lines=21> */
.L_x_3608:
[----:B------:R-:W-:Y:S05]  /*c470*/  BSYNC B0 ;  /* 0x0000000000007941 */ /* 0x000fea0003800000 */
.L_x_3607:
[----:B------:R-:W-:-:S05]  /*c480*/  LOP3.LUT R3, R0, R3, RZ, 0xfc, !PT ;  /* 0x0000000300037212 */ /* 0x000fca00078efcff */
[----:B------:R-:W-:Y:S01]  /*c490*/  STG.E.U8 desc[UR36][R16.64], R3 ;  /* 0x0000000310007986 */ /* 0x000fe2000c101124 */
[----:B------:R-:W-:Y:S05]  /*c4a0*/  EXIT ;  /* 0x000000000000794d */ /* 0x000fea0003800000 */
.L_x_3606:
        /* <DEDUP_REMOVED lines=13> */
.L_x_3610:
[----:B------:R-:W-:Y:S01]  /*c580*/  IMAD.MOV.U32 R0, RZ, RZ, 0x7f ;  /* 0x0000007fff007424 */ /* 0x000fe200078e00ff */
[----:B------:R-:W-:-:S04]  /*c590*/  ISETP.GT.U32.AND P0, PT, R2, 0x7f800000, PT ;  /* 0x7f8000000200780c */ /* 0x000fc80003f04070 */
[----:B------:R-:W-:-:S09]  /*c5a0*/  SEL R0, R0, 0x7c, P0 ;  /* 0x0000007c00007807 */ /* 0x000fd20000000000 */
.L_x_3611:
[----:B------:R-:W-:Y:S05]  /*c5b0*/  BSYNC B0 ;  /* 0x0000000000007941 */ /* 0x000fea0003800000 */
.L_x_3609:
[----:B------:R-:W-:-:S04]  /*c5c0*/  LOP3.LUT R2, R3, 0x80000000, RZ, 0xc0, !PT ;  /* 0x8000000003027812 */ /* 0x000fc800078ec0ff */
[----:B------:R-:W-:-:S04]  /*c5d0*/  SHF.R.U32.HI R3, RZ, 0x18, R2 ;  /* 0x00000018ff037819 */ /* 0x000fc80000011602 */
[----:B------:R-:W-:-:S05]  /*c5e0*/  LOP3.LUT R3, R0, R3, RZ, 0xfc, !PT ;  /* 0x0000000300037212 */ /* 0x000fca00078efcff */
[----:B------:R-:W-:Y:S01]  /*c5f0*/  STG.E.U8 desc[UR36][R16.64], R3 ;  /* 0x0000000310007986 */ /* 0x000fe2000c101124 */
[----:B------:R-:W-:Y:S05]  /*c600*/  EXIT ;  /* 0x000000000000794d */ /* 0x000fea0003800000 */
.L_x_3605:
[----:B-1----:R-:W-:Y:S01]  /*c610*/  STG.E.U16 desc[UR36][R16.64], R3 ;  /* 0x0000000310007986 */ /* 0x002fe2000c101524 */
[----:B------:R-:W-:Y:S05]  /*c620*/  EXIT ;  /* 0x000000000000794d */ /* 0x000fea0003800000 */
.L_x_3602:
        /* <DEDUP_REMOVED lines=10> */
[----:B0-----:R-:W-:Y:S01]  /*c6d0*/  STG.E.U16 desc[UR36][R16.64], R3 ;  /* 0x0000000310007986 */ /* 0x001fe2000c101524 */
[----:B------:R-:W-:Y:S05]  /*c6e0*/  EXIT ;  /* 0x000000000000794d */ /* 0x000fea0003800000 */
.L_x_3614:
        /* <DEDUP_REMOVED lines=17> */
.L_x_3617:
[----:B------:R-:W-:-:S04]  /*c800*/  LOP3.LUT R2, R3, 0x80000000, RZ, 0xc0, !PT ;  /* 0x8000000003027812 */ /* 0x000fc800078ec0ff */
[----:B------:R-:W-:-:S04]  /*c810*/  SHF.R.U32.HI R3, RZ, 0x18, R2 ;  /* 0x00000018ff037819 */ /* 0x000fc80000011602 */
[----:B------:R-:W-:-:S04]  /*c820*/  LOP3.LUT R0, R0, R3, RZ, 0xfc, !PT ;  /* 0x0000000300007212 */ /* 0x000fc800078efcff */
[----:B------:R-:W-:-:S07]  /*c830*/  PRMT R8, R0, 0x7610, R8 ;  /* 0x0000761000087816 */ /* 0x000fce0000000008 */
.L_x_3616:
[----:B------:R-:W-:Y:S05]  /*c840*/  BSYNC B0 ;  /* 0x0000000000007941 */ /* 0x000fea0003800000 */
.L_x_3615:
[----:B------:R-:W-:Y:S01]  /*c850*/  STG.E.U8 desc[UR36][R16.64], R8 ;  /* 0x0000000810007986 */ /* 0x000fe2000c101124 */
[----:B------:R-:W-:Y:S05]  /*c860*/  EXIT ;  /* 0x000000000000794d */ /* 0x000fea0003800000 */
.L_x_3613:
        /* <DEDUP_REMOVED lines=17> */
.L_x_3620:
[----:B------:R-:W-:-:S04]  /*c980*/  LOP3.LUT R2, R3, 0x80000000, RZ, 0xc0, !PT ;  /* 0x8000000003027812 */ /* 0x000fc800078ec0ff */
[----:B------:R-:W-:-:S04]  /*c990*/  SHF.R.U32.HI R3, RZ, 0x18, R2 ;  /* 0x00000018ff037819 */ /* 0x000fc80000011602 */
[----:B------:R-:W-:-:S04]  /*c9a0*/  LOP3.LUT R0, R0, R3, RZ, 0xfc, !PT ;  /* 0x0000000300007212 */ /* 0x000fc800078efcff */
[----:B------:R-:W-:-:S07]  /*c9b0*/  PRMT R8, R0, 0x7610, R8 ;  /* 0x0000761000087816 */ /* 0x000fce0000000008 */
.L_x_3619:
[----:B------:R-:W-:Y:S05]  /*c9c0*/  BSYNC B0 ;  /* 0x0000000000007941 */ /* 0x000fea0003800000 */
.L_x_3618:
[----:B------:R-:W-:Y:S01]  /*c9d0*/  STG.E.U8 desc[UR36][R16.64], R8 ;  /* 0x0000000810007986 */ /* 0x000fe2000c101124 */
[----:B------:R-:W-:Y:S05]  /*c9e0*/  EXIT ;  /* 0x000000000000794d */ /* 0x000fea0003800000 */
.L_x_3612:
        /* <DEDUP_REMOVED lines=22> */
.L_x_3595:
        /* <DEDUP_REMOVED lines=16> */
.L_x_3623:
[----:B------:R-:W-:Y:S05]  /*cc50*/  EXIT ;  /* 0x000000000000794d */ /* 0x000fea0003800000 */
.L_x_3622:
[----:B-1----:R-:W-:-:S06]  /*cc60*/  IMAD.U32 R3, R3, 0x10000, RZ ;  /* 0x0001000003037824 */ /* 0x002fcc00078e00ff */
[----:B------:R-:W0:Y:S02]  /*cc70*/  F2I.U64.TRUNC R2, R3 ;  /* 0x0000000300027311 */ /* 0x000e24000020d800 */
[----:B0-----:R-:W-:Y:S01]  /*cc80*/  STG.E.64 desc[UR36][R16.64], R2 ;  /* 0x0000000210007986 */ /* 0x001fe2000c101b24 */
[----:B------:R-:W-:Y:S05]  /*cc90*/  EXIT ;  /* 0x000000000000794d */ /* 0x000fea0003800000 */
.L_x_3621:
[----:B-1----:R-:W-:-:S06]  /*cca0*/  IMAD.U32 R3, R3, 0x10000, RZ ;  /* 0x0001000003037824 */ /* 0x002fcc00078e00ff */
[----:B------:R-:W0:Y:S02]  /*ccb0*/  F2I.FTZ.U32.TRUNC.NTZ R3, R3 ;  /* 0x0000000300037305 */ /* 0x000e24000021f000 */
[----:B0-----:R-:W-:Y:S01]  /*ccc0*/  STG.E desc[UR36][R16.64], R3 ;  /* 0x0000000310007986 */ /* 0x001fe2000c101924 */
[----:B------:R-:W-:Y:S05]  /*ccd0*/  EXIT ;  /* 0x000000000000794d */ /* 0x000fea0003800000 */
.L_x_3624:
        /* <DEDUP_REMOVED lines=10> */
.L_x_5842:


//--------------------- .text._ZN2at6native27unrolled_elementwise_kernelIZZZNS0_68_GLOBAL__N__08176361_30_ActivationHardsigmoidKernel_cu_1520ed90_302218hardsigmoid_kernelERNS_18TensorIteratorBaseEENKUlvE_clEvENKUlvE2_clEvEUlN3c108BFloat16EE_St5arrayIPcLm2EELi4E23TrivialOffsetCalculatorILi1EjESE_NS0_6memory12LoadWithCastILi1EEENSF_13StoreWithCastILi1EEEEEviT_T0_T2_T3_T4_T5_ --------------------------
	.section	.text._ZN2at6native27unrolled_elementwise_kernelIZZZNS0_68_GLOBAL__N__08176361_30_ActivationHardsigmoidKernel_cu_1520ed90_302218hardsigmoid_kernelERNS_18TensorIteratorBaseEENKUlvE_clEvENKUlvE2_clEvEUlN3c108BFloat16EE_St5arrayIPcLm2EELi4E23TrivialOffsetCalculatorILi1EjESE_NS0_6memory12LoadWithCastILi1EEENSF_13StoreWithCastILi1EEEEEviT_T0_T2_T3_T4_T5_,"ax",@progbits
	.align	128
        .global         _ZN2at6native27unrolled_elementwise_kernelIZZZNS0_68_GLOBAL__N__08176361_30_ActivationHardsigmoidKernel_cu_1520ed90_302218hardsigmoid_kernelERNS_18TensorIteratorBaseEENKUlvE_clEvENKUlvE2_clEvEUlN3c108BFloat16EE_St5arrayIPcLm2EELi4E23TrivialOffsetCalculatorILi1EjESE_NS0_6memory12LoadWithCastILi1EEENSF_13StoreWithCastILi1EEEEEviT_T0_T2_T3_T4_T5_
        .type           _ZN2at6native27unrolled_elementwise_kernelIZZZNS0_68_GLOBAL__N__08176361_30_ActivationHardsigmoidKernel_cu_1520ed90_302218hardsigmoid_kernelERNS_18TensorIteratorBaseEENKUlvE_clEvENKUlvE2_clEvEUlN3c108BFloat16EE_St5arrayIPcLm2EELi4E23TrivialOffsetCalculatorILi1EjESE_NS0_6memory12LoadWithCastILi1EEENSF_13StoreWithCastILi1EEEEEviT_T0_T2_T3_T4_T5_,@function
        .size           _ZN2at6native27unrolled_elementwise_kernelIZZZNS0_68_GLOBAL__N__08176361_30_ActivationHardsigmoidKernel_cu_1520ed90_302218hardsigmoid_kernelERNS_18TensorIteratorBaseEENKUlvE_clEvENKUlvE2_clEvEUlN3c108BFloat16EE_St5arrayIPcLm2EELi4E23TrivialOffsetCalculatorILi1EjESE_NS0_6memory12LoadWithCastILi1EEENSF_13StoreWithCastILi1EEEEEviT_T0_T2_T3_T4_T5_,(.L_x_5843 - _ZN2at6native27unrolled_elementwise_kernelIZZZNS0_68_GLOBAL__N__08176361_30_ActivationHardsigmoidKernel_cu_1520ed90_302218hardsigmoid_kernelERNS_18TensorIteratorBaseEENKUlvE_clEvENKUlvE2_clEvEUlN3c108BFloat16EE_St5arrayIPcLm2EELi4E23TrivialOffsetCalculatorILi1EjESE_NS0_6memory12LoadWithCastILi1EEENSF_13StoreWithCastILi1EEEEEviT_T0_T2_T3_T4_T5_)
        .other          _ZN2at6native27unrolled_elementwise_kernelIZZZNS0_68_GLOBAL__N__08176361_30_ActivationHardsigmoidKernel_cu_1520ed90_302218hardsigmoid_kernelERNS_18TensorIteratorBaseEENKUlvE_clEvENKUlvE2_clEvEUlN3c108BFloat16EE_St5arrayIPcLm2EELi4E23TrivialOffsetCalculatorILi1EjESE_NS0_6memory12LoadWithCastILi1EEENSF_13StoreWithCastILi1EEEEEviT_T0_T2_T3_T4_T5_,@"STO_CUDA_ENTRY STV_DEFAULT"
_ZN2at6native27unrolled_elementwise_kernelIZZZNS0_68_GLOBAL__N__08176361_30_ActivationHardsigmoidKernel_cu_1520ed90_302218hardsigmoid_kernelERNS_18TensorIteratorBaseEENKUlvE_clEvENKUlvE2_clEvEUlN3c108BFloat16EE_St5arrayIPcLm2EELi4E23TrivialOffsetCalculatorILi1EjESE_NS0_6memory12LoadWithCastILi1EEENSF_13StoreWithCastILi1EEEEEviT_T0_T2_T3_T4_T5_:
.text._ZN2at6native27unrolled_elementwise_kernelIZZZNS0_68_GLOBAL__N__08176361_30_ActivationHardsigmoidKernel_cu_1520ed90_302218hardsigmoid_kernelERNS_18TensorIteratorBaseEENKUlvE_clEvENKUlvE2_clEvEUlN3c108BFloat16EE_St5arrayIPcLm2EELi4E23TrivialOffsetCalculatorILi1EjESE_NS0_6memory12LoadWithCastILi1EEENSF_13StoreWithCastILi1EEEEEviT_T0_T2_T3_T4_T5_:
        /* <DEDUP_REMOVED lines=9> */
[----:B-1----:R-:W-:-:S05]  /*0090*/  IMAD R16, R2, -0x200, R3 ;  /* 0xfffffe0002107824 */ /* 0x002fca00078e0203 */
[----:B--2---:R-:W-:-:S13]  /*00a0*/  ISETP.GE.AND P0, PT, R17, R16, PT ;  /* 0x000000101100720c */ /* 0x004fda0003f06270 */
[----:B0--3--:R-:W-:Y:S05]  /*00b0*/  @P0 BRA `(.L_x_3626) ;  /* 0x0000001000400947 */ /* 0x009fea0003800000 */
        /* <DEDUP_REMOVED lines=22> */
.L_x_3630:
[----:B------:R-:W2:Y:S02]  /*0220*/  LDG.E.U8 R4, desc[UR36][R4.64] ;  /* 0x0000002404047981 */ /* 0x000ea4000c1e1100 */
[----:B--2---:R-:W-:-:S04]  /*0230*/  I2FP.F32.U32 R0, R4 ;  /* 0x0000000400007245 */ /* 0x004fc80000201000 */
[----:B------:R-:W-:-:S04]  /*0240*/  F2FP.BF16.F32.PACK_AB R0, RZ, R0 ;  /* 0x00000000ff00723e */ /* 0x000fc800000010ff */
[----:B------:R-:W-:Y:S01]  /*0250*/  PRMT R22, R0, 0x7610, R22 ;  /* 0x0000761000167816 */ /* 0x000fe20000000016 */
[----:B------:R-:W-:Y:S06]  /*0260*/  BRA `(.L_x_3632) ;  /* 0x0000000c00cc7947 */ /* 0x000fec0003800000 */
.L_x_3629:
        /* <DEDUP_REMOVED lines=11> */
.L_x_3634:
[----:B------:R-:W2:Y:S02]  /*0320*/  LDG.E R4, desc[UR36][R4.64] ;  /* 0x0000002404047981 */ /* 0x000ea4000c1e1900 */
[----:B--2---:R-:W-:-:S04]  /*0330*/  I2FP.F32.S32 R0, R4 ;  /* 0x0000000400007245 */ /* 0x004fc80000201400 */
[----:B------:R-:W-:-:S04]  /*0340*/  F2FP.BF16.F32.PACK_AB R0, RZ, R0 ;  /* 0x00000000ff00723e */ /* 0x000fc800000010ff */
[----:B------:R-:W-:Y:S01]  /*0350*/  PRMT R22, R0, 0x7610, R22 ;  /* 0x0000761000167816 */ /* 0x000fe20000000016 */
[----:B------:R-:W-:Y:S06]  /*0360*/  BRA `(.L_x_3632) ;  /* 0x0000000c008c7947 */ /* 0x000fec0003800000 */
.L_x_3633:
[----:B------:R-:W2:Y:S02]  /*0370*/  LDG.E.U16 R4, desc[UR36][R4.64] ;  /* 0x0000002404047981 */ /* 0x000ea4000c1e1500 */
[----:B--2---:R-:W0:Y:S02]  /*0380*/  I2F.S16 R0, R4 ;  /* 0x0000000400007306 */ /* 0x004e240000101400 */
[----:B0-----:R-:W-:-:S04]  /*0390*/  F2FP.BF16.F32.PACK_AB R0, RZ, R0 ;  /* 0x00000000ff00723e */ /* 0x001fc800000010ff */
[----:B------:R-:W-:Y:S01]  /*03a0*/  PRMT R22, R0, 0x7610, R22 ;  /* 0x0000761000167816 */ /* 0x000fe20000000016 */
[----:B------:R-:W-:Y:S06]  /*03b0*/  BRA `(.L_x_3632) ;  /* 0x0000000c00787947 */ /* 0x000fec0003800000 */
.L_x_3628:
        /* <DEDUP_REMOVED lines=9> */
.L_x_3636:
[----:B------:R-:W2:Y:S02]  /*0450*/  LDG.E.U16 R0, desc[UR36][R4.64] ;  /* 0x0000002404007981 */ /* 0x000ea4000c1e1500 */
[----:B--2---:R-:W-:-:S05]  /*0460*/  HADD2.F32 R0, -RZ, R0.H0_H0 ;  /* 0x20000000ff007230 */ /* 0x004fca0000004100 */
[----:B------:R-:W-:-:S04]  /*0470*/  F2FP.BF16.F32.PACK_AB R0, RZ, R0 ;  /* 0x00000000ff00723e */ /* 0x000fc800000010ff */
[----:B------:R-:W-:Y:S01]  /*0480*/  PRMT R22, R0, 0x7610, R22 ;  /* 0x0000761000167816 */ /* 0x000fe20000000016 */
[----:B------:R-:W-:Y:S06]  /*0490*/  BRA `(.L_x_3632) ;  /* 0x0000000c00407947 */ /* 0x000fec0003800000 */
.L_x_3635:
        /* <DEDUP_REMOVED lines=9> */
.L_x_3638:
[----:B------:R-:W2:Y:S02]  /*0530*/  LDG.E.U16 R4, desc[UR36][R4.64] ;  /* 0x0000002404047981 */ /* 0x000ea4000c1e1500 */
[----:B--2---:R-:W-:-:S05]  /*0540*/  HADD2.F32 R0, -RZ, R4.H0_H0 ;  /* 0x20000004ff007230 */ /* 0x004fca0000004100 */
[----:B------:R-:W-:-:S04]  /*0550*/  F2FP.BF16.F32.PACK_AB R0, RZ, R0 ;  /* 0x00000000ff00723e */ /* 0x000fc800000010ff */
[----:B------:R-:W-:Y:S01]  /*0560*/  PRMT R22, R0, 0x7610, R22 ;  /* 0x0000761000167816 */ /* 0x000fe20000000016 */
[----:B------:R-:W-:Y:S06]  /*0570*/  BRA `(.L_x_3632) ;  /* 0x0000000c00087947 */ /* 0x000fec0003800000 */
.L_x_3637:
        /* <DEDUP_REMOVED lines=9> */
.L_x_3627:
        /* <DEDUP_REMOVED lines=14> */
.L_x_3641:
        /* <DEDUP_REMOVED lines=9> */
.L_x_3640:
        /* <DEDUP_REMOVED lines=28> */
.L_x_3643:
        /* <DEDUP_REMOVED lines=16> */
.L_x_3642:
[----:B------:R0:W5:Y:S01]  /*0a40*/  LDG.E.U16 R22, desc[UR36][R4.64] ;  /* 0x0000002404167981 */ /* 0x000162000c1e1500 */
[----:B------:R-:W-:Y:S05]  /*0a50*/  BRA `(.L_x_3632) ;  /* 0x0000000400d07947 */ /* 0x000fea0003800000 */
.L_x_3639:
        /* <DEDUP_REMOVED lines=13> */
.L_x_3646:
        /* <DEDUP_REMOVED lines=21> */
.L_x_3650:
[----:B------:R-:W-:Y:S05]  /*0c80*/  BSYNC B1 ;  /* 0x0000000000017941 */ /* 0x000fea0003800000 */
.L_x_3649:
[----:B------:R-:W-:Y:S01]  /*0c90*/  LEA R5, R0, 0x3b800000, 0x17 ;  /* 0x3b80000000057811 */ /* 0x000fe200078eb8ff */
[----:B------:R-:W-:-:S05]  /*0ca0*/  IMAD.SHL.U32 R0, R3, 0x100000, RZ ;  /* 0x0010000003007824 */ /* 0x000fca00078e00ff */
[----:B------:R-:W-:-:S07]  /*0cb0*/  LOP3.LUT R0, R5, R0, R6, 0xfe, !PT ;  /* 0x0000000005007212 */ /* 0x000fce00078efe06 */
.L_x_3648:
[----:B------:R-:W-:Y:S05]  /*0cc0*/  BSYNC B0 ;  /* 0x0000000000007941 */ /* 0x000fea0003800000 */
.L_x_3647:
[----:B------:R-:W-:-:S04]  /*0cd0*/  F2FP.BF16.F32.PACK_AB R0, RZ, R0 ;  /* 0x00000000ff00723e */ /* 0x000fc800000010ff */
[----:B------:R-:W-:Y:S01]  /*0ce0*/  PRMT R22, R0, 0x7610, R22 ;  /* 0x0000761000167816 */ /* 0x000fe20000000016 */
[----:B------:R-:W-:Y:S06]  /*0cf0*/  BRA `(.L_x_3632) ;  /* 0x0000000400287947 */ /* 0x000fec0003800000 */
.L_x_3645:
        /* <DEDUP_REMOVED lines=21> */
.L_x_3654:
[----:B------:R-:W-:Y:S05]  /*0e50*/  BSYNC B1 ;  /* 0x0000000000017941 */ /* 0x000fea0003800000 */
.L_x_3653:
[----:B------:R-:W-:Y:S01]  /*0e60*/  LEA R5, R0, 0x37800000, 0x17 ;  /* 0x3780000000057811 */ /* 0x000fe200078eb8ff */
[----:B------:R-:W-:-:S05]  /*0e70*/  IMAD.SHL.U32 R0, R3, 0x200000, RZ ;  /* 0x0020000003007824 */ /* 0x000fca00078e00ff */
[----:B------:R-:W-:-:S07]  /*0e80*/  LOP3.LUT R0, R5, R0, R6, 0xfe, !PT ;  /* 0x0000000005007212 */ /* 0x000fce00078efe06 */
.L_x_3652:
[----:B------:R-:W-:Y:S05]  /*0e90*/  BSYNC B0 ;  /* 0x0000000000007941 */ /* 0x000fea0003800000 */
.L_x_3651:
[----:B------:R-:W-:-:S04]  /*0ea0*/  F2FP.BF16.F32.PACK_AB R0, RZ, R0 ;  /* 0x00000000ff00723e */ /* 0x000fc800000010ff */
[----:B------:R-:W-:Y:S01]  /*0eb0*/  PRMT R22, R0, 0x7610, R22 ;  /* 0x0000761000167816 */ /* 0x000fe20000000016 */
[----:B------:R-:W-:Y:S06]  /*0ec0*/  BRA `(.L_x_3632) ;  /* 0x0000000000b47947 */ /* 0x000fec0003800000 */
.L_x_3644:
        /* <DEDUP_REMOVED lines=14> */
.L_x_3658:
[----:B------:R-:W-:Y:S05]  /*0fb0*/  BSYNC B0 ;  /* 0x0000000000007941 */ /* 0x000fea0003800000 */
.L_x_3657:
[----:B------:R-:W-:-:S04]  /*0fc0*/  F2FP.BF16.F32.PACK_AB R0, RZ, R0 ;  /* 0x00000000ff00723e */ /* 0x000fc800000010ff */
[----:B------:R-:W-:Y:S01]  /*0fd0*/  PRMT R22, R0, 0x7610, R22 ;  /* 0x0000761000167816 */ /* 0x000fe20000000016 */
[----:B------:R-:W-:Y:S06]  /*0fe0*/  BRA `(.L_x_3632) ;  /* 0x00000000006c7947 */ /* 0x000fec0003800000 */
.L_x_3631:
        /* <DEDUP_REMOVED lines=16> */
.L_x_3659:
[----:B------:R-:W-:Y:S01]  /*10f0*/  PRMT R22, RZ, 0x7610, R22 ;  /* 0x00007610ff167816 */ /* 0x000fe20000000016 */
[----:B------:R-:W-:Y:S06]  /*1100*/  BRA `(.L_x_3632) ;  /* 0x0000000000247947 */ /* 0x000fec0003800000 */
.L_x_3656:
[----:B------:R-:W2:Y:S02]  /*1110*/  LDG.E.64 R4, desc[UR36][R4.64] ;  /* 0x0000002404047981 */ /* 0x000ea4000c1e1b00 */
[----:B--2---:R-:W0:Y:S02]  /*1120*/  I2F.U64 R0, R4 ;  /* 0x0000000400007312 */ /* 0x004e240000301000 */
[----:B0-----:R-:W-:-:S04]  /*1130*/  F2FP.BF16.F32.PACK_AB R0, RZ, R0 ;  /* 0x00000000ff00723e */ /* 0x001fc800000010ff */
[----:B------:R-:W-:Y:S01]  /*1140*/  PRMT R22, R0, 0x7610, R22 ;  /* 0x0000761000167816 */ /* 0x000fe20000000016 */
[----:B------:R-:W-:Y:S06]  /*1150*/  BRA `(.L_x_3632) ;  /* 0x0000000000107947 */ /* 0x000fec0003800000 */
.L_x_3655:
[----:B------:R-:W2:Y:S02]  /*1160*/  LDG.E R4, desc[UR36][R4.64] ;  /* 0x0000002404047981 */ /* 0x000ea4000c1e1900 */
[----:B--2---:R-:W-:-:S04]  /*1170*/  I2FP.F32.U32 R0, R4 ;  /* 0x0000000400007245 */ /* 0x004fc80000201000 */
[----:B------:R-:W-:-:S04]  /*1180*/  F2FP.BF16.F32.PACK_AB R0, RZ, R0 ;  /* 0x00000000ff00723e */ /* 0x000fc800000010ff */
[----:B------:R-:W-:-:S07]  /*1190*/  PRMT R22, R0, 0x7610, R22 ;  /* 0x0000761000167816 */ /* 0x000fce0000000016 */
.L_x_3632:
[----:B------:R-:W1:Y:S02]  /*11a0*/  S2R R17, SR_TID.X ;  /* 0x0000000000117919 */ /* 0x000e640000002100 */
[----:B-1----:R-:W-:-:S07]  /*11b0*/  VIADD R17, R17, 0x80 ;  /* 0x0000008011117836 */ /* 0x002fce0000000000 */
.L_x_3626:
[----:B------:R-:W-:Y:S05]  /*11c0*/  BSYNC B6 ;  /* 0x0000000000067941 */ /* 0x000fea0003800000 */
.L_x_3625:
[----:B------:R-:W-:Y:S01]  /*11d0*/  ISETP.GE.AND P0, PT, R17, R16, PT ;  /* 0x000000101100720c */ /* 0x000fe20003f06270 */
[----:B------:R-:W-:-:S12]  /*11e0*/  BSSY B6, `(.L_x_3660) ;  /* 0x0000111000067945 */ /* 0x000fd80003800000 */
[----:B------:R-:W-:Y:S05]  /*11f0*/  @P0 BRA `(.L_x_3661) ;  /* 0x00000010003c0947 */ /* 0x000fea0003800000 */
[----:B0-----:R-:W0:Y:S01]  /*1200*/  LDC.64 R4, c[0x0][0x238] ;  /* 0x00008e00ff047b82 */ /* 0x001e220000000a00 */
        /* <DEDUP_REMOVED lines=22> */
.L_x_3665:
[----:B------:R-:W2:Y:S02]  /*1370*/  LDG.E.U8 R4, desc[UR36][R4.64] ;  /* 0x0000002404047981 */ /* 0x000ea4000c1e1100 */
[----:B--2---:R-:W-:-:S04]  /*1380*/  I2FP.F32.U32 R0, R4 ;  /* 0x0000000400007245 */ /* 0x004fc80000201000 */
[----:B------:R-:W-:-:S04]  /*1390*/  F2FP.BF16.F32.PACK_AB R0, RZ, R0 ;  /* 0x00000000ff00723e */ /* 0x000fc800000010ff */
[----:B------:R-:W-:Y:S01]  /*13a0*/  PRMT R18, R0, 0x7610, R18 ;  /* 0x0000761000127816 */ /* 0x000fe20000000012 */
[----:B------:R-:W-:Y:S06]  /*13b0*/  BRA `(.L_x_3667) ;  /* 0x0000000c00c87947 */ /* 0x000fec0003800000 */
.L_x_3664:
        /* <DEDUP_REMOVED lines=11> */
.L_x_3669:
[----:B------:R-:W2:Y:S02]  /*1470*/  LDG.E R4, desc[UR36][R4.64] ;  /* 0x0000002404047981 */ /* 0x000ea4000c1e1900 */
[----:B--2---:R-:W-:-:S04]  /*1480*/  I2FP.F32.S32 R0, R4 ;  /* 0x0000000400007245 */ /* 0x004fc80000201400 */
[----:B------:R-:W-:-:S04]  /*1490*/  F2FP.BF16.F32.PACK_AB R0, RZ, R0 ;  /* 0x00000000ff00723e */ /* 0x000fc800000010ff */
[----:B------:R-:W-:Y:S01]  /*14a0*/  PRMT R18, R0, 0x7610, R18 ;  /* 0x0000761000127816 */ /* 0x000fe20000000012 */
[----:B------:R-:W-:Y:S06]  /*14b0*/  BRA `(.L_x_3667) ;  /* 0x0000000c00887947 */ /* 0x000fec0003800000 */
.L_x_3668:
[----:B------:R-:W2:Y:S02]  /*14c0*/  LDG.E.U16 R4, desc[UR36][R4.64] ;  /* 0x0000002404047981 */ /* 0x000ea4000c1e1500 */
[----:B--2---:R-:W0:Y:S02]  /*14d0*/  I2F.S16 R0, R4 ;  /* 0x0000000400007306 */ /* 0x004e240000101400 */
[----:B0-----:R-:W-:-:S04]  /*14e0*/  F2FP.BF16.F32.PACK_AB R0, RZ, R0 ;  /* 0x00000000ff00723e */ /* 0x001fc800000010ff */
[----:B------:R-:W-:Y:S01]  /*14f0*/  PRMT R18, R0, 0x7610, R18 ;  /* 0x0000761000127816 */ /* 0x000fe20000000012 */
[----:B------:R-:W-:Y:S06]  /*1500*/  BRA `(.L_x_3667) ;  /* 0x0000000c00747947 */ /* 0x000fec0003800000 */
.L_x_3663:
        /* <DEDUP_REMOVED lines=9> */
.L_x_3671:
[----:B------:R-:W2:Y:S02]  /*15a0*/  LDG.E.U16 R0, desc[UR36][R4.64] ;  /* 0x0000002404007981 */ /* 0x000ea4000c1e1500 */
[----:B--2---:R-:W-:-:S05]  /*15b0*/  HADD2.F32 R0, -RZ, R0.H0_H0 ;  /* 0x20000000ff007230 */ /* 0x004fca0000004100 */
[----:B------:R-:W-:-:S04]  /*15c0*/  F2FP.BF16.F32.PACK_AB R0, RZ, R0 ;  /* 0x00000000ff00723e */ /* 0x000fc800000010ff */
[----:B------:R-:W-:Y:S01]  /*15d0*/  PRMT R18, R0, 0x7610, R18 ;  /* 0x0000761000127816 */ /* 0x000fe20000000012 */
[----:B------:R-:W-:Y:S06]  /*15e0*/  BRA `(.L_x_3667) ;  /* 0x0000000c003c7947 */ /* 0x000fec0003800000 */
.L_x_3670:
        /* <DEDUP_REMOVED lines=9> */
.L_x_3673:
[----:B------:R-:W2:Y:S02]  /*1680*/  LDG.E.U16 R4, desc[UR36][R4.64] ;  /* 0x0000002404047981 */ /* 0x000ea4000c1e1500 */
[----:B--2---:R-:W-:-:S05]  /*1690*/  HADD2.F32 R0, -RZ, R4.H0_H0 ;  /* 0x20000004ff007230 */ /* 0x004fca0000004100 */
[----:B------:R-:W-:-:S04]  /*16a0*/  F2FP.BF16.F32.PACK_AB R0, RZ, R0 ;  /* 0x00000000ff00723e */ /* 0x000fc800000010ff */
[----:B------:R-:W-:Y:S01]  /*16b0*/  PRMT R18, R0, 0x7610, R18 ;  /* 0x0000761000127816 */ /* 0x000fe20000000012 */
[----:B------:R-:W-:Y:S06]  /*16c0*/  BRA `(.L_x_3667) ;  /* 0x0000000c00047947 */ /* 0x000fec0003800000 */
.L_x_3672:
        /* <DEDUP_REMOVED lines=9> */
.L_x_3662:
        /* <DEDUP_REMOVED lines=14> */
.L_x_3676:
        /* <DEDUP_REMOVED lines=9> */
.L_x_3675:
        /* <DEDUP_REMOVED lines=28> */
.L_x_3678:
        /* <DEDUP_REMOVED lines=15> */
.L_x_3677:
[----:B------:R0:W5:Y:S01]  /*1b80*/  LDG.E.U16 R18, desc[UR36][R4.64] ;  /* 0x0000002404127981 */ /* 0x000162000c1e1500 */
[----:B------:R-:W-:Y:S05]  /*1b90*/  BRA `(.L_x_3667) ;  /* 0x0000000400d07947 */ /* 0x000fea0003800000 */
.L_x_3674:
        /* <DEDUP_REMOVED lines=13> */
.L_x_3681:
        /* <DEDUP_REMOVED lines=21> */
.L_x_3685:
[----:B------:R-:W-:Y:S05]  /*1dc0*/  BSYNC B1 ;  /* 0x0000000000017941 */ /* 0x000fea0003800000 */
.L_x_3684:
[----:B------:R-:W-:Y:S01]  /*1dd0*/  LEA R5, R0, 0x3b800000, 0x17 ;  /* 0x3b80000000057811 */ /* 0x000fe200078eb8ff */
[----:B------:R-:W-:-:S05]  /*1de0*/  IMAD.SHL.U32 R0, R3, 0x100000, RZ ;  /* 0x0010000003007824 */ /* 0x000fca00078e00ff */
[----:B------:R-:W-:-:S07]  /*1df0*/  LOP3.LUT R0, R5, R0, R6, 0xfe, !PT ;  /* 0x0000000005007212 */ /* 0x000fce00078efe06 */
.L_x_3683:
[----:B------:R-:W-:Y:S05]  /*1e00*/  BSYNC B0 ;  /* 0x0000000000007941 */ /* 0x000fea0003800000 */
.L_x_3682:
[----:B------:R-:W-:-:S04]  /*1e10*/  F2FP.BF16.F32.PACK_AB R0, RZ, R0 ;  /* 0x00000000ff00723e */ /* 0x000fc800000010ff */
[----:B------:R-:W-:Y:S01]  /*1e20*/  PRMT R18, R0, 0x7610, R18 ;  /* 0x0000761000127816 */ /* 0x000fe20000000012 */
[----:B------:R-:W-:Y:S06]  /*1e30*/  BRA `(.L_x_3667) ;  /* 0x0000000400287947 */ /* 0x000fec0003800000 */
.L_x_3680:
        /* <DEDUP_REMOVED lines=21> */
.L_x_3689:
[----:B------:R-:W-:Y:S05]  /*1f90*/  BSYNC B1 ;  /* 0x0000000000017941 */ /* 0x000fea0003800000 */
.L_x_3688:
[----:B------:R-:W-:Y:S01]  /*1fa0*/  LEA R5, R0, 0x37800000, 0x17 ;  /* 0x3780000000057811 */ /* 0x000fe200078eb8ff */
[----:B------:R-:W-:-:S05]  /*1fb0*/  IMAD.SHL.U32 R0, R3, 0x200000, RZ ;  /* 0x0020000003007824 */ /* 0x000fca00078e00ff */
[----:B------:R-:W-:-:S07]  /*1fc0*/  LOP3.LUT R0, R5, R0, R6, 0xfe, !PT ;  /* 0x0000000005007212 */ /* 0x000fce00078efe06 */
.L_x_3687:
[----:B------:R-:W-:Y:S05]  /*1fd0*/  BSYNC B0 ;  /* 0x0000000000007941 */ /* 0x000fea0003800000 */
.L_x_3686:
[----:B------:R-:W-:-:S04]  /*1fe0*/  F2FP.BF16.F32.PACK_AB R0, RZ, R0 ;  /* 0x00000000ff00723e */ /* 0x000fc800000010ff */
[----:B------:R-:W-:Y:S01]  /*1ff0*/  PRMT R18, R0, 0x7610, R18 ;  /* 0x0000761000127816 */ /* 0x000fe20000000012 */
[----:B------:R-:W-:Y:S06]  /*2000*/  BRA `(.L_x_3667) ;  /* 0x0000000000b47947 */ /* 0x000fec0003800000 */
.L_x_3679:
        /* <DEDUP_REMOVED lines=14> */
.L_x_3693:
[----:B------:R-:W-:Y:S05]  /*20f0*/  BSYNC B0 ;  /* 0x0000000000007941 */ /* 0x000fea0003800000 */
.L_x_3692:
[----:B------:R-:W-:-:S04]  /*2100*/  F2FP.BF16.F32.PACK_AB R0, RZ, R0 ;  /* 0x00000000ff00723e */ /* 0x000fc800000010ff */
[----:B------:R-:W-:Y:S01]  /*2110*/  PRMT R18, R0, 0x7610, R18 ;  /* 0x0000761000127816 */ /* 0x000fe20000000012 */
[----:B------:R-:W-:Y:S06]  /*2120*/  BRA `(.L_x_3667) ;  /* 0x00000000006c7947 */ /* 0x000fec0003800000 */
.L_x_3666:
        /* <DEDUP_REMOVED lines=16> */
.L_x_3694:
[----:B------:R-:W-:Y:S01]  /*2230*/  PRMT R18, RZ, 0x7610, R18 ;  /* 0x00007610ff127816 */ /* 0x000fe20000000012 */
[----:B------:R-:W-:Y:S06]  /*2240*/  BRA `(.L_x_3667) ;  /* 0x0000000000247947 */ /* 0x000fec0003800000 */
.L_x_3691:
[----:B------:R-:W2:Y:S02]  /*2250*/  LDG.E.64 R4, desc[UR36][R4.64] ;  /* 0x0000002404047981 */ /* 0x000ea4000c1e1b00 */
[----:B--2---:R-:W0:Y:S02]  /*2260*/  I2F.U64 R0, R4 ;  /* 0x0000000400007312 */ /* 0x004e240000301000 */
[----:B0-----:R-:W-:-:S04]  /*2270*/  F2FP.BF16.F32.PACK_AB R0, RZ, R0 ;  /* 0x00000000ff00723e */ /* 0x001fc800000010ff */
[----:B------:R-:W-:Y:S01]  /*2280*/  PRMT R18, R0, 0x7610, R18 ;  /* 0x0000761000127816 */ /* 0x000fe20000000012 */
[----:B------:R-:W-:Y:S06]  /*2290*/  BRA `(.L_x_3667) ;  /* 0x0000000000107947 */ /* 0x000fec0003800000 */
.L_x_3690:
[----:B------:R-:W2:Y:S02]  /*22a0*/  LDG.E R4, desc[UR36][R4.64] ;  /* 0x0000002404047981 */ /* 0x000ea4000c1e1900 */
[----:B--2---:R-:W-:-:S04]  /*22b0*/  I2FP.F32.U32 R0, R4 ;  /* 0x0000000400007245 */ /* 0x004fc80000201000 */
[----:B------:R-:W-:-:S04]  /*22c0*/  F2FP.BF16.F32.PACK_AB R0, RZ, R0 ;  /* 0x00000000ff00723e */ /* 0x000fc800000010ff */
[----:B------:R-:W-:-:S07]  /*22d0*/  PRMT R18, R0, 0x7610, R18 ;  /* 0x0000761000127816 */ /* 0x000fce0000000012 */
.L_x_3667:
[----:B------:R-:W-:-:S07]  /*22e0*/  VIADD R17, R17, 0x80 ;  /* 0x0000008011117836 */ /* 0x000fce0000000000 */
.L_x_3661:
[----:B------:R-:W-:Y:S05]  /*22f0*/  BSYNC B6 ;  /* 0x0000000000067941 */ /* 0x000fea0003800000 */
.L_x_3660:
[----:B------:R-:W-:Y:S01]  /*2300*/  ISETP.GE.AND P0, PT, R17, R16, PT ;  /* 0x000000101100720c */ /* 0x000fe20003f06270 */
[----:B------:R-:W-:Y:S01]  /*2310*/  BSSY B6, `(.L_x_3695) ;  /* 0x0000113000067945 */ /* 0x000fe20003800000 */
[----:B------:R-:W-:Y:S02]  /*2320*/  PRMT R19, RZ, 0x7610, R19 ;  /* 0x00007610ff137816 */ /* 0x000fe40000000013 */
[----:B------:R-:W-:-:S09]  /*2330*/  PRMT R24, RZ, 0x7610, R24 ;  /* 0x00007610ff187816 */ /* 0x000fd20000000018 */
        /* <DEDUP_REMOVED lines=24> */
.L_x_3700:
[----:B------:R-:W2:Y:S02]  /*24c0*/  LDG.E.U8 R4, desc[UR36][R4.64] ;  /* 0x0000002404047981 */ /* 0x000ea4000c1e1100 */
[----:B--2---:R-:W-:-:S04]  /*24d0*/  I2FP.F32.U32 R0, R4 ;  /* 0x0000000400007245 */ /* 0x004fc80000201000 */
[----:B------:R-:W-:-:S04]  /*24e0*/  F2FP.BF16.F32.PACK_AB R0, RZ, R0 ;  /* 0x00000000ff00723e */ /* 0x000fc800000010ff */
[----:B------:R-:W-:Y:S01]  /*24f0*/  PRMT R24, R0, 0x7610, R24 ;  /* 0x0000761000187816 */ /* 0x000fe20000000018 */
[----:B------:R-:W-:Y:S06]  /*2500*/  BRA `(.L_x_3702) ;  /* 0x0000000c00c87947 */ /* 0x000fec0003800000 */
.L_x_3699:
        /* <DEDUP_REMOVED lines=11> */
.L_x_3704:
[----:B------:R-:W2:Y:S02]  /*25c0*/  LDG.E R4, desc[UR36][R4.64] ;  /* 0x0000002404047981 */ /* 0x000ea4000c1e1900 */
[----:B--2---:R-:W-:-:S04]  /*25d0*/  I2FP.F32.S32 R0, R4 ;  /* 0x0000000400007245 */ /* 0x004fc80000201400 */
[----:B------:R-:W-:-:S04]  /*25e0*/  F2FP.BF16.F32.PACK_AB R0, RZ, R0 ;  /* 0x00000000ff00723e */ /* 0x000fc800000010ff */
[----:B------:R-:W-:Y:S01]  /*25f0*/  PRMT R24, R0, 0x7610, R24 ;  /* 0x0000761000187816 */ /* 0x000fe20000000018 */
[----:B------:R-:W-:Y:S06]  /*2600*/  BRA `(.L_x_3702) ;  /* 0x0000000c00887947 */ /* 0x000fec0003800000 */
.L_x_3703:
[----:B------:R-:W2:Y:S02]  /*2610*/  LDG.E.U16 R4, desc[UR36][R4.64] ;  /* 0x0000002404047981 */ /* 0x000ea4000c1e1500 */
[----:B--2---:R-:W0:Y:S02]  /*2620*/  I2F.S16 R0, R4 ;  /* 0x0000000400007306 */ /* 0x004e240000101400 */
[----:B0-----:R-:W-:-:S04]  /*2630*/  F2FP.BF16.F32.PACK_AB R0, RZ, R0 ;  /* 0x00000000ff00723e */ /* 0x001fc800000010ff */
[----:B------:R-:W-:Y:S01]  /*2640*/  PRMT R24, R0, 0x7610, R24 ;  /* 0x0000761000187816 */ /* 0x000fe20000000018 */
[----:B------:R-:W-:Y:S06]  /*2650*/  BRA `(.L_x_3702) ;  /* 0x0000000c00747947 */ /* 0x000fec0003800000 */
.L_x_3698:
        /* <DEDUP_REMOVED lines=9> */
.L_x_3706:
[----:B------:R-:W2:Y:S02]  /*26f0*/  LDG.E.U16 R0, desc[UR36][R4.64] ;  /* 0x0000002404007981 */ /* 0x000ea4000c1e1500 */
[----:B--2---:R-:W-:-:S05]  /*2700*/  HADD2.F32 R0, -RZ, R0.H0_H0 ;  /* 0x20000000ff007230 */ /* 0x004fca0000004100 */
[----:B------:R-:W-:-:S04]  /*2710*/  F2FP.BF16.F32.PACK_AB R0, RZ, R0 ;  /* 0x00000000ff00723e */ /* 0x000fc800000010ff */
[----:B------:R-:W-:Y:S01]  /*2720*/  PRMT R24, R0, 0x7610, R24 ;  /* 0x0000761000187816 */ /* 0x000fe20000000018 */
[----:B------:R-:W-:Y:S06]  /*2730*/  BRA `(.L_x_3702) ;  /* 0x0000000c003c7947 */ /* 0x000fec0003800000 */
.L_x_3705:
        /* <DEDUP_REMOVED lines=9> */
.L_x_3708:
[----:B------:R-:W2:Y:S02]  /*27d0*/  LDG.E.U16 R4, desc[UR36][R4.64] ;  /* 0x0000002404047981 */ /* 0x000ea4000c1e1500 */
[----:B--2---:R-:W-:-:S05]  /*27e0*/  HADD2.F32 R0, -RZ, R4.H0_H0 ;  /* 0x20000004ff007230 */ /* 0x004fca0000004100 */
[----:B------:R-:W-:-:S04]  /*27f0*/  F2FP.BF16.F32.PACK_AB R0, RZ, R0 ;  /* 0x00000000ff00723e */ /* 0x000fc800000010ff */
[----:B------:R-:W-:Y:S01]  /*2800*/  PRMT R24, R0, 0x7610, R24 ;  /* 0x0000761000187816 */ /* 0x000fe20000000018 */
[----:B------:R-:W-:Y:S06]  /*2810*/  BRA `(.L_x_3702) ;  /* 0x0000000c00047947 */ /* 0x000fec0003800000 */
.L_x_3707:
        /* <DEDUP_REMOVED lines=9> */
.L_x_3697:
        /* <DEDUP_REMOVED lines=14> */
.L_x_3711:
        /* <DEDUP_REMOVED lines=9> */
.L_x_3710:
        /* <DEDUP_REMOVED lines=28> */
.L_x_3713:
        /* <DEDUP_REMOVED lines=15> */
.L_x_3712:
[----:B------:R0:W5:Y:S01]  /*2cd0*/  LDG.E.U16 R24, desc[UR36][R4.64] ;  /* 0x0000002404187981 */ /* 0x000162000c1e1500 */
[----:B------:R-:W-:Y:S05]  /*2ce0*/  BRA `(.L_x_3702) ;  /* 0x0000000400d07947 */ /* 0x000fea0003800000 */
.L_x_3709:
        /* <DEDUP_REMOVED lines=13> */
.L_x_3716:
        /* <DEDUP_REMOVED lines=21> */
.L_x_3720:
[----:B------:R-:W-:Y:S05]  /*2f10*/  BSYNC B1 ;  /* 0x0000000000017941 */ /* 0x000fea0003800000 */
.L_x_3719:
[----:B------:R-:W-:Y:S01]  /*2f20*/  LEA R5, R0, 0x3b800000, 0x17 ;  /* 0x3b80000000057811 */ /* 0x000fe200078eb8ff */
[----:B------:R-:W-:-:S05]  /*2f30*/  IMAD.SHL.U32 R0, R3, 0x100000, RZ ;  /* 0x0010000003007824 */ /* 0x000fca00078e00ff */
[----:B------:R-:W-:-:S07]  /*2f40*/  LOP3.LUT R0, R5, R0, R6, 0xfe, !PT ;  /* 0x0000000005007212 */ /* 0x000fce00078efe06 */
.L_x_3718:
[----:B------:R-:W-:Y:S05]  /*2f50*/  BSYNC B0 ;  /* 0x0000000000007941 */ /* 0x000fea0003800000 */
.L_x_3717:
[----:B------:R-:W-:-:S04]  /*2f60*/  F2FP.BF16.F32.PACK_AB R0, RZ, R0 ;  /* 0x00000000ff00723e */ /* 0x000fc800000010ff */
[----:B------:R-:W-:Y:S01]  /*2f70*/  PRMT R24, R0, 0x7610, R24 ;  /* 0x0000761000187816 */ /* 0x000fe20000000018 */
[----:B------:R-:W-:Y:S06]  /*2f80*/  BRA `(.L_x_3702) ;  /* 0x0000000400287947 */ /* 0x000fec0003800000 */
.L_x_3715:
        /* <DEDUP_REMOVED lines=21> */
.L_x_3724:
[----:B------:R-:W-:Y:S05]  /*30e0*/  BSYNC B1 ;  /* 0x0000000000017941 */ /* 0x000fea0003800000 */
.L_x_3723:
[----:B------:R-:W-:Y:S01]  /*30f0*/  LEA R5, R0, 0x37800000, 0x17 ;  /* 0x3780000000057811 */ /* 0x000fe200078eb8ff */
[----:B------:R-:W-:-:S05]  /*3100*/  IMAD.SHL.U32 R0, R3, 0x200000, RZ ;  /* 0x0020000003007824 */ /* 0x000fca00078e00ff */
[----:B------:R-:W-:-:S07]  /*3110*/  LOP3.LUT R0, R5, R0, R6, 0xfe, !PT ;  /* 0x0000000005007212 */ /* 0x000fce00078efe06 */
.L_x_3722:
[----:B------:R-:W-:Y:S05]  /*3120*/  BSYNC B0 ;  /* 0x0000000000007941 */ /* 0x000fea0003800000 */
.L_x_3721:
[----:B------:R-:W-:-:S04]  /*3130*/  F2FP.BF16.F32.PACK_AB R0, RZ, R0 ;  /* 0x00000000ff00723e */ /* 0x000fc800000010ff */
[----:B------:R-:W-:Y:S01]  /*3140*/  PRMT R24, R0, 0x7610, R24 ;  /* 0x0000761000187816 */ /* 0x000fe20000000018 */
[----:B------:R-:W-:Y:S06]  /*3150*/  BRA `(.L_x_3702) ;  /* 0x0000000000b47947 */ /* 0x000fec0003800000 */
.L_x_3714:
        /* <DEDUP_REMOVED lines=14> */
.L_x_3728:
[----:B------:R-:W-:Y:S05]  /*3240*/  BSYNC B0 ;  /* 0x0000000000007941 */ /* 0x000fea0003800000 */
.L_x_3727:
[----:B------:R-:W-:-:S04]  /*3250*/  F2FP.BF16.F32.PACK_AB R0, RZ, R0 ;  /* 0x00000000ff00723e */ /* 0x000fc800000010ff */
[----:B------:R-:W-:Y:S01]  /*3260*/  PRMT R24, R0, 0x7610, R24 ;  /* 0x0000761000187816 */ /* 0x000fe20000000018 */
[----:B------:R-:W-:Y:S06]  /*3270*/  BRA `(.L_x_3702) ;  /* 0x00000000006c7947 */ /* 0x000fec0003800000 */
.L_x_3701:
        /* <DEDUP_REMOVED lines=16> */
.L_x_3729:
[----:B------:R-:W-:Y:S01]  /*3380*/  PRMT R24, RZ, 0x7610, R24 ;  /* 0x00007610ff187816 */ /* 0x000fe20000000018 */
[----:B------:R-:W-:Y:S06]  /*3390*/  BRA `(.L_x_3702) ;  /* 0x0000000000247947 */ /* 0x000fec0003800000 */
.L_x_3726:
[----:B------:R-:W2:Y:S02]  /*33a0*/  LDG.E.64 R4, desc[UR36][R4.64] ;  /* 0x0000002404047981 */ /* 0x000ea4000c1e1b00 */
[----:B--2---:R-:W0:Y:S02]  /*33b0*/  I2F.U64 R0, R4 ;  /* 0x0000000400007312 */ /* 0x004e240000301000 */
[----:B0-----:R-:W-:-:S04]  /*33c0*/  F2FP.BF16.F32.PACK_AB R0, RZ, R0 ;  /* 0x00000000ff00723e */ /* 0x001fc800000010ff */
[----:B------:R-:W-:Y:S01]  /*33d0*/  PRMT R24, R0, 0x7610, R24 ;  /* 0x0000761000187816 */ /* 0x000fe20000000018 */
[----:B------:R-:W-:Y:S06]  /*33e0*/  BRA `(.L_x_3702) ;  /* 0x0000000000107947 */ /* 0x000fec0003800000 */
.L_x_3725:
[----:B------:R-:W2:Y:S02]  /*33f0*/  LDG.E R4, desc[UR36][R4.64] ;  /* 0x0000002404047981 */ /* 0x000ea4000c1e1900 */
[----:B--2---:R-:W-:-:S04]  /*3400*/  I2FP.F32.U32 R0, R4 ;  /* 0x0000000400007245 */ /* 0x004fc80000201000 */
[----:B------:R-:W-:-:S04]  /*3410*/  F2FP.BF16.F32.PACK_AB R0, RZ, R0 ;  /* 0x00000000ff00723e */ /* 0x000fc800000010ff */
[----:B------:R-:W-:-:S07]  /*3420*/  PRMT R24, R0, 0x7610, R24 ;  /* 0x0000761000187816 */ /* 0x000fce0000000018 */
.L_x_3702:
[----:B------:R-:W-:-:S07]  /*3430*/  VIADD R17, R17, 0x80 ;  /* 0x0000008011117836 */ /* 0x000fce0000000000 */
.L_x_3696:
[----:B------:R-:W-:Y:S05]  /*3440*/  BSYNC B6 ;  /* 0x0000000000067941 */ /* 0x000fea0003800000 */
.L_x_3695:
[----:B------:R-:W-:Y:S01]  /*3450*/  ISETP.GE.AND P0, PT, R17, R16, PT ;  /* 0x000000101100720c */ /* 0x000fe20003f06270 */
[----:B------:R-:W-:-:S12]  /*3460*/  BSSY B6, `(.L_x_3730) ;  /* 0x000010f000067945 */ /* 0x000fd80003800000 */
        /* <DEDUP_REMOVED lines=23> */
.L_x_3735:
[----:B------:R-:W2:Y:S02]  /*35e0*/  LDG.E.U8 R4, desc[UR36][R4.64] ;  /* 0x0000002404047981 */ /* 0x000ea4000c1e1100 */
[----:B--2---:R-:W-:-:S04]  /*35f0*/  I2FP.F32.U32 R0, R4 ;  /* 0x0000000400007245 */ /* 0x004fc80000201000 */
[----:B------:R-:W-:-:S04]  /*3600*/  F2FP.BF16.F32.PACK_AB R0, RZ, R0 ;  /* 0x00000000ff00723e */ /* 0x000fc800000010ff */
[----:B------:R-:W-:Y:S01]  /*3610*/  PRMT R19, R0, 0x7610, R19 ;  /* 0x0000761000137816 */ /* 0x000fe20000000013 */
[----:B------:R-:W-:Y:S06]  /*3620*/  BRA `(.L_x_3731) ;  /* 0x0000000c00c87947 */ /* 0x000fec0003800000 */
.L_x_3734:
        /* <DEDUP_REMOVED lines=11> */
.L_x_3738:
[----:B------:R-:W2:Y:S02]  /*36e0*/  LDG.E R4, desc[UR36][R4.64] ;  /* 0x0000002404047981 */ /* 0x000ea4000c1e1900 */
[----:B--2---:R-:W-:-:S04]  /*36f0*/  I2FP.F32.S32 R0, R4 ;  /* 0x0000000400007245 */ /* 0x004fc80000201400 */
[----:B------:R-:W-:-:S04]  /*3700*/  F2FP.BF16.F32.PACK_AB R0, RZ, R0 ;  /* 0x00000000ff00723e */ /* 0x000fc800000010ff */
[----:B------:R-:W-:Y:S01]  /*3710*/  PRMT R19, R0, 0x7610, R19 ;  /* 0x0000761000137816 */ /* 0x000fe20000000013 */
[----:B------:R-:W-:Y:S06]  /*3720*/  BRA `(.L_x_3731) ;  /* 0x0000000c00887947 */ /* 0x000fec0003800000 */
.L_x_3737:
[----:B------:R-:W2:Y:S02]  /*3730*/  LDG.E.U16 R4, desc[UR36][R4.64] ;  /* 0x0000002404047981 */ /* 0x000ea4000c1e1500 */
[----:B--2---:R-:W0:Y:S02]  /*3740*/  I2F.S16 R0, R4 ;  /* 0x0000000400007306 */ /* 0x004e240000101400 */
[----:B0-----:R-:W-:-:S04]  /*3750*/  F2FP.BF16.F32.PACK_AB R0, RZ, R0 ;  /* 0x00000000ff00723e */ /* 0x001fc800000010ff */
[----:B------:R-:W-:Y:S01]  /*3760*/  PRMT R19, R0, 0x7610, R19 ;  /* 0x0000761000137816 */ /* 0x000fe20000000013 */
[----:B------:R-:W-:Y:S06]  /*3770*/  BRA `(.L_x_3731) ;  /* 0x0000000c00747947 */ /* 0x000fec0003800000 */
.L_x_3733:
        /* <DEDUP_REMOVED lines=9> */
.L_x_3740:
[----:B------:R-:W2:Y:S02]  /*3810*/  LDG.E.U16 R0, desc[UR36][R4.64] ;  /* 0x0000002404007981 */ /* 0x000ea4000c1e1500 */
[----:B--2---:R-:W-:-:S05]  /*3820*/  HADD2.F32 R0, -RZ, R0.H0_H0 ;  /* 0x20000000ff007230 */ /* 0x004fca0000004100 */
[----:B------:R-:W-:-:S04]  /*3830*/  F2FP.BF16.F32.PACK_AB R0, RZ, R0 ;  /* 0x00000000ff00723e */ /* 0x000fc800000010ff */
[----:B------:R-:W-:Y:S01]  /*3840*/  PRMT R19, R0, 0x7610, R19 ;  /* 0x0000761000137816 */ /* 0x000fe20000000013 */
[----:B------:R-:W-:Y:S06]  /*3850*/  BRA `(.L_x_3731) ;  /* 0x0000000c003c7947 */ /* 0x000fec0003800000 */
.L_x_3739:
        /* <DEDUP_REMOVED lines=9> */
.L_x_3742:
[----:B------:R-:W2:Y:S02]  /*38f0*/  LDG.E.U16 R4, desc[UR36][R4.64] ;  /* 0x0000002404047981 */ /* 0x000ea4000c1e1500 */
[----:B--2---:R-:W-:-:S05]  /*3900*/  HADD2.F32 R0, -RZ, R4.H0_H0 ;  /* 0x20000004ff007230 */ /* 0x004fca0000004100 */
[----:B------:R-:W-:-:S04]  /*3910*/  F2FP.BF16.F32.PACK_AB R0, RZ, R0 ;  /* 0x00000000ff00723e */ /* 0x000fc800000010ff */
[----:B------:R-:W-:Y:S01]  /*3920*/  PRMT R19, R0, 0x7610, R19 ;  /* 0x0000761000137816 */ /* 0x000fe20000000013 */
[----:B------:R-:W-:Y:S06]  /*3930*/  BRA `(.L_x_3731) ;  /* 0x0000000c00047947 */ /* 0x000fec0003800000 */
.L_x_3741:
        /* <DEDUP_REMOVED lines=9> */
.L_x_3732:
        /* <DEDUP_REMOVED lines=14> */
.L_x_3745:
        /* <DEDUP_REMOVED lines=9> */
.L_x_3744:
        /* <DEDUP_REMOVED lines=28> */
.L_x_3747:
        /* <DEDUP_REMOVED lines=15> */
.L_x_3746:
[----:B------:R1:W5:Y:S01]  /*3df0*/  LDG.E.U16 R19, desc[UR36][R4.64] ;  /* 0x0000002404137981 */ /* 0x000362000c1e1500 */
[----:B------:R-:W-:Y:S05]  /*3e00*/  BRA `(.L_x_3731) ;  /* 0x0000000400d07947 */ /* 0x000fea0003800000 */
.L_x_3743:
        /* <DEDUP_REMOVED lines=13> */
.L_x_3750:
        /* <DEDUP_REMOVED lines=21> */
.L_x_3754:
[----:B------:R-:W-:Y:S05]  /*4030*/  BSYNC B1 ;  /* 0x0000000000017941 */ /* 0x000fea0003800000 */
.L_x_3753:
[----:B------:R-:W-:Y:S01]  /*4040*/  LEA R5, R0, 0x3b800000, 0x17 ;  /* 0x3b80000000057811 */ /* 0x000fe200078eb8ff */
[----:B------:R-:W-:-:S05]  /*4050*/  IMAD.SHL.U32 R0, R3, 0x100000, RZ ;  /* 0x0010000003007824 */ /* 0x000fca00078e00ff */
[----:B------:R-:W-:-:S07]  /*4060*/  LOP3.LUT R0, R5, R0, R6, 0xfe, !PT ;  /* 0x0000000005007212 */ /* 0x000fce00078efe06 */
.L_x_3752:
[----:B------:R-:W-:Y:S05]  /*4070*/  BSYNC B0 ;  /* 0x0000000000007941 */ /* 0x000fea0003800000 */
.L_x_3751:
[----:B------:R-:W-:-:S04]  /*4080*/  F2FP.BF16.F32.PACK_AB R0, RZ, R0 ;  /* 0x00000000ff00723e */ /* 0x000fc800000010ff */
[----:B------:R-:W-:Y:S01]  /*4090*/  PRMT R19, R0, 0x7610, R19 ;  /* 0x0000761000137816 */ /* 0x000fe20000000013 */
[----:B------:R-:W-:Y:S06]  /*40a0*/  BRA `(.L_x_3731) ;  /* 0x0000000400287947 */ /* 0x000fec0003800000 */
.L_x_3749:
        /* <DEDUP_REMOVED lines=21> */
.L_x_3758:
[----:B------:R-:W-:Y:S05]  /*4200*/  BSYNC B1 ;  /* 0x0000000000017941 */ /* 0x000fea0003800000 */
.L_x_3757:
[----:B------:R-:W-:Y:S01]  /*4210*/  LEA R5, R0, 0x37800000, 0x17 ;  /* 0x3780000000057811 */ /* 0x000fe200078eb8ff */
[----:B------:R-:W-:-:S05]  /*4220*/  IMAD.SHL.U32 R0, R3, 0x200000, RZ ;  /* 0x0020000003007824 */ /* 0x000fca00078e00ff */
[----:B------:R-:W-:-:S07]  /*4230*/  LOP3.LUT R0, R5, R0, R6, 0xfe, !PT ;  /* 0x0000000005007212 */ /* 0x000fce00078efe06 */
.L_x_3756:
[----:B------:R-:W-:Y:S05]  /*4240*/  BSYNC B0 ;  /* 0x0000000000007941 */ /* 0x000fea0003800000 */
.L_x_3755:
[----:B------:R-:W-:-:S04]  /*4250*/  F2FP.BF16.F32.PACK_AB R0, RZ, R0 ;  /* 0x00000000ff00723e */ /* 0x000fc800000010ff */
[----:B------:R-:W-:Y:S01]  /*4260*/  PRMT R19, R0, 0x7610, R19 ;  /* 0x0000761000137816 */ /* 0x000fe20000000013 */
[----:B------:R-:W-:Y:S06]  /*4270*/  BRA `(.L_x_3731) ;  /* 0x0000000000b47947 */ /* 0x000fec0003800000 */
.L_x_3748:
        /* <DEDUP_REMOVED lines=14> */
.L_x_3762:
[----:B------:R-:W-:Y:S05]  /*4360*/  BSYNC B0 ;  /* 0x0000000000007941 */ /* 0x000fea0003800000 */
.L_x_3761:
[----:B------:R-:W-:-:S04]  /*4370*/  F2FP.BF16.F32.PACK_AB R0, RZ, R0 ;  /* 0x00000000ff00723e */ /* 0x000fc800000010ff */
[----:B------:R-:W-:Y:S01]  /*4380*/  PRMT R19, R0, 0x7610, R19 ;  /* 0x0000761000137816 */ /* 0x000fe20000000013 */
[----:B------:R-:W-:Y:S06]  /*4390*/  BRA `(.L_x_3731) ;  /* 0x00000000006c7947 */ /* 0x000fec0003800000 */
.L_x_3736:
        /* <DEDUP_REMOVED lines=16> */
.L_x_3763:
[----:B------:R-:W-:Y:S01]  /*44a0*/  PRMT R19, RZ, 0x7610, R19 ;  /* 0x00007610ff137816 */ /* 0x000fe20000000013 */
[----:B------:R-:W-:Y:S06]  /*44b0*/  BRA `(.L_x_3731) ;  /* 0x0000000000247947 */ /* 0x000fec0003800000 */
.L_x_3760:
[----:B------:R-:W2:Y:S02]  /*44c0*/  LDG.E.64 R4, desc[UR36][R4.64] ;  /* 0x0000002404047981 */ /* 0x000ea4000c1e1b00 */
[----:B--2---:R-:W0:Y:S02]  /*44d0*/  I2F.U64 R0, R4 ;  /* 0x0000000400007312 */ /* 0x004e240000301000 */
[----:B0-----:R-:W-:-:S04]  /*44e0*/  F2FP.BF16.F32.PACK_AB R0, RZ, R0 ;  /* 0x00000000ff00723e */ /* 0x001fc800000010ff */
[----:B------:R-:W-:Y:S01]  /*44f0*/  PRMT R19, R0, 0x7610, R19 ;  /* 0x0000761000137816 */ /* 0x000fe20000000013 */
[----:B------:R-:W-:Y:S06]  /*4500*/  BRA `(.L_x_3731) ;  /* 0x0000000000107947 */ /* 0x000fec0003800000 */
.L_x_3759:
[----:B------:R-:W2:Y:S02]  /*4510*/  LDG.E R4, desc[UR36][R4.64] ;  /* 0x0000002404047981 */ /* 0x000ea4000c1e1900 */
[----:B--2---:R-:W-:-:S04]  /*4520*/  I2FP.F32.U32 R0, R4 ;  /* 0x0000000400007245 */ /* 0x004fc80000201000 */
[----:B------:R-:W-:-:S04]  /*4530*/  F2FP.BF16.F32.PACK_AB R0, RZ, R0 ;  /* 0x00000000ff00723e */ /* 0x000fc800000010ff */
[----:B------:R-:W-:-:S07]  /*4540*/  PRMT R19, R0, 0x7610, R19 ;  /* 0x0000761000137816 */ /* 0x000fce0000000013 */
.L_x_3731:
[----:B------:R-:W-:Y:S05]  /*4550*/  BSYNC B6 ;  /* 0x0000000000067941 */ /* 0x000fea0003800000 */
.L_x_3730:
[----:B------:R-:W2:Y:S01]  /*4560*/  S2R R25, SR_TID.X ;  /* 0x0000000000197919 */ /* 0x000ea20000002100 */
[----:B------:R-:W3:Y:S01]  /*4570*/  LDC.U8 R17, c[0x0][0x24c] ;  /* 0x00009300ff117b82 */ /* 0x000ee20000000000 */
[----:B------:R-:W-:Y:S01]  /*4580*/  BSSY B0, `(.L_x_3764) ;  /* 0x0000013000007945 */ /* 0x000fe20003800000 */
[CC--:B--2---:R-:W-:Y:S01]  /*4590*/  ISETP.GE.AND P2, PT, R25.reuse, R16.reuse, PT ;  /* 0x000000101900720c */ /* 0x0c4fe20003f46270 */
[C---:B------:R-:W-:Y:S02]  /*45a0*/  VIADD R3, R25.reuse, 0x100 ;  /* 0x0000010019037836 */ /* 0x040fe40000000000 */
[C---:B01----:R-:W-:Y:S02]  /*45b0*/  VIADD R5, R25.reuse, 0x180 ;  /* 0x0000018019057836 */ /* 0x043fe40000000000 */
[----:B------:R-:W-:Y:S01]  /*45c0*/  VIADD R23, R25, 0x80 ;  /* 0x0000008019177836 */ /* 0x000fe20000000000 */
[-C--:B------:R-:W-:Y:S02]  /*45d0*/  ISETP.GE.AND P0, PT, R3, R16.reuse, PT ;  /* 0x000000100300720c */ /* 0x080fe40003f06270 */
[----:B------:R-:W-:-:S02]  /*45e0*/  ISETP.GE.AND P1, PT, R5, R16, PT ;  /* 0x000000100500720c */ /* 0x000fc40003f26270 */
[----:B------:R-:W-:-:S03]  /*45f0*/  ISETP.GE.AND P3, PT, R23, R16, PT ;  /* 0x000000101700720c */ /* 0x000fc60003f66270 */
[----:B------:R-:W-:Y:S10]  /*4600*/  @P2 BRA `(.L_x_3765) ;  /* 0x0000000000282947 */ /* 0x000ff40003800000 */
[----:B-----5:R-:W-:Y:S01]  /*4610*/  IMAD.U32 R22, R22, 0x10000, RZ ;  /* 0x0001000016167824 */ /* 0x020fe200078e00ff */
[----:B------:R-:W-:-:S03]  /*4620*/  ULDC UR4, c[0x0][0x218] ;  /* 0x0000860000047ab9 */ /* 0x000fc60000000800 */
[----:B------:R-:W-:-:S05]  /*4630*/  FADD.FTZ R22, R22, 3 ;  /* 0x4040000016167421 */ /* 0x000fca0000010000 */
[----:B------:R-:W-:-:S04]  /*4640*/  FSETP.GEU.FTZ.AND P4, PT, R22, UR4, PT ;  /* 0x0000000416007c0b */ /* 0x000fc8000bf9e000 */
[----:B------:R-:W-:Y:S01]  /*4650*/  FSEL R22, R22, UR4, P4 ;  /* 0x0000000416167c08 */ /* 0x000fe2000a000000 */
[----:B------:R-:W-:-:S03]  /*4660*/  ULDC UR4, c[0x0][0x224] ;  /* 0x0000890000047ab9 */ /* 0x000fc60000000800 */
[----:B------:R-:W-:-:S04]  /*4670*/  FSETP.GT.FTZ.AND P4, PT, R22, UR4, PT ;  /* 0x0000000416007c0b */ /* 0x000fc8000bf94000 */
[----:B------:R-:W-:-:S05]  /*4680*/  FSEL R22, R22, UR4, !P4 ;  /* 0x0000000416167c08 */ /* 0x000fca000e000000 */
[----:B------:R-:W-:-:S06]  /*4690*/  FMUL.FTZ R3, R22, 0.16666667163372039795 ;  /* 0x3e2aaaab16037820 */ /* 0x000fcc0000410000 */
[----:B------:R-:W0:Y:S02]  /*46a0*/  F2F.BF16.F32 R3, R3 ;  /* 0x0000000300037304 */ /* 0x000e240000202000 */
.L_x_3765:
[----:B------:R-:W-:Y:S05]  /*46b0*/  BSYNC B0 ;  /* 0x0000000000007941 */ /* 0x000fea0003800000 */
.L_x_3764:
[----:B------:R-:W-:Y:S04]  /*46c0*/  BSSY B0, `(.L_x_3766) ;  /* 0x000000c000007945 */ /* 0x000fe80003800000 */
[----:B------:R-:W-:Y:S05]  /*46d0*/  @P3 BRA `(.L_x_3767) ;  /* 0x0000000000283947 */ /* 0x000fea0003800000 */
        /* <DEDUP_REMOVED lines=8> */
[----:B------:R-:W-:-:S04]  /*4760*/  FMUL.FTZ R18, R18, 0.16666667163372039795 ;  /* 0x3e2aaaab12127820 */ /* 0x000fc80000410000 */
[----:B------:R1:W2:Y:S03]  /*4770*/  F2F.BF16.F32 R22, R18 ;  /* 0x0000001200167304 */ /* 0x0002a60000202000 */
.L_x_3767:
[----:B------:R-:W-:Y:S05]  /*4780*/  BSYNC B0 ;  /* 0x0000000000007941 */ /* 0x000fea0003800000 */
.L_x_3766:
        /* <DEDUP_REMOVED lines=10> */
[----:B-1----:R-:W-:-:S06]  /*4830*/  FMUL.FTZ R18, R24, 0.16666667163372039795 ;  /* 0x3e2aaaab18127820 */ /* 0x002fcc0000410000 */
[----:B------:R-:W4:Y:S02]  /*4840*/  F2F.BF16.F32 R18, R18 ;  /* 0x0000001200127304 */ /* 0x000f240000202000 */
.L_x_3769:
[----:B------:R-:W-:Y:S05]  /*4850*/  BSYNC B0 ;  /* 0x0000000000007941 */ /* 0x000fea0003800000 */
.L_x_3768:
        /* <DEDUP_REMOVED lines=12> */
.L_x_3771:
[----:B------:R-:W-:Y:S05]  /*4920*/  BSYNC B0 ;  /* 0x0000000000007941 */ /* 0x000fea0003800000 */
.L_x_3770:
[----:B------:R-:W-:Y:S04]  /*4930*/  BSSY B6, `(.L_x_3772) ;  /* 0x0000112000067945 */ /* 0x000fe80003800000 */
[----:B------:R-:W-:Y:S05]  /*4940*/  @P2 BRA `(.L_x_3773) ;  /* 0x0000001000402947 */ /* 0x000fea0003800000 */
[----:B------:R-:W0:Y:S01]  /*4950*/  LDC.64 R8, c[0x0][0x230] ;  /* 0x00008c00ff087b82 */ /* 0x000e220000000a00 */
[----:B---3--:R-:W-:Y:S01]  /*4960*/  PRMT R0, R17, 0x9910, RZ ;  /* 0x0000991011007816 */ /* 0x008fe200000000ff */
        /* <DEDUP_REMOVED lines=20> */
.L_x_3777:
[----:B------:R-:W-:Y:S02]  /*4ab0*/  IMAD.U32 R5, R3, 0x10000, RZ ;  /* 0x0001000003057824 */ /* 0x000fe400078e00ff */
[----:B------:R-:W-:-:S04]  /*4ac0*/  IMAD.MOV.U32 R25, RZ, RZ, R23 ;  /* 0x000000ffff197224 */ /* 0x000fc800078e0017 */
[----:B------:R-:W0:Y:S02]  /*4ad0*/  F2I.S64.TRUNC R4, R5 ;  /* 0x0000000500047311 */ /* 0x000e24000020d900 */
[----:B0-----:R0:W-:Y:S01]  /*4ae0*/  STG.E.U8 desc[UR36][R8.64], R4 ;  /* 0x0000000408007986 */ /* 0x0011e2000c101124 */
[----:B------:R-:W-:Y:S05]  /*4af0*/  BRA `(.L_x_3773) ;  /* 0x0000000c00d47947 */ /* 0x000fea0003800000 */
.L_x_3776:
        /* <DEDUP_REMOVED lines=11> */
.L_x_3780:
[----:B------:R-:W-:Y:S02]  /*4bb0*/  IMAD.U32 R3, R3, 0x10000, RZ ;  /* 0x0001000003037824 */ /* 0x000fe400078e00ff */
[----:B------:R-:W-:-:S04]  /*4bc0*/  IMAD.MOV.U32 R25, RZ, RZ, R23 ;  /* 0x000000ffff197224 */ /* 0x000fc800078e0017 */
[----:B------:R-:W0:Y:S02]  /*4bd0*/  F2I.FTZ.TRUNC.NTZ R3, R3 ;  /* 0x0000000300037305 */ /* 0x000e24000021f100 */
[----:B0-----:R0:W-:Y:S01]  /*4be0*/  STG.E desc[UR36][R8.64], R3 ;  /* 0x0000000308007986 */ /* 0x0011e2000c101924 */
[----:B------:R-:W-:Y:S05]  /*4bf0*/  BRA `(.L_x_3773) ;  /* 0x0000000c00947947 */ /* 0x000fea0003800000 */
.L_x_3779:
[----:B------:R-:W-:Y:S02]  /*4c00*/  IMAD.U32 R3, R3, 0x10000, RZ ;  /* 0x0001000003037824 */ /* 0x000fe400078e00ff */
[----:B------:R-:W-:-:S04]  /*4c10*/  IMAD.MOV.U32 R25, RZ, RZ, R23 ;  /* 0x000000ffff197224 */ /* 0x000fc800078e0017 */
[----:B------:R-:W0:Y:S02]  /*4c20*/  F2I.FTZ.TRUNC.NTZ R3, R3 ;  /* 0x0000000300037305 */ /* 0x000e24000021f100 */
[----:B0-----:R0:W-:Y:S01]  /*4c30*/  STG.E.U16 desc[UR36][R8.64], R3 ;  /* 0x0000000308007986 */ /* 0x0011e2000c101524 */
[----:B------:R-:W-:Y:S05]  /*4c40*/  BRA `(.L_x_3773) ;  /* 0x0000000c00807947 */ /* 0x000fea0003800000 */
.L_x_3775:
        /* <DEDUP_REMOVED lines=10> */
.L_x_3782:
[----:B------:R-:W-:Y:S02]  /*4cf0*/  IMAD.U32 R0, R3, 0x10000, RZ ;  /* 0x0001000003007824 */ /* 0x000fe400078e00ff */
[----:B------:R-:W-:-:S03]  /*4d00*/  IMAD.MOV.U32 R25, RZ, RZ, R23 ;  /* 0x000000ffff197224 */ /* 0x000fc600078e0017 */
[----:B------:R-:W-:-:S05]  /*4d10*/  F2FP.F16.F32.PACK_AB R0, RZ, R0 ;  /* 0x00000000ff00723e */ /* 0x000fca00000000ff */
[----:B------:R0:W-:Y:S01]  /*4d20*/  STG.E.U16 desc[UR36][R8.64], R0 ;  /* 0x0000000008007986 */ /* 0x0001e2000c101524 */
[----:B------:R-:W-:Y:S05]  /*4d30*/  BRA `(.L_x_3773) ;  /* 0x0000000c00447947 */ /* 0x000fea0003800000 */
.L_x_3781:
        /* <DEDUP_REMOVED lines=11> */
.L_x_3784:
[----:B------:R-:W-:Y:S02]  /*4df0*/  IMAD.U32 R3, R3, 0x10000, RZ ;  /* 0x0001000003037824 */ /* 0x000fe400078e00ff */
[----:B------:R-:W-:-:S03]  /*4e00*/  IMAD.MOV.U32 R25, RZ, RZ, R23 ;  /* 0x000000ffff197224 */ /* 0x000fc600078e0017 */
[----:B------:R-:W-:-:S04]  /*4e10*/  F2FP.F16.F32.PACK_AB R3, RZ, R3 ;  /* 0x00000003ff03723e */ /* 0x000fc800000000ff */
[----:B------:R-:W-:-:S05]  /*4e20*/  PRMT R3, R3, 0x5410, RZ ;  /* 0x0000541003037816 */ /* 0x000fca00000000ff */
[----:B------:R0:W-:Y:S01]  /*4e30*/  STG.E desc[UR36][R8.64], R3 ;  /* 0x0000000308007986 */ /* 0x0001e2000c101924 */
[----:B------:R-:W-:Y:S05]  /*4e40*/  BRA `(.L_x_3773) ;  /* 0x0000000c00007947 */ /* 0x000fea0003800000 */
.L_x_3783:
[----:B------:R-:W-:Y:S02]  /*4e50*/  IMAD.U32 R4, R3, 0x10000, RZ ;  /* 0x0001000003047824 */ /* 0x000fe400078e00ff */
[----:B------:R-:W-:Y:S02]  /*4e60*/  IMAD.MOV.U32 R25, RZ, RZ, R23 ;  /* 0x000000ffff197224 */ /* 0x000fe400078e0017 */
[----:B------:R-:W-:-:S06]  /*4e70*/  FMUL.FTZ R4, R4, 1 ;  /* 0x3f80000004047820 */ /* 0x000fcc0000410000 */
[----:B------:R-:W0:Y:S02]  /*4e80*/  F2F.F64.F32 R4, R4 ;  /* 0x0000000400047310 */ /* 0x000e240000201800 */
[----:B0-----:R0:W-:Y:S01]  /*4e90*/  STG.E.64 desc[UR36][R8.64], R4 ;  /* 0x0000000408007986 */ /* 0x0011e2000c101b24 */
[----:B------:R-:W-:Y:S05]  /*4ea0*/  BRA `(.L_x_3773) ;  /* 0x0000000800e87947 */ /* 0x000fea0003800000 */
.L_x_3774:
        /* <DEDUP_REMOVED lines=14> */
.L_x_3787:
[----:B------:R-:W-:Y:S01]  /*4f90*/  IMAD.U32 R3, R3, 0x10000, RZ ;  /* 0x0001000003037824 */ /* 0x000fe200078e00ff */
[----:B------:R-:W-:Y:S01]  /*4fa0*/  CS2R R6, SRZ ;  /* 0x0000000000067805 */ /* 0x000fe2000001ff00 */
[----:B------:R-:W-:Y:S02]  /*4fb0*/  IMAD.MOV.U32 R25, RZ, RZ, R23 ;  /* 0x000000ffff197224 */ /* 0x000fe400078e0017 */
[----:B------:R-:W-:-:S04]  /*4fc0*/  FMUL.FTZ R3, R3, 1 ;  /* 0x3f80000003037820 */ /* 0x000fc80000410000 */
[----:B------:R-:W0:Y:S02]  /*4fd0*/  F2F.F64.F32 R4, R3 ;  /* 0x0000000300047310 */ /* 0x000e240000201800 */
[----:B0-----:R0:W-:Y:S01]  /*4fe0*/  STG.E.128 desc[UR36][R8.64], R4 ;  /* 0x0000000408007986 */ /* 0x0011e2000c101d24 */
[----:B------:R-:W-:Y:S05]  /*4ff0*/  BRA `(.L_x_3773) ;  /* 0x0000000800947947 */ /* 0x000fea0003800000 */
.L_x_3786:
        /* <DEDUP_REMOVED lines=21> */
.L_x_3791:
[----:B------:R-:W-:Y:S05]  /*5150*/  BSYNC B0 ;  /* 0x0000000000007941 */ /* 0x000fea0003800000 */
.L_x_3790:
[----:B------:R-:W-:Y:S01]  /*5160*/  LOP3.LUT R5, R0, R5, RZ, 0xfc, !PT ;  /* 0x0000000500057212 */ /* 0x000fe200078efcff */
[----:B------:R-:W-:-:S04]  /*5170*/  IMAD.MOV.U32 R25, RZ, RZ, R23 ;  /* 0x000000ffff197224 */ /* 0x000fc800078e0017 */
[----:B------:R0:W-:Y:S01]  /*5180*/  STG.E.U8 desc[UR36][R8.64], R5 ;  /* 0x0000000508007986 */ /* 0x0001e2000c101124 */
[----:B------:R-:W-:Y:S05]  /*5190*/  BRA `(.L_x_3773) ;  /* 0x00000008002c7947 */ /* 0x000fea0003800000 */
.L_x_3789:
        /* <DEDUP_REMOVED lines=13> */
.L_x_3793:
[----:B------:R-:W-:Y:S01]  /*5270*/  IMAD.MOV.U32 R0, RZ, RZ, 0x7f ;  /* 0x0000007fff007424 */ /* 0x000fe200078e00ff */
[----:B------:R-:W-:-:S04]  /*5280*/  ISETP.GT.U32.AND P0, PT, R3, 0x7f800000, PT ;  /* 0x7f8000000300780c */ /* 0x000fc80003f04070 */
[----:B------:R-:W-:-:S09]  /*5290*/  SEL R0, R0, 0x7c, P0 ;  /* 0x0000007c00007807 */ /* 0x000fd20000000000 */
.L_x_3794:
[----:B------:R-:W-:Y:S05]  /*52a0*/  BSYNC B0 ;  /* 0x0000000000007941 */ /* 0x000fea0003800000 */
.L_x_3792:
[----:B------:R-:W-:Y:S01]  /*52b0*/  LOP3.LUT R3, R5, 0x80000000, RZ, 0xc0, !PT ;  /* 0x8000000005037812 */ /* 0x000fe200078ec0ff */
[----:B------:R-:W-:-:S03]  /*52c0*/  IMAD.MOV.U32 R25, RZ, RZ, R23 ;  /* 0x000000ffff197224 */ /* 0x000fc600078e0017 */
[----:B------:R-:W-:-:S04]  /*52d0*/  SHF.R.U32.HI R3, RZ, 0x18, R3 ;  /* 0x00000018ff037819 */ /* 0x000fc80000011603 */
[----:B------:R-:W-:-:S05]  /*52e0*/  LOP3.LUT R3, R0, R3, RZ, 0xfc, !PT ;  /* 0x0000000300037212 */ /* 0x000fca00078efcff */
[----:B------:R0:W-:Y:S01]  /*52f0*/  STG.E.U8 desc[UR36][R8.64], R3 ;  /* 0x0000000308007986 */ /* 0x0001e2000c101124 */
[----:B------:R-:W-:Y:S05]  /*5300*/  BRA `(.L_x_3773) ;  /* 0x0000000400d07947 */ /* 0x000fea0003800000 */
.L_x_3788:
[----:B------:R0:W-:Y:S01]  /*5310*/  STG.E.U16 desc[UR36][R8.64], R3 ;  /* 0x0000000308007986 */ /* 0x0001e2000c101524 */
[----:B------:R-:W-:Y:S01]  /*5320*/  IMAD.MOV.U32 R25, RZ, RZ, R23 ;  /* 0x000000ffff197224 */ /* 0x000fe200078e0017 */
[----:B------:R-:W-:Y:S06]  /*5330*/  BRA `(.L_x_3773) ;  /* 0x0000000400c47947 */ /* 0x000fec0003800000 */
.L_x_3785:
        /* <DEDUP_REMOVED lines=13> */
.L_x_3797:
        /* <DEDUP_REMOVED lines=17> */
.L_x_3800:
[----:B------:R-:W-:-:S04]  /*5520*/  LOP3.LUT R3, R5, 0x80000000, RZ, 0xc0, !PT ;  /* 0x8000000005037812 */ /* 0x000fc800078ec0ff */
[----:B------:R-:W-:-:S04]  /*5530*/  SHF.R.U32.HI R3, RZ, 0x18, R3 ;  /* 0x00000018ff037819 */ /* 0x000fc80000011603 */
[----:B------:R-:W-:-:S04]  /*5540*/  LOP3.LUT R0, R0, R3, RZ, 0xfc, !PT ;  /* 0x0000000300007212 */ /* 0x000fc800078efcff */
[----:B------:R-:W-:-:S07]  /*5550*/  PRMT R4, R0, 0x7610, R4 ;  /* 0x0000761000047816 */ /* 0x000fce0000000004 */
.L_x_3799:
[----:B------:R-:W-:Y:S05]  /*5560*/  BSYNC B0 ;  /* 0x0000000000007941 */ /* 0x000fea0003800000 */
.L_x_3798:
[----:B------:R0:W-:Y:S01]  /*5570*/  STG.E.U8 desc[UR36][R8.64], R4 ;  /* 0x0000000408007986 */ /* 0x0001e2000c101124 */
[----:B------:R-:W-:Y:S01]  /*5580*/  IMAD.MOV.U32 R25, RZ, RZ, R23 ;  /* 0x000000ffff197224 */ /* 0x000fe200078e0017 */
[----:B------:R-:W-:Y:S06]  /*5590*/  BRA `(.L_x_3773) ;  /* 0x00000004002c7947 */ /* 0x000fec0003800000 */
.L_x_3796:
        /* <DEDUP_REMOVED lines=17> */
.L_x_3803:
[----:B------:R-:W-:-:S04]  /*56b0*/  LOP3.LUT R3, R5, 0x80000000, RZ, 0xc0, !PT ;  /* 0x8000000005037812 */ /* 0x000fc800078ec0ff */
[----:B------:R-:W-:-:S04]  /*56c0*/  SHF.R.U32.HI R3, RZ, 0x18, R3 ;  /* 0x00000018ff037819 */ /* 0x000fc80000011603 */
[----:B------:R-:W-:-:S04]  /*56d0*/  LOP3.LUT R0, R0, R3, RZ, 0xfc, !PT ;  /* 0x0000000300007212 */ /* 0x000fc800078efcff */
[----:B------:R-:W-:-:S07]  /*56e0*/  PRMT R4, R0, 0x7610, R4 ;  /* 0x0000761000047816 */ /* 0x000fce0000000004 */
.L_x_3802:
[----:B------:R-:W-:Y:S05]  /*56f0*/  BSYNC B0 ;  /* 0x0000000000007941 */ /* 0x000fea0003800000 */
.L_x_3801:
[----:B------:R0:W-:Y:S01]  /*5700*/  STG.E.U8 desc[UR36][R8.64], R4 ;  /* 0x0000000408007986 */ /* 0x0001e2000c101124 */
[----:B------:R-:W-:Y:S01]  /*5710*/  IMAD.MOV.U32 R25, RZ, RZ, R23 ;  /* 0x000000ffff197224 */ /* 0x000fe200078e0017 */
[----:B------:R-:W-:Y:S06]  /*5720*/  BRA `(.L_x_3773) ;  /* 0x0000000000c87947 */ /* 0x000fec0003800000 */
.L_x_3795:
        /* <DEDUP_REMOVED lines=23> */
.L_x_3778:
        /* <DEDUP_REMOVED lines=16> */
.L_x_3806:
[----:B------:R-:W-:Y:S01]  /*59a0*/  IMAD.MOV.U32 R25, RZ, RZ, R23 ;  /* 0x000000ffff197224 */ /* 0x000fe200078e0017 */
[----:B------:R-:W-:Y:S06]  /*59b0*/  BRA `(.L_x_3773) ;  /* 0x0000000000247947 */ /* 0x000fec0003800000 */
.L_x_3805:
[----:B------:R-:W-:Y:S02]  /*59c0*/  IMAD.U32 R4, R3, 0x10000, RZ ;  /* 0x0001000003047824 */ /* 0x000fe400078e00ff */
[----:B------:R-:W-:-:S04]  /*59d0*/  IMAD.MOV.U32 R25, RZ, RZ, R23 ;  /* 0x000000ffff197224 */ /* 0x000fc800078e0017 */
[----:B------:R-:W0:Y:S02]  /*59e0*/  F2I.U64.TRUNC R4, R4 ;  /* 0x0000000400047311 */ /* 0x000e24000020d800 */
[----:B0-----:R0:W-:Y:S01]  /*59f0*/  STG.E.64 desc[UR36][R8.64], R4 ;  /* 0x0000000408007986 */ /* 0x0011e2000c101b24 */
[----:B------:R-:W-:Y:S05]  /*5a00*/  BRA `(.L_x_3773) ;  /* 0x0000000000107947 */ /* 0x000fea0003800000 */
.L_x_3804:
[----:B------:R-:W-:Y:S02]  /*5a10*/  IMAD.U32 R3, R3, 0x10000, RZ ;  /* 0x0001000003037824 */ /* 0x000fe400078e00ff */
[----:B------:R-:W-:-:S04]  /*5a20*/  IMAD.MOV.U32 R25, RZ, RZ, R23 ;  /* 0x000000ffff197224 */ /* 0x000fc800078e0017 */
[----:B------:R-:W0:Y:S02]  /*5a30*/  F2I.FTZ.U32.TRUNC.NTZ R3, R3 ;  /* 0x0000000300037305 */ /* 0x000e24000021f000 */
[----:B0-----:R0:W-:Y:S02]  /*5a40*/  STG.E desc[UR36][R8.64], R3 ;  /* 0x0000000308007986 */ /* 0x0011e4000c101924 */
.L_x_3773:
[----:B------:R-:W-:Y:S05]  /*5a50*/  BSYNC B6 ;  /* 0x0000000000067941 */ /* 0x000fea0003800000 */
.L_x_3772:
[----:B------:R-:W-:Y:S01]  /*5a60*/  ISETP.GE.AND P0, PT, R25, R16, PT ;  /* 0x000000101900720c */ /* 0x000fe20003f06270 */
[----:B------:R-:W-:-:S12]  /*5a70*/  BSSY B6, `(.L_x_3807) ;  /* 0x00001fc000067945 */ /* 0x000fd80003800000 */
[----:B------:R-:W-:Y:S05]  /*5a80*/  @P0 BRA `(.L_x_3808) ;  /* 0x0000001c00e80947 */ /* 0x000fea0003800000 */
[----:B0-----:R-:W0:Y:S01]  /*5a90*/  LDC.64 R8, c[0x0][0x230] ;  /* 0x00008c00ff087b82 */ /* 0x001e220000000a00 */
[----:B------:R-:W-:Y:S01]  /*5aa0*/  IMAD R0, R2, 0x200, R25 ;  /* 0x0000020002007824 */ /* 0x000fe200078e0219 */
[----:B---3--:R-:W-:Y:S01]  /*5ab0*/  PRMT R4, R17, 0x9910, RZ ;  /* 0x0000991011047816 */ /* 0x008fe200000000ff */
        /* <DEDUP_REMOVED lines=15> */
[----:B--2--5:R-:W-:-:S04]  /*5bb0*/  IMAD.U32 R22, R22, 0x10000, RZ ;  /* 0x0001000016167824 */ /* 0x024fc800078e00ff */
[----:B------:R-:W0:Y:S02]  /*5bc0*/  F2I.FTZ.TRUNC.NTZ R3, R22 ;  /* 0x0000001600037305 */ /* 0x000e24000021f100 */
[----:B0-----:R0:W-:Y:S01]  /*5bd0*/  STG.E.U8 desc[UR36][R8.64], R3 ;  /* 0x0000000308007986 */ /* 0x0011e2000c101124 */
[----:B------:R-:W-:Y:S05]  /*5be0*/  BRA `(.L_x_3814) ;  /* 0x0000000c00947947 */ /* 0x000fea0003800000 */
.L_x_3812:
[----:B--2--5:R-:W-:-:S06]  /*5bf0*/  IMAD.U32 R5, R22, 0x10000, RZ ;  /* 0x0001000016057824 */ /* 0x024fcc00078e00ff */
[----:B------:R-:W0:Y:S02]  /*5c00*/  F2I.S64.TRUNC R4, R5 ;  /* 0x0000000500047311 */ /* 0x000e24000020d900 */
[----:B0-----:R0:W-:Y:S01]  /*5c10*/  STG.E.U8 desc[UR36][R8.64], R4 ;  /* 0x0000000408007986 */ /* 0x0011e2000c101124 */
[----:B------:R-:W-:Y:S05]  /*5c20*/  BRA `(.L_x_3814) ;  /* 0x0000000c00847947 */ /* 0x000fea0003800000 */
.L_x_3811:
[----:B------:R-:W-:-:S13]  /*5c30*/  ISETP.NE.AND P0, PT, R0, 0x2, PT ;  /* 0x000000020000780c */ /* 0x000fda0003f05270 */
[----:B------:R-:W-:Y:S05]  /*5c40*/  @!P0 BRA `(.L_x_3815) ;  /* 0x0000000000308947 */ /* 0x000fea0003800000 */
[----:B------:R-:W-:-:S13]  /*5c50*/  ISETP.NE.AND P0, PT, R0, 0x3, PT ;  /* 0x000000030000780c */ /* 0x000fda0003f05270 */
[----:B------:R-:W-:Y:S05]  /*5c60*/  @!P0 BRA `(.L_x_3816) ;  /* 0x0000000000188947 */ /* 0x000fea0003800000 */
[----:B------:R-:W-:-:S13]  /*5c70*/  ISETP.NE.AND P0, PT, R0, 0x4, PT ;  /* 0x000000040000780c */ /* 0x000fda0003f05270 */
[----:B------:R-:W-:Y:S05]  /*5c80*/  @P0 BRA `(.L_x_3813) ;  /* 0x0000000c000c0947 */ /* 0x000fea0003800000 */
[----:B--2--5:R-:W-:-:S06]  /*5c90*/  IMAD.U32 R4, R22, 0x10000, RZ ;  /* 0x0001000016047824 */ /* 0x024fcc00078e00ff */
[----:B------:R-:W0:Y:S02]  /*5ca0*/  F2I.S64.TRUNC R4, R4 ;  /* 0x0000000400047311 */ /* 0x000e24000020d900 */
[----:B0-----:R2:W-:Y:S01]  /*5cb0*/  STG.E.64 desc[UR36][R8.64], R4 ;  /* 0x0000000408007986 */ /* 0x0015e2000c101b24 */
[----:B------:R-:W-:Y:S05]  /*5cc0*/  BRA `(.L_x_3814) ;  /* 0x0000000c005c7947 */ /* 0x000fea0003800000 */
.L_x_3816:
[----:B--2--5:R-:W-:-:S04]  /*5cd0*/  IMAD.U32 R22, R22, 0x10000, RZ ;  /* 0x0001000016167824 */ /* 0x024fc800078e00ff */
[----:B------:R-:W0:Y:S02]  /*5ce0*/  F2I.FTZ.TRUNC.NTZ R3, R22 ;  /* 0x0000001600037305 */ /* 0x000e24000021f100 */
[----:B0-----:R3:W-:Y:S01]  /*5cf0*/  STG.E desc[UR36][R8.64], R3 ;  /* 0x0000000308007986 */ /* 0x0017e2000c101924 */
[----:B------:R-:W-:Y:S05]  /*5d00*/  BRA `(.L_x_3814) ;  /* 0x0000000c004c7947 */ /* 0x000fea0003800000 */
.L_x_3815:
[----:B--2--5:R-:W-:-:S04]  /*5d10*/  IMAD.U32 R22, R22, 0x10000, RZ ;  /* 0x0001000016167824 */ /* 0x024fc800078e00ff */
[----:B------:R-:W0:Y:S02]  /*5d20*/  F2I.FTZ.TRUNC.NTZ R3, R22 ;  /* 0x0000001600037305 */ /* 0x000e24000021f100 */
[----:B0-----:R0:W-:Y:S01]  /*5d30*/  STG.E.U16 desc[UR36][R8.64], R3 ;  /* 0x0000000308007986 */ /* 0x0011e2000c101524 */
[----:B------:R-:W-:Y:S05]  /*5d40*/  BRA `(.L_x_3814) ;  /* 0x0000000c003c7947 */ /* 0x000fea0003800000 */
.L_x_3810:
[----:B------:R-:W-:-:S13]  /*5d50*/  ISETP.GT.AND P0, PT, R0, 0x6, PT ;  /* 0x000000060000780c */ /* 0x000fda0003f04270 */
[----:B------:R-:W-:Y:S05]  /*5d60*/  @P0 BRA `(.L_x_3817) ;  /* 0x00000000002c0947 */ /* 0x000fea0003800000 */
[----:B------:R-:W-:-:S13]  /*5d70*/  ISETP.NE.AND P0, PT, R0, 0x5, PT ;  /* 0x000000050000780c */ /* 0x000fda0003f05270 */
[----:B------:R-:W-:Y:S05]  /*5d80*/  @!P0 BRA `(.L_x_3818) ;  /* 0x0000000000148947 */ /* 0x000fea0003800000 */
[----:B------:R-:W-:-:S13]  /*5d90*/  ISETP.NE.AND P0, PT, R0, 0x6, PT ;  /* 0x000000060000780c */ /* 0x000fda0003f05270 */
[----:B------:R-:W-:Y:S05]  /*5da0*/  @P0 BRA `(.L_x_3813) ;  /* 0x0000000800c40947 */ /* 0x000fea0003800000 */
[----:B--2--5:R-:W-:-:S05]  /*5db0*/  IMAD.U32 R3, R22, 0x10000, RZ ;  /* 0x0001000016037824 */ /* 0x024fca00078e00ff */
[----:B------:R0:W-:Y:S01]  /*5dc0*/  STG.E desc[UR36][R8.64], R3 ;  /* 0x0000000308007986 */ /* 0x0001e2000c101924 */
[----:B------:R-:W-:Y:S05]  /*5dd0*/  BRA `(.L_x_3814) ;  /* 0x0000000c00187947 */ /* 0x000fea0003800000 */
.L_x_3818:
[----:B--2--5:R-:W-:-:S05]  /*5de0*/  IMAD.U32 R0, R22, 0x10000, RZ ;  /* 0x0001000016007824 */ /* 0x024fca00078e00ff */
[----:B------:R-:W-:-:S05]  /*5df0*/  F2FP.F16.F32.PACK_AB R0, RZ, R0 ;  /* 0x00000000ff00723e */ /* 0x000fca00000000ff */
[----:B------:R0:W-:Y:S01]  /*5e00*/  STG.E.U16 desc[UR36][R8.64], R0 ;  /* 0x0000000008007986 */ /* 0x0001e2000c101524 */
[----:B------:R-:W-:Y:S05]  /*5e10*/  BRA `(.L_x_3814) ;  /* 0x0000000c00087947 */ /* 0x000fea0003800000 */
.L_x_3817:
[----:B------:R-:W-:-:S13]  /*5e20*/  ISETP.NE.AND P0, PT, R0, 0x7, PT ;  /* 0x000000070000780c */ /* 0x000fda0003f05270 */
[----:B------:R-:W-:Y:S05]  /*5e30*/  @!P0 BRA `(.L_x_3819) ;  /* 0x0000000000348947 */ /* 0x000fea0003800000 */
[----:B------:R-:W-:-:S13]  /*5e40*/  ISETP.NE.AND P0, PT, R0, 0x8, PT ;  /* 0x000000080000780c */ /* 0x000fda0003f05270 */
[----:B------:R-:W-:Y:S05]  /*5e50*/  @!P0 BRA `(.L_x_3820) ;  /* 0x0000000000188947 */ /* 0x000fea0003800000 */
[----:B------:R-:W-:-:S13]  /*5e60*/  ISETP.NE.AND P0, PT, R0, 0x9, PT ;  /* 0x000000090000780c */ /* 0x000fda0003f05270 */
[----:B------:R-:W-:Y:S05]  /*5e70*/  @P0 BRA `(.L_x_3813) ;  /* 0x0000000800900947 */ /* 0x000fea0003800000 */
[----:B--2--5:R-:W-:Y:S02]  /*5e80*/  IMAD.U32 R22, R22, 0x10000, RZ ;  /* 0x0001000016167824 */ /* 0x024fe400078e00ff */
[----:B------:R-:W-:-:S05]  /*5e90*/  IMAD.MOV.U32 R23, RZ, RZ, RZ ;  /* 0x000000ffff177224 */ /* 0x000fca00078e00ff */
[----:B------:R0:W-:Y:S01]  /*5ea0*/  STG.E.64 desc[UR36][R8.64], R22 ;  /* 0x0000001608007986 */ /* 0x0001e2000c101b24 */
[----:B------:R-:W-:Y:S05]  /*5eb0*/  BRA `(.L_x_3814) ;  /* 0x0000000800e07947 */ /* 0x000fea0003800000 */
.L_x_3820:
[----:B--2--5:R-:W-:-:S05]  /*5ec0*/  IMAD.U32 R22, R22, 0x10000, RZ ;  /* 0x0001000016167824 */ /* 0x024fca00078e00ff */
[----:B------:R-:W-:-:S04]  /*5ed0*/  F2FP.F16.F32.PACK_AB R3, RZ, R22 ;  /* 0x00000016ff03723e */ /* 0x000fc800000000ff */
[----:B------:R-:W-:-:S05]  /*5ee0*/  PRMT R3, R3, 0x5410, RZ ;  /* 0x0000541003037816 */ /* 0x000fca00000000ff */
[----:B------:R0:W-:Y:S01]  /*5ef0*/  STG.E desc[UR36][R8.64], R3 ;  /* 0x0000000308007986 */ /* 0x0001e2000c101924 */
[----:B------:R-:W-:Y:S05]  /*5f00*/  BRA `(.L_x_3814) ;  /* 0x0000000800cc7947 */ /* 0x000fea0003800000 */
.L_x_3819:
[----:B--2--5:R-:W-:-:S04]  /*5f10*/  IMAD.U32 R4, R22, 0x10000, RZ ;  /* 0x0001000016047824 */ /* 0x024fc800078e00ff */
[----:B------:R-:W-:-:S06]  /*5f20*/  FMUL.FTZ R4, R4, 1 ;  /* 0x3f80000004047820 */ /* 0x000fcc0000410000 */
[----:B------:R-:W0:Y:S02]  /*5f30*/  F2F.F64.F32 R4, R4 ;  /* 0x0000000400047310 */ /* 0x000e240000201800 */
[----:B0-----:R0:W-:Y:S01]  /*5f40*/  STG.E.64 desc[UR36][R8.64], R4 ;  /* 0x0000000408007986 */ /* 0x0011e2000c101b24 */
[----:B------:R-:W-:Y:S05]  /*5f50*/  BRA `(.L_x_3814) ;  /* 0x0000000800b87947 */ /* 0x000fea0003800000 */
.L_x_3809:
        /* <DEDUP_REMOVED lines=8> */
[----:B--2--5:R-:W-:-:S05]  /*5fe0*/  IMAD.U32 R22, R22, 0x10000, RZ ;  /* 0x0001000016167824 */ /* 0x024fca00078e00ff */
[----:B------:R-:W-:-:S04]  /*5ff0*/  FSETP.NEU.FTZ.AND P0, PT, R22, RZ, PT ;  /* 0x000000ff1600720b */ /* 0x000fc80003f1d000 */
[----:B------:R-:W-:-:S05]  /*6000*/  SEL R3, RZ, 0x1, !P0 ;  /* 0x00000001ff037807 */ /* 0x000fca0004000000 */
[----:B------:R0:W-:Y:S01]  /*6010*/  STG.E.U8 desc[UR36][R8.64], R3 ;  /* 0x0000000308007986 */ /* 0x0001e2000c101124 */
[----:B------:R-:W-:Y:S05]  /*6020*/  BRA `(.L_x_3814) ;  /* 0x0000000800847947 */ /* 0x000fea0003800000 */
.L_x_3823:
[----:B--2--5:R-:W-:Y:S01]  /*6030*/  IMAD.U32 R22, R22, 0x10000, RZ ;  /* 0x0001000016167824 */ /* 0x024fe200078e00ff */
[----:B------:R-:W-:-:S03]  /*6040*/  CS2R R6, SRZ ;  /* 0x0000000000067805 */ /* 0x000fc6000001ff00 */
[----:B------:R-:W-:-:S06]  /*6050*/  FMUL.FTZ R4, R22, 1 ;  /* 0x3f80000016047820 */ /* 0x000fcc0000410000 */
[----:B------:R-:W0:Y:S02]  /*6060*/  F2F.F64.F32 R4, R4 ;  /* 0x0000000400047310 */ /* 0x000e240000201800 */
[----:B0-----:R0:W-:Y:S01]  /*6070*/  STG.E.128 desc[UR36][R8.64], R4 ;  /* 0x0000000408007986 */ /* 0x0011e2000c101d24 */
[----:B------:R-:W-:Y:S05]  /*6080*/  BRA `(.L_x_3814) ;  /* 0x00000008006c7947 */ /* 0x000fea0003800000 */
.L_x_3822:
[----:B------:R-:W-:-:S13]  /*6090*/  ISETP.NE.AND P0, PT, R0, 0xf, PT ;  /* 0x0000000f0000780c */ /* 0x000fda0003f05270 */
[----:B------:R-:W-:Y:S05]  /*60a0*/  @!P0 BRA `(.L_x_3824) ;  /* 0x0000000000b48947 */ /* 0x000fea0003800000 */
[----:B------:R-:W-:-:S13]  /*60b0*/  ISETP.NE.AND P0, PT, R0, 0x17, PT ;  /* 0x000000170000780c */ /* 0x000fda0003f05270 */
[----:B------:R-:W-:Y:S05]  /*60c0*/  @!P0 BRA `(.L_x_3825) ;  /* 0x0000000000548947 */ /* 0x000fea0003800000 */
[----:B------:R-:W-:-:S13]  /*60d0*/  ISETP.NE.AND P0, PT, R0, 0x18, PT ;  /* 0x000000180000780c */ /* 0x000fda0003f05270 */
[----:B------:R-:W-:Y:S05]  /*60e0*/  @P0 BRA `(.L_x_3813) ;  /* 0x0000000400f40947 */ /* 0x000fea0003800000 */
[----:B--2--5:R-:W-:Y:S01]  /*60f0*/  IMAD.U32 R7, R22, 0x10000, RZ ;  /* 0x0001000016077824 */ /* 0x024fe200078e00ff */
        /* <DEDUP_REMOVED lines=14> */
.L_x_3827:
[----:B------:R-:W-:Y:S05]  /*61e0*/  BSYNC B0 ;  /* 0x0000000000007941 */ /* 0x000fea0003800000 */
.L_x_3826:
[----:B------:R-:W-:-:S05]  /*61f0*/  LOP3.LUT R5, R0, R5, RZ, 0xfc, !PT ;  /* 0x0000000500057212 */ /* 0x000fca00078efcff */
[----:B------:R0:W-:Y:S01]  /*6200*/  STG.E.U8 desc[UR36][R8.64], R5 ;  /* 0x0000000508007986 */ /* 0x0001e2000c101124 */
[----:B------:R-:W-:Y:S05]  /*6210*/  BRA `(.L_x_3814) ;  /* 0x0000000800087947 */ /* 0x000fea0003800000 */
.L_x_3825:
[----:B--2--5:R-:W-:Y:S01]  /*6220*/  IMAD.U32 R5, R22, 0x10000, RZ ;  /* 0x0001000016057824 */ /* 0x024fe200078e00ff */
        /* <DEDUP_REMOVED lines=12> */
.L_x_3829:
[----:B------:R-:W-:Y:S01]  /*62f0*/  IMAD.MOV.U32 R0, RZ, RZ, 0x7f ;  /* 0x0000007fff007424 */ /* 0x000fe200078e00ff */
[----:B------:R-:W-:-:S04]  /*6300*/  ISETP.GT.U32.AND P0, PT, R3, 0x7f800000, PT ;  /* 0x7f8000000300780c */ /* 0x000fc80003f04070 */
[----:B------:R-:W-:-:S09]  /*6310*/  SEL R0, R0, 0x7c, P0 ;  /* 0x0000007c00007807 */ /* 0x000fd20000000000 */
.L_x_3830:
[----:B------:R-:W-:Y:S05]  /*6320*/  BSYNC B0 ;  /* 0x0000000000007941 */ /* 0x000fea0003800000 */
.L_x_3828:
[----:B------:R-:W-:-:S04]  /*6330*/  LOP3.LUT R3, R5, 0x80000000, RZ, 0xc0, !PT ;  /* 0x8000000005037812 */ /* 0x000fc800078ec0ff */
[----:B------:R-:W-:-:S04]  /*6340*/  SHF.R.U32.HI R3, RZ, 0x18, R3 ;  /* 0x00000018ff037819 */ /* 0x000fc80000011603 */
[----:B------:R-:W-:-:S05]  /*6350*/  LOP3.LUT R3, R0, R3, RZ, 0xfc, !PT ;  /* 0x0000000300037212 */ /* 0x000fca00078efcff */
[----:B------:R0:W-:Y:S01]  /*6360*/  STG.E.U8 desc[UR36][R8.64], R3 ;  /* 0x0000000308007986 */ /* 0x0001e2000c101124 */
[----:B------:R-:W-:Y:S05]  /*6370*/  BRA `(.L_x_3814) ;  /* 0x0000000400b07947 */ /* 0x000fea0003800000 */
.L_x_3824:
[----:B--2--5:R0:W-:Y:S01]  /*6380*/  STG.E.U16 desc[UR36][R8.64], R22 ;  /* 0x0000001608007986 */ /* 0x0241e2000c101524 */
[----:B------:R-:W-:Y:S05]  /*6390*/  BRA `(.L_x_3814) ;  /* 0x0000000400a87947 */ /* 0x000fea0003800000 */
.L_x_3821:
        /* <DEDUP_REMOVED lines=8> */
[----:B--2--5:R-:W-:-:S06]  /*6420*/  IMAD.U32 R3, R22, 0x10000, RZ ;  /* 0x0001000016037824 */ /* 0x024fcc00078e00ff */
[----:B------:R-:W0:Y:S02]  /*6430*/  F2I.FTZ.U32.TRUNC.NTZ R3, R3 ;  /* 0x0000000300037305 */ /* 0x000e24000021f000 */
[----:B0-----:R0:W-:Y:S01]  /*6440*/  STG.E.U16 desc[UR36][R8.64], R3 ;  /* 0x0000000308007986 */ /* 0x0011e2000c101524 */
[----:B------:R-:W-:Y:S05]  /*6450*/  BRA `(.L_x_3814) ;  /* 0x0000000400787947 */ /* 0x000fea0003800000 */
.L_x_3833:
[----:B--2--5:R-:W-:Y:S01]  /*6460*/  IMAD.U32 R5, R22, 0x10000, RZ ;  /* 0x0001000016057824 */ /* 0x024fe200078e00ff */
        /* <DEDUP_REMOVED lines=16> */
.L_x_3836:
[----:B------:R-:W-:-:S04]  /*6570*/  LOP3.LUT R3, R5, 0x80000000, RZ, 0xc0, !PT ;  /* 0x8000000005037812 */ /* 0x000fc800078ec0ff */
[----:B------:R-:W-:-:S04]  /*6580*/  SHF.R.U32.HI R3, RZ, 0x18, R3 ;  /* 0x00000018ff037819 */ /* 0x000fc80000011603 */
[----:B------:R-:W-:-:S04]  /*6590*/  LOP3.LUT R0, R0, R3, RZ, 0xfc, !PT ;  /* 0x0000000300007212 */ /* 0x000fc800078efcff */
[----:B------:R-:W-:-:S07]  /*65a0*/  PRMT R4, R0, 0x7610, R4 ;  /* 0x0000761000047816 */ /* 0x000fce0000000004 */
.L_x_3835:
[----:B------:R-:W-:Y:S05]  /*65b0*/  BSYNC B0 ;  /* 0x0000000000007941 */ /* 0x000fea0003800000 */
.L_x_3834:
[----:B------:R0:W-:Y:S01]  /*65c0*/  STG.E.U8 desc[UR36][R8.64], R4 ;  /* 0x0000000408007986 */ /* 0x0001e2000c101124 */
[----:B------:R-:W-:Y:S05]  /*65d0*/  BRA `(.L_x_3814) ;  /* 0x0000000400187947 */ /* 0x000fea0003800000 */
.L_x_3832:
        /* <DEDUP_REMOVED lines=17> */
.L_x_3839:
[----:B------:R-:W-:-:S04]  /*66f0*/  LOP3.LUT R3, R5, 0x80000000, RZ, 0xc0, !PT ;  /* 0x8000000005037812 */ /* 0x000fc800078ec0ff */
[----:B------:R-:W-:-:S04]  /*6700*/  SHF.R.U32.HI R3, RZ, 0x18, R3 ;  /* 0x00000018ff037819 */ /* 0x000fc80000011603 */
[----:B------:R-:W-:-:S04]  /*6710*/  LOP3.LUT R0, R0, R3, RZ, 0xfc, !PT ;  /* 0x0000000300007212 */ /* 0x000fc800078efcff */
[----:B------:R-:W-:-:S07]  /*6720*/  PRMT R4, R0, 0x7610, R4 ;  /* 0x0000761000047816 */ /* 0x000fce0000000004 */
.L_x_3838:
[----:B------:R-:W-:Y:S05]  /*6730*/  BSYNC B0 ;  /* 0x0000000000007941 */ /* 0x000fea0003800000 */
.L_x_3837:
[----:B------:R0:W-:Y:S01]  /*6740*/  STG.E.U8 desc[UR36][R8.64], R4 ;  /* 0x0000000408007986 */ /* 0x0001e2000c101124 */
[----:B------:R-:W-:Y:S05]  /*6750*/  BRA `(.L_x_3814) ;  /* 0x0000000000b87947 */ /* 0x000fea0003800000 */
.L_x_3831:
[----:B------:R-:W-:-:S13]  /*6760*/  ISETP.NE.AND P0, PT, R0, 0x1c, PT ;  /* 0x0000001c0000780c */ /* 0x000fda0003f05270 */
[----:B------:R-:W-:Y:S05]  /*6770*/  @!P0 BRA `(.L_x_3840) ;  /* 0x0000000000a48947 */ /* 0x000fea0003800000 */
[----:B------:R-:W-:-:S13]  /*6780*/  ISETP.NE.AND P0, PT, R0, 0x1d, PT ;  /* 0x0000001d0000780c */ /* 0x000fda0003f05270 */
[----:B------:R-:W-:Y:S05]  /*6790*/  @!P0 BRA `(.L_x_3841) ;  /* 0x00000000008c8947 */ /* 0x000fea0003800000 */
[----:B------:R-:W-:-:S13]  /*67a0*/  ISETP.NE.AND P0, PT, R0, 0x2c, PT ;  /* 0x0000002c0000780c */ /* 0x000fda0003f05270 */
[----:B------:R-:W-:Y:S05]  /*67b0*/  @P0 BRA `(.L_x_3813) ;  /* 0x0000000000400947 */ /* 0x000fea0003800000 */
[----:B--2--5:R-:W-:-:S05]  /*67c0*/  IMAD.U32 R22, R22, 0x10000, RZ ;  /* 0x0001000016167824 */ /* 0x024fca00078e00ff */
        /* <DEDUP_REMOVED lines=15> */
.L_x_3813:
        /* <DEDUP_REMOVED lines=16> */
.L_x_3842:
[----:B------:R-:W-:Y:S05]  /*69c0*/  BRA `(.L_x_3814) ;  /* 0x00000000001c7947 */ /* 0x000fea0003800000 */
.L_x_3841:
[----:B--2--5:R-:W-:-:S06]  /*69d0*/  IMAD.U32 R4, R22, 0x10000, RZ ;  /* 0x0001000016047824 */ /* 0x024fcc00078e00ff */
[----:B------:R-:W0:Y:S02]  /*69e0*/  F2I.U64.TRUNC R4, R4 ;  /* 0x0000000400047311 */ /* 0x000e24000020d800 */
[----:B0-----:R0:W-:Y:S01]  /*69f0*/  STG.E.64 desc[UR36][R8.64], R4 ;  /* 0x0000000408007986 */ /* 0x0011e2000c101b24 */
[----:B------:R-:W-:Y:S05]  /*6a00*/  BRA `(.L_x_3814) ;  /* 0x00000000000c7947 */ /* 0x000fea0003800000 */
.L_x_3840:
[----:B--2--5:R-:W-:-:S04]  /*6a10*/  IMAD.U32 R22, R22, 0x10000, RZ ;  /* 0x0001000016167824 */ /* 0x024fc800078e00ff */
[----:B------:R-:W0:Y:S02]  /*6a20*/  F2I.FTZ.U32.TRUNC.NTZ R3, R22 ;  /* 0x0000001600037305 */ /* 0x000e24000021f000 */
[----:B0-----:R0:W-:Y:S02]  /*6a30*/  STG.E desc[UR36][R8.64], R3 ;  /* 0x0000000308007986 */ /* 0x0011e4000c101924 */
.L_x_3814:
[----:B------:R-:W-:-:S05]  /*6a40*/  VIADD R25, R25, 0x80 ;  /* 0x0000008019197836 */ /* 0x000fca0000000000 */
[----:B------:R-:W-:-:S13]  /*6a50*/  ISETP.GE.AND P0, PT, R25, R16, PT ;  /* 0x000000101900720c */ /* 0x000fda0003f06270 */
[----:B------:R-:W-:Y:S05]  /*6a60*/  @P0 BRA `(.L_x_3808) ;  /* 0x0000000c00f00947 */ /* 0x000fea0003800000 */
[----:B0-23--:R-:W0:Y:S01]  /*6a70*/  LDC.64 R8, c[0x0][0x230] ;  /* 0x00008c00ff087b82 */ /* 0x00de220000000a00 */
        /* <DEDUP_REMOVED lines=17> */
[----:B-1--4-:R-:W-:-:S04]  /*6b90*/  IMAD.U32 R18, R18, 0x10000, RZ ;  /* 0x0001000012127824 */ /* 0x012fc800078e00ff */
[----:B------:R-:W0:Y:S02]  /*6ba0*/  F2I.FTZ.TRUNC.NTZ R3, R18 ;  /* 0x0000001200037305 */ /* 0x000e24000021f100 */
[----:B0-----:R0:W-:Y:S01]  /*6bb0*/  STG.E.U8 desc[UR36][R8.64], R3 ;  /* 0x0000000308007986 */ /* 0x0011e2000c101124 */
[----:B------:R-:W-:Y:S05]  /*6bc0*/  BRA `(.L_x_3848) ;  /* 0x0000000c00947947 */ /* 0x000fea0003800000 */
.L_x_3846:
[----:B----4-:R-:W-:-:S06]  /*6bd0*/  IMAD.U32 R5, R18, 0x10000, RZ ;  /* 0x0001000012057824 */ /* 0x010fcc00078e00ff */
[----:B------:R-:W0:Y:S02]  /*6be0*/  F2I.S64.TRUNC R4, R5 ;  /* 0x0000000500047311 */ /* 0x000e24000020d900 */
[----:B0-----:R0:W-:Y:S01]  /*6bf0*/  STG.E.U8 desc[UR36][R8.64], R4 ;  /* 0x0000000408007986 */ /* 0x0011e2000c101124 */
[----:B------:R-:W-:Y:S05]  /*6c00*/  BRA `(.L_x_3848) ;  /* 0x0000000c00847947 */ /* 0x000fea0003800000 */
.L_x_3845:
        /* <DEDUP_REMOVED lines=8> */
[----:B0-----:R0:W-:Y:S01]  /*6c90*/  STG.E.64 desc[UR36][R8.64], R4 ;  /* 0x0000000408007986 */ /* 0x0011e2000c101b24 */
[----:B------:R-:W-:Y:S05]  /*6ca0*/  BRA `(.L_x_3848) ;  /* 0x0000000c005c7947 */ /* 0x000fea0003800000 */
.L_x_3850:
[----:B-1--4-:R-:W-:-:S04]  /*6cb0*/  IMAD.U32 R18, R18, 0x10000, RZ ;  /* 0x0001000012127824 */ /* 0x012fc800078e00ff */
[----:B------:R-:W0:Y:S02]  /*6cc0*/  F2I.FTZ.TRUNC.NTZ R3, R18 ;  /* 0x0000001200037305 */ /* 0x000e24000021f100 */
[----:B0-----:R0:W-:Y:S01]  /*6cd0*/  STG.E desc[UR36][R8.64], R3 ;  /* 0x0000000308007986 */ /* 0x0011e2000c101924 */
[----:B------:R-:W-:Y:S05]  /*6ce0*/  BRA `(.L_x_3848) ;  /* 0x0000000c004c7947 */ /* 0x000fea0003800000 */
.L_x_3849:
[----:B-1--4-:R-:W-:-:S04]  /*6cf0*/  IMAD.U32 R18, R18, 0x10000, RZ ;  /* 0x0001000012127824 */ /* 0x012fc800078e00ff */
[----:B------:R-:W0:Y:S02]  /*6d00*/  F2I.FTZ.TRUNC.NTZ R3, R18 ;  /* 0x0000001200037305 */ /* 0x000e24000021f100 */
[----:B0-----:R0:W-:Y:S01]  /*6d10*/  STG.E.U16 desc[UR36][R8.64], R3 ;  /* 0x0000000308007986 */ /* 0x0011e2000c101524 */
[----:B------:R-:W-:Y:S05]  /*6d20*/  BRA `(.L_x_3848) ;  /* 0x0000000c003c7947 */ /* 0x000fea0003800000 */
.L_x_3844:
[----:B------:R-:W-:-:S13]  /*6d30*/  ISETP.GT.AND P0, PT, R0, 0x6, PT ;  /* 0x000000060000780c */ /* 0x000fda0003f04270 */
[----:B------:R-:W-:Y:S05]  /*6d40*/  @P0 BRA `(.L_x_3851) ;  /* 0x00000000002c0947 */ /* 0x000fea0003800000 */
[----:B------:R-:W-:-:S13]  /*6d50*/  ISETP.NE.AND P0, PT, R0, 0x5, PT ;  /* 0x000000050000780c */ /* 0x000fda0003f05270 */
[----:B------:R-:W-:Y:S05]  /*6d60*/  @!P0 BRA `(.L_x_3852) ;  /* 0x0000000000148947 */ /* 0x000fea0003800000 */
[----:B------:R-:W-:-:S13]  /*6d70*/  ISETP.NE.AND P0, PT, R0, 0x6, PT ;  /* 0x000000060000780c */ /* 0x000fda0003f05270 */
[----:B------:R-:W-:Y:S05]  /*6d80*/  @P0 BRA `(.L_x_3847) ;  /* 0x0000000800c40947 */ /* 0x000fea0003800000 */
[----:B----4-:R-:W-:-:S05]  /*6d90*/  IMAD.U32 R3, R18, 0x10000, RZ ;  /* 0x0001000012037824 */ /* 0x010fca00078e00ff */
[----:B------:R0:W-:Y:S01]  /*6da0*/  STG.E desc[UR36][R8.64], R3 ;  /* 0x0000000308007986 */ /* 0x0001e2000c101924 */
[----:B------:R-:W-:Y:S05]  /*6db0*/  BRA `(.L_x_3848) ;  /* 0x0000000c00187947 */ /* 0x000fea0003800000 */
.L_x_3852:
[----:B----4-:R-:W-:-:S05]  /*6dc0*/  IMAD.U32 R0, R18, 0x10000, RZ ;  /* 0x0001000012007824 */ /* 0x010fca00078e00ff */
[----:B------:R-:W-:-:S05]  /*6dd0*/  F2FP.F16.F32.PACK_AB R0, RZ, R0 ;  /* 0x00000000ff00723e */ /* 0x000fca00000000ff */
[----:B------:R0:W-:Y:S01]  /*6de0*/  STG.E.U16 desc[UR36][R8.64], R0 ;  /* 0x0000000008007986 */ /* 0x0001e2000c101524 */
[----:B------:R-:W-:Y:S05]  /*6df0*/  BRA `(.L_x_3848) ;  /* 0x0000000c00087947 */ /* 0x000fea0003800000 */
.L_x_3851:
        /* <DEDUP_REMOVED lines=8> */
[----:B------:R0:W-:Y:S01]  /*6e80*/  STG.E.64 desc[UR36][R8.64], R4 ;  /* 0x0000000408007986 */ /* 0x0001e2000c101b24 */
[----:B------:R-:W-:Y:S05]  /*6e90*/  BRA `(.L_x_3848) ;  /* 0x0000000800e07947 */ /* 0x000fea0003800000 */
.L_x_3854:
[----:B-1--4-:R-:W-:-:S05]  /*6ea0*/  IMAD.U32 R18, R18, 0x10000, RZ ;  /* 0x0001000012127824 */ /* 0x012fca00078e00ff */
[----:B------:R-:W-:-:S04]  /*6eb0*/  F2FP.F16.F32.PACK_AB R3, RZ, R18 ;  /* 0x00000012ff03723e */ /* 0x000fc800000000ff */
[----:B------:R-:W-:-:S05]  /*6ec0*/  PRMT R3, R3, 0x5410, RZ ;  /* 0x0000541003037816 */ /* 0x000fca00000000ff */
[----:B------:R0:W-:Y:S01]  /*6ed0*/  STG.E desc[UR36][R8.64], R3 ;  /* 0x0000000308007986 */ /* 0x0001e2000c101924 */
[----:B------:R-:W-:Y:S05]  /*6ee0*/  BRA `(.L_x_3848) ;  /* 0x0000000800cc7947 */ /* 0x000fea0003800000 */
.L_x_3853:
[----:B----4-:R-:W-:-:S04]  /*6ef0*/  IMAD.U32 R4, R18, 0x10000, RZ ;  /* 0x0001000012047824 */ /* 0x010fc800078e00ff */
[----:B------:R-:W-:-:S06]  /*6f00*/  FMUL.FTZ R4, R4, 1 ;  /* 0x3f80000004047820 */ /* 0x000fcc0000410000 */
[----:B------:R-:W0:Y:S02]  /*6f10*/  F2F.F64.F32 R4, R4 ;  /* 0x0000000400047310 */ /* 0x000e240000201800 */
[----:B0-----:R0:W-:Y:S01]  /*6f20*/  STG.E.64 desc[UR36][R8.64], R4 ;  /* 0x0000000408007986 */ /* 0x0011e2000c101b24 */
[----:B------:R-:W-:Y:S05]  /*6f30*/  BRA `(.L_x_3848) ;  /* 0x0000000800b87947 */ /* 0x000fea0003800000 */
.L_x_3843:
        /* <DEDUP_REMOVED lines=8> */
[----:B-1--4-:R-:W-:-:S05]  /*6fc0*/  IMAD.U32 R18, R18, 0x10000, RZ ;  /* 0x0001000012127824 */ /* 0x012fca00078e00ff */
[----:B------:R-:W-:-:S04]  /*6fd0*/  FSETP.NEU.FTZ.AND P0, PT, R18, RZ, PT ;  /* 0x000000ff1200720b */ /* 0x000fc80003f1d000 */
[----:B------:R-:W-:-:S05]  /*6fe0*/  SEL R3, RZ, 0x1, !P0 ;  /* 0x00000001ff037807 */ /* 0x000fca0004000000 */
[----:B------:R0:W-:Y:S01]  /*6ff0*/  STG.E.U8 desc[UR36][R8.64], R3 ;  /* 0x0000000308007986 */ /* 0x0001e2000c101124 */
[----:B------:R-:W-:Y:S05]  /*7000*/  BRA `(.L_x_3848) ;  /* 0x0000000800847947 */ /* 0x000fea0003800000 */
.L_x_3857:
[----:B-1--4-:R-:W-:Y:S01]  /*7010*/  IMAD.U32 R18, R18, 0x10000, RZ ;  /* 0x0001000012127824 */ /* 0x012fe200078e00ff */
[----:B------:R-:W-:-:S03]  /*7020*/  CS2R R6, SRZ ;  /* 0x0000000000067805 */ /* 0x000fc6000001ff00 */
[----:B------:R-:W-:-:S06]  /*7030*/  FMUL.FTZ R4, R18, 1 ;  /* 0x3f80000012047820 */ /* 0x000fcc0000410000 */
[----:B------:R-:W0:Y:S02]  /*7040*/  F2F.F64.F32 R4, R4 ;  /* 0x0000000400047310 */ /* 0x000e240000201800 */
[----:B0-----:R0:W-:Y:S01]  /*7050*/  STG.E.128 desc[UR36][R8.64], R4 ;  /* 0x0000000408007986 */ /* 0x0011e2000c101d24 */
[----:B------:R-:W-:Y:S05]  /*7060*/  BRA `(.L_x_3848) ;  /* 0x00000008006c7947 */ /* 0x000fea0003800000 */
.L_x_3856:
        /* <DEDUP_REMOVED lines=21> */
.L_x_3861:
[----:B------:R-:W-:Y:S05]  /*71c0*/  BSYNC B0 ;  /* 0x0000000000007941 */ /* 0x000fea0003800000 */
.L_x_3860:
[----:B------:R-:W-:-:S05]  /*71d0*/  LOP3.LUT R5, R0, R5, RZ, 0xfc, !PT ;  /* 0x0000000500057212 */ /* 0x000fca00078efcff */
[----:B------:R0:W-:Y:S01]  /*71e0*/  STG.E.U8 desc[UR36][R8.64], R5 ;  /* 0x0000000508007986 */ /* 0x0001e2000c101124 */
[----:B------:R-:W-:Y:S05]  /*71f0*/  BRA `(.L_x_3848) ;  /* 0x0000000800087947 */ /* 0x000fea0003800000 */
.L_x_3859:
        /* <DEDUP_REMOVED lines=13> */
.L_x_3863:
[----:B------:R-:W-:Y:S01]  /*72d0*/  IMAD.MOV.U32 R0, RZ, RZ, 0x7f ;  /* 0x0000007fff007424 */ /* 0x000fe200078e00ff */
[----:B------:R-:W-:-:S04]  /*72e0*/  ISETP.GT.U32.AND P0, PT, R3, 0x7f800000, PT ;  /* 0x7f8000000300780c */ /* 0x000fc80003f04070 */
[----:B------:R-:W-:-:S09]  /*72f0*/  SEL R0, R0, 0x7c, P0 ;  /* 0x0000007c00007807 */ /* 0x000fd20000000000 */
.L_x_3864:
[----:B------:R-:W-:Y:S05]  /*7300*/  BSYNC B0 ;  /* 0x0000000000007941 */ /* 0x000fea0003800000 */
.L_x_3862:
[----:B------:R-:W-:-:S04]  /*7310*/  LOP3.LUT R3, R5, 0x80000000, RZ, 0xc0, !PT ;  /* 0x8000000005037812 */ /* 0x000fc800078ec0ff */
[----:B------:R-:W-:-:S04]  /*7320*/  SHF.R.U32.HI R3, RZ, 0x18, R3 ;  /* 0x00000018ff037819 */ /* 0x000fc80000011603 */
[----:B------:R-:W-:-:S05]  /*7330*/  LOP3.LUT R3, R0, R3, RZ, 0xfc, !PT ;  /* 0x0000000300037212 */ /* 0x000fca00078efcff */
[----:B------:R0:W-:Y:S01]  /*7340*/  STG.E.U8 desc[UR36][R8.64], R3 ;  /* 0x0000000308007986 */ /* 0x0001e2000c101124 */
[----:B------:R-:W-:Y:S05]  /*7350*/  BRA `(.L_x_3848) ;  /* 0x0000000400b07947 */ /* 0x000fea0003800000 */
.L_x_3858:
[----:B----4-:R0:W-:Y:S01]  /*7360*/  STG.E.U16 desc[UR36][R8.64], R18 ;  /* 0x0000001208007986 */ /* 0x0101e2000c101524 */
[----:B------:R-:W-:Y:S05]  /*7370*/  BRA `(.L_x_3848) ;  /* 0x0000000400a87947 */ /* 0x000fea0003800000 */
.L_x_3855:
        /* <DEDUP_REMOVED lines=10> */
[----:B0-----:R0:W-:Y:S01]  /*7420*/  STG.E.U16 desc[UR36][R8.64], R3 ;  /* 0x0000000308007986 */ /* 0x0011e2000c101524 */
[----:B------:R-:W-:Y:S05]  /*7430*/  BRA `(.L_x_3848) ;  /* 0x0000000400787947 */ /* 0x000fea0003800000 */
.L_x_3867:
        /* <DEDUP_REMOVED lines=17> */
.L_x_3870:
[----:B------:R-:W-:-:S04]  /*7550*/  LOP3.LUT R3, R5, 0x80000000, RZ, 0xc0, !PT ;  /* 0x8000000005037812 */ /* 0x000fc800078ec0ff */
[----:B------:R-:W-:-:S04]  /*7560*/  SHF.R.U32.HI R3, RZ, 0x18, R3 ;  /* 0x00000018ff037819 */ /* 0x000fc80000011603 */
[----:B------:R-:W-:-:S04]  /*7570*/  LOP3.LUT R0, R0, R3, RZ, 0xfc, !PT ;  /* 0x0000000300007212 */ /* 0x000fc800078efcff */
[----:B------:R-:W-:-:S07]  /*7580*/  PRMT R4, R0, 0x7610, R4 ;  /* 0x0000761000047816 */ /* 0x000fce0000000004 */
.L_x_3869:
[----:B------:R-:W-:Y:S05]  /*7590*/  BSYNC B0 ;  /* 0x0000000000007941 */ /* 0x000fea0003800000 */
.L_x_3868:
[----:B------:R4:W-:Y:S01]  /*75a0*/  STG.E.U8 desc[UR36][R8.64], R4 ;  /* 0x0000000408007986 */ /* 0x0009e2000c101124 */
[----:B------:R-:W-:Y:S05]  /*75b0*/  BRA `(.L_x_3848) ;  /* 0x0000000400187947 */ /* 0x000fea0003800000 */
.L_x_3866:
        /* <DEDUP_REMOVED lines=17> */
.L_x_3873:
[----:B------:R-:W-:-:S04]  /*76d0*/  LOP3.LUT R3, R5, 0x80000000, RZ, 0xc0, !PT ;  /* 0x8000000005037812 */ /* 0x000fc800078ec0ff */
[----:B------:R-:W-:-:S04]  /*76e0*/  SHF.R.U32.HI R3, RZ, 0x18, R3 ;  /* 0x00000018ff037819 */ /* 0x000fc80000011603 */
[----:B------:R-:W-:-:S04]  /*76f0*/  LOP3.LUT R0, R0, R3, RZ, 0xfc, !PT ;  /* 0x0000000300007212 */ /* 0x000fc800078efcff */
[----:B------:R-:W-:-:S07]  /*7700*/  PRMT R4, R0, 0x7610, R4 ;  /* 0x0000761000047816 */ /* 0x000fce0000000004 */
.L_x_3872:
[----:B------:R-:W-:Y:S05]  /*7710*/  BSYNC B0 ;  /* 0x0000000000007941 */ /* 0x000fea0003800000 */
.L_x_3871:
[----:B------:R0:W-:Y:S01]  /*7720*/  STG.E.U8 desc[UR36][R8.64], R4 ;  /* 0x0000000408007986 */ /* 0x0001e2000c101124 */
[----:B------:R-:W-:Y:S05]  /*7730*/  BRA `(.L_x_3848) ;  /* 0x0000000000b87947 */ /* 0x000fea0003800000 */
.L_x_3865:
[----:B------:R-:W-:-:S13]  /*7740*/  ISETP.NE.AND P0, PT, R0, 0x1c, PT ;  /* 0x0000001c0000780c */ /* 0x000fda0003f05270 */
[----:B------:R-:W-:Y:S05]  /*7750*/  @!P0 BRA `(.L_x_3874) ;  /* 0x0000000000a48947 */ /* 0x000fea0003800000 */
[----:B------:R-:W-:-:S13]  /*7760*/  ISETP.NE.AND P0, PT, R0, 0x1d, PT ;  /* 0x0000001d0000780c */ /* 0x000fda0003f05270 */
[----:B------:R-:W-:Y:S05]  /*7770*/  @!P0 BRA `(.L_x_3875) ;  /* 0x00000000008c8947 */ /* 0x000fea0003800000 */
[----:B------:R-:W-:-:S13]  /*7780*/  ISETP.NE.AND P0, PT, R0, 0x2c, PT ;  /* 0x0000002c0000780c */ /* 0x000fda0003f05270 */
[----:B------:R-:W-:Y:S05]  /*7790*/  @P0 BRA `(.L_x_3847) ;  /* 0x0000000000400947 */ /* 0x000fea0003800000 */
[----:B-1--4-:R-:W-:-:S05]  /*77a0*/  IMAD.U32 R18, R18, 0x10000, RZ ;  /* 0x0001000012127824 */ /* 0x012fca00078e00ff */
        /* <DEDUP_REMOVED lines=15> */
.L_x_3847:
        /* <DEDUP_REMOVED lines=15> */
[----:B01--4-:R-:W-:Y:S05]  /*7990*/  CALL.ABS.NOINC R14 ;  /* 0x000000000e007343 */ /* 0x013fea0003c00000 */
.L_x_3876:
[----:B------:R-:W-:Y:S05]  /*79a0*/  BRA `(.L_x_3848) ;  /* 0x00000000001c7947 */ /* 0x000fea0003800000 */
.L_x_3875:
[----:B----4-:R-:W-:-:S06]  /*79b0*/  IMAD.U32 R4, R18, 0x10000, RZ ;  /* 0x0001000012047824 */ /* 0x010fcc00078e00ff */
[----:B------:R-:W0:Y:S02]  /*79c0*/  F2I.U64.TRUNC R4, R4 ;  /* 0x0000000400047311 */ /* 0x000e24000020d800 */
[----:B0-----:R2:W-:Y:S01]  /*79d0*/  STG.E.64 desc[UR36][R8.64], R4 ;  /* 0x0000000408007986 */ /* 0x0015e2000c101b24 */
[----:B------:R-:W-:Y:S05]  /*79e0*/  BRA `(.L_x_3848) ;  /* 0x00000000000c7947 */ /* 0x000fea0003800000 */
.L_x_3874:
[----:B-1--4-:R-:W-:-:S04]  /*79f0*/  IMAD.U32 R18, R18, 0x10000, RZ ;  /* 0x0001000012127824 */ /* 0x012fc800078e00ff */
[----:B------:R-:W0:Y:S02]  /*7a00*/  F2I.FTZ.U32.TRUNC.NTZ R3, R18 ;  /* 0x0000001200037305 */ /* 0x000e24000021f000 */
[----:B0-----:R3:W-:Y:S02]  /*7a10*/  STG.E desc[UR36][R8.64], R3 ;  /* 0x0000000308007986 */ /* 0x0017e4000c101924 */
.L_x_3848:
[----:B------:R-:W-:-:S07]  /*7a20*/  VIADD R25, R25, 0x80 ;  /* 0x0000008019197836 */ /* 0x000fce0000000000 */
.L_x_3808:
[----:B------:R-:W-:Y:S05]  /*7a30*/  BSYNC B6 ;  /* 0x0000000000067941 */ /* 0x000fea0003800000 */
.L_x_3807:
[----:B------:R-:W-:-:S13]  /*7a40*/  ISETP.GE.AND P0, PT, R25, R16, PT ;  /* 0x000000101900720c */ /* 0x000fda0003f06270 */
[----:B------:R-:W-:Y:S05]  /*7a50*/  @P0 EXIT ;  /* 0x000000000000094d */ /* 0x000fea0003800000 */
[----:B0-2-4-:R-:W0:Y:S01]  /*7a60*/  LDC.64 R4, c[0x0][0x230] ;  /* 0x00008c00ff047b82 */ /* 0x015e220000000a00 */
        /* <DEDUP_REMOVED lines=16> */
[----:B-----5:R-:W-:-:S06]  /*7b70*/  IMAD.U32 R19, R19, 0x10000, RZ ;  /* 0x0001000013137824 */ /* 0x020fcc00078e00ff */
[----:B------:R-:W0:Y:S02]  /*7b80*/  F2I.FTZ.TRUNC.NTZ R19, R19 ;  /* 0x0000001300137305 */ /* 0x000e24000021f100 */
[----:B0-----:R-:W-:Y:S01]  /*7b90*/  STG.E.U8 desc[UR36][R2.64], R19 ;  /* 0x0000001302007986 */ /* 0x001fe2000c101124 */
[----:B------:R-:W-:Y:S05]  /*7ba0*/  EXIT ;  /* 0x000000000000794d */ /* 0x000fea0003800000 */
.L_x_3880:
[----:B-----5:R-:W-:-:S06]  /*7bb0*/  IMAD.U32 R5, R19, 0x10000, RZ ;  /* 0x0001000013057824 */ /* 0x020fcc00078e00ff */
[----:B------:R-:W0:Y:S02]  /*7bc0*/  F2I.S64.TRUNC R4, R5 ;  /* 0x0000000500047311 */ /* 0x000e24000020d900 */
[----:B0-----:R-:W-:Y:S01]  /*7bd0*/  STG.E.U8 desc[UR36][R2.64], R4 ;  /* 0x0000000402007986 */ /* 0x001fe2000c101124 */
[----:B------:R-:W-:Y:S05]  /*7be0*/  EXIT ;  /* 0x000000000000794d */ /* 0x000fea0003800000 */
.L_x_3879:
[----:B------:R-:W-:-:S13]  /*7bf0*/  ISETP.NE.AND P0, PT, R0, 0x2, PT ;  /* 0x000000020000780c */ /* 0x000fda0003f05270 */
[----:B------:R-:W-:Y:S05]  /*7c00*/  @!P0 BRA `(.L_x_3882) ;  /* 0x0000000000308947 */ /* 0x000fea0003800000 */
[----:B------:R-:W-:-:S13]  /*7c10*/  ISETP.NE.AND P0, PT, R0, 0x3, PT ;  /* 0x000000030000780c */ /* 0x000fda0003f05270 */
[----:B------:R-:W-:Y:S05]  /*7c20*/  @!P0 BRA `(.L_x_3883) ;  /* 0x0000000000188947 */ /* 0x000fea0003800000 */
[----:B------:R-:W-:-:S13]  /*7c30*/  ISETP.NE.AND P0, PT, R0, 0x4, PT ;  /* 0x000000040000780c */ /* 0x000fda0003f05270 */
[----:B------:R-:W-:Y:S05]  /*7c40*/  @P0 BRA `(.L_x_3881) ;  /* 0x0000000c000c0947 */ /* 0x000fea0003800000 */
[----:B-----5:R-:W-:-:S06]  /*7c50*/  IMAD.U32 R4, R19, 0x10000, RZ ;  /* 0x0001000013047824 */ /* 0x020fcc00078e00ff */
[----:B------:R-:W0:Y:S02]  /*7c60*/  F2I.S64.TRUNC R4, R4 ;  /* 0x0000000400047311 */ /* 0x000e24000020d900 */
[----:B0-----:R-:W-:Y:S01]  /*7c70*/  STG.E.64 desc[UR36][R2.64], R4 ;  /* 0x0000000402007986 */ /* 0x001fe2000c101b24 */
[----:B------:R-:W-:Y:S05]  /*7c80*/  EXIT ;  /* 0x000000000000794d */ /* 0x000fea0003800000 */
.L_x_3883:
[----:B-----5:R-:W-:-:S06]  /*7c90*/  IMAD.U32 R19, R19, 0x10000, RZ ;  /* 0x0001000013137824 */ /* 0x020fcc00078e00ff */
[----:B------:R-:W0:Y:S02]  /*7ca0*/  F2I.FTZ.TRUNC.NTZ R19, R19 ;  /* 0x0000001300137305 */ /* 0x000e24000021f100 */
[----:B0-----:R-:W-:Y:S01]  /*7cb0*/  STG.E desc[UR36][R2.64], R19 ;  /* 0x0000001302007986 */ /* 0x001fe2000c101924 */
[----:B------:R-:W-:Y:S05]  /*7cc0*/  EXIT ;  /* 0x000000000000794d */ /* 0x000fea0003800000 */
.L_x_3882:
[----:B-----5:R-:W-:-:S06]  /*7cd0*/  IMAD.U32 R19, R19, 0x10000, RZ ;  /* 0x0001000013137824 */ /* 0x020fcc00078e00ff */
[----:B------:R-:W0:Y:S02]  /*7ce0*/  F2I.FTZ.TRUNC.NTZ R19, R19 ;  /* 0x0000001300137305 */ /* 0x000e24000021f100 */
[----:B0-----:R-:W-:Y:S01]  /*7cf0*/  STG.E.U16 desc[UR36][R2.64], R19 ;  /* 0x0000001302007986 */ /* 0x001fe2000c101524 */
[----:B------:R-:W-:Y:S05]  /*7d00*/  EXIT ;  /* 0x000000000000794d */ /* 0x000fea0003800000 */
.L_x_3878:
[----:B------:R-:W-:-:S13]  /*7d10*/  ISETP.GT.AND P0, PT, R0, 0x6, PT ;  /* 0x000000060000780c */ /* 0x000fda0003f04270 */
[----:B------:R-:W-:Y:S05]  /*7d20*/  @P0 BRA `(.L_x_3884) ;  /* 0x00000000002c0947 */ /* 0x000fea0003800000 */
[----:B------:R-:W-:-:S13]  /*7d30*/  ISETP.NE.AND P0, PT, R0, 0x5, PT ;  /* 0x000000050000780c */ /* 0x000fda0003f05270 */
[----:B------:R-:W-:Y:S05]  /*7d40*/  @!P0 BRA `(.L_x_3885) ;  /* 0x0000000000148947 */ /* 0x000fea0003800000 */
[----:B------:R-:W-:-:S13]  /*7d50*/  ISETP.NE.AND P0, PT, R0, 0x6, PT ;  /* 0x000000060000780c */ /* 0x000fda0003f05270 */
[----:B------:R-:W-:Y:S05]  /*7d60*/  @P0 BRA `(.L_x_3881) ;  /* 0x0000000800c40947 */ /* 0x000fea0003800000 */
[----:B-----5:R-:W-:-:S05]  /*7d70*/  IMAD.U32 R19, R19, 0x10000, RZ ;  /* 0x0001000013137824 */ /* 0x020fca00078e00ff */
[----:B------:R-:W-:Y:S01]  /*7d80*/  STG.E desc[UR36][R2.64], R19 ;  /* 0x0000001302007986 */ /* 0x000fe2000c101924 */
[----:B------:R-:W-:Y:S05]  /*7d90*/  EXIT ;  /* 0x000000000000794d */ /* 0x000fea0003800000 */
.L_x_3885:
[----:B-----5:R-:W-:-:S05]  /*7da0*/  IMAD.U32 R0, R19, 0x10000, RZ ;  /* 0x0001000013007824 */ /* 0x020fca00078e00ff */
[----:B------:R-:W-:-:S05]  /*7db0*/  F2FP.F16.F32.PACK_AB R0, RZ, R0 ;  /* 0x00000000ff00723e */ /* 0x000fca00000000ff */
[----:B------:R-:W-:Y:S01]  /*7dc0*/  STG.E.U16 desc[UR36][R2.64], R0 ;  /* 0x0000000002007986 */ /* 0x000fe2000c101524 */
[----:B------:R-:W-:Y:S05]  /*7dd0*/  EXIT ;  /* 0x000000000000794d */ /* 0x000fea0003800000 */
.L_x_3884:
[----:B------:R-:W-:-:S13]  /*7de0*/  ISETP.NE.AND P0, PT, R0, 0x7, PT ;  /* 0x000000070000780c */ /* 0x000fda0003f05270 */
[----:B------:R-:W-:Y:S05]  /*7df0*/  @!P0 BRA `(.L_x_3886) ;  /* 0x0000000000348947 */ /* 0x000fea0003800000 */
[----:B------:R-:W-:-:S13]  /*7e00*/  ISETP.NE.AND P0, PT, R0, 0x8, PT ;  /* 0x000000080000780c */ /* 0x000fda0003f05270 */
[----:B------:R-:W-:Y:S05]  /*7e10*/  @!P0 BRA `(.L_x_3887) ;  /* 0x0000000000188947 */ /* 0x000fea0003800000 */
[----:B------:R-:W-:-:S13]  /*7e20*/  ISETP.NE.AND P0, PT, R0, 0x9, PT ;  /* 0x000000090000780c */ /* 0x000fda0003f05270 */
[----:B------:R-:W-:Y:S05]  /*7e30*/  @P0 BRA `(.L_x_3881) ;  /* 0x0000000800900947 */ /* 0x000fea0003800000 */
[----:B-----5:R-:W-:Y:S02]  /*7e40*/  IMAD.U32 R4, R19, 0x10000, RZ ;  /* 0x0001000013047824 */ /* 0x020fe400078e00ff */
[----:B------:R-:W-:-:S05]  /*7e50*/  IMAD.MOV.U32 R5, RZ, RZ, RZ ;  /* 0x000000ffff057224 */ /* 0x000fca00078e00ff */
[----:B------:R-:W-:Y:S01]  /*7e60*/  STG.E.64 desc[UR36][R2.64], R4 ;  /* 0x0000000402007986 */ /* 0x000fe2000c101b24 */
[----:B------:R-:W-:Y:S05]  /*7e70*/  EXIT ;  /* 0x000000000000794d */ /* 0x000fea0003800000 */
.L_x_3887:
[----:B-----5:R-:W-:-:S05]  /*7e80*/  IMAD.U32 R19, R19, 0x10000, RZ ;  /* 0x0001000013137824 */ /* 0x020fca00078e00ff */
[----:B------:R-:W-:-:S04]  /*7e90*/  F2FP.F16.F32.PACK_AB R5, RZ, R19 ;  /* 0x00000013ff05723e */ /* 0x000fc800000000ff */
[----:B------:R-:W-:-:S05]  /*7ea0*/  PRMT R5, R5, 0x5410, RZ ;  /* 0x0000541005057816 */ /* 0x000fca00000000ff */
[----:B------:R-:W-:Y:S01]  /*7eb0*/  STG.E desc[UR36][R2.64], R5 ;  /* 0x0000000502007986 */ /* 0x000fe2000c101924 */
[----:B------:R-:W-:Y:S05]  /*7ec0*/  EXIT ;  /* 0x000000000000794d */ /* 0x000fea0003800000 */
.L_x_3886:
[----:B-----5:R-:W-:-:S04]  /*7ed0*/  IMAD.U32 R4, R19, 0x10000, RZ ;  /* 0x0001000013047824 */ /* 0x020fc800078e00ff */
[----:B------:R-:W-:-:S06]  /*7ee0*/  FMUL.FTZ R4, R4, 1 ;  /* 0x3f80000004047820 */ /* 0x000fcc0000410000 */
[----:B------:R-:W0:Y:S02]  /*7ef0*/  F2F.F64.F32 R4, R4 ;  /* 0x0000000400047310 */ /* 0x000e240000201800 */
[----:B0-----:R-:W-:Y:S01]  /*7f00*/  STG.E.64 desc[UR36][R2.64], R4 ;  /* 0x0000000402007986 */ /* 0x001fe2000c101b24 */
[----:B------:R-:W-:Y:S05]  /*7f10*/  EXIT ;  /* 0x000000000000794d */ /* 0x000fea0003800000 */
.L_x_3877:
        /* <DEDUP_REMOVED lines=8> */
[----:B-----5:R-:W-:-:S05]  /*7fa0*/  IMAD.U32 R19, R19, 0x10000, RZ ;  /* 0x0001000013137824 */ /* 0x020fca00078e00ff */
[----:B------:R-:W-:-:S04]  /*7fb0*/  FSETP.NEU.FTZ.AND P0, PT, R19, RZ, PT ;  /* 0x000000ff1300720b */ /* 0x000fc80003f1d000 */
[----:B------:R-:W-:-:S05]  /*7fc0*/  SEL R5, RZ, 0x1, !P0 ;  /* 0x00000001ff057807 */ /* 0x000fca0004000000 */
[----:B------:R-:W-:Y:S01]  /*7fd0*/  STG.E.U8 desc[UR36][R2.64], R5 ;  /* 0x0000000502007986 */ /* 0x000fe2000c101124 */
[----:B------:R-:W-:Y:S05]  /*7fe0*/  EXIT ;  /* 0x000000000000794d */ /* 0x000fea0003800000 */
.L_x_3890:
[----:B-----5:R-:W-:Y:S01]  /*7ff0*/  IMAD.U32 R19, R19, 0x10000, RZ ;  /* 0x0001000013137824 */ /* 0x020fe200078e00ff */
[----:B------:R-:W-:-:S03]  /*8000*/  CS2R R6, SRZ ;  /* 0x0000000000067805 */ /* 0x000fc6000001ff00 */
[----:B------:R-:W-:-:S06]  /*8010*/  FMUL.FTZ R4, R19, 1 ;  /* 0x3f80000013047820 */ /* 0x000fcc0000410000 */
[----:B------:R-:W0:Y:S02]  /*8020*/  F2F.F64.F32 R4, R4 ;  /* 0x0000000400047310 */ /* 0x000e240000201800 */
[----:B0-----:R-:W-:Y:S01]  /*8030*/  STG.E.128 desc[UR36][R2.64], R4 ;  /* 0x0000000402007986 */ /* 0x001fe2000c101d24 */
[----:B------:R-:W-:Y:S05]  /*8040*/  EXIT ;  /* 0x000000000000794d */ /* 0x000fea0003800000 */
.L_x_3889:
[----:B------:R-:W-:-:S13]  /*8050*/  ISETP.NE.AND P0, PT, R0, 0xf, PT ;  /* 0x0000000f0000780c */ /* 0x000fda0003f05270 */
[----:B------:R-:W-:Y:S05]  /*8060*/  @!P0 BRA `(.L_x_3891) ;  /* 0x0000000000b48947 */ /* 0x000fea0003800000 */
[----:B------:R-:W-:-:S13]  /*8070*/  ISETP.NE.AND P0, PT, R0, 0x17, PT ;  /* 0x000000170000780c */ /* 0x000fda0003f05270 */
[----:B------:R-:W-:Y:S05]  /*8080*/  @!P0 BRA `(.L_x_3892) ;  /* 0x0000000000548947 */ /* 0x000fea0003800000 */
[----:B------:R-:W-:-:S13]  /*8090*/  ISETP.NE.AND P0, PT, R0, 0x18, PT ;  /* 0x000000180000780c */ /* 0x000fda0003f05270 */
[----:B------:R-:W-:Y:S05]  /*80a0*/  @P0 BRA `(.L_x_3881) ;  /* 0x0000000400f40947 */ /* 0x000fea0003800000 */
[----:B-----5:R-:W-:Y:S01]  /*80b0*/  IMAD.U32 R19, R19, 0x10000, RZ ;  /* 0x0001000013137824 */ /* 0x020fe200078e00ff */
        /* <DEDUP_REMOVED lines=14> */
.L_x_3894:
[----:B------:R-:W-:Y:S05]  /*81a0*/  BSYNC B0 ;  /* 0x0000000000007941 */ /* 0x000fea0003800000 */
.L_x_3893:
[----:B------:R-:W-:-:S05]  /*81b0*/  LOP3.LUT R5, R0, R5, RZ, 0xfc, !PT ;  /* 0x0000000500057212 */ /* 0x000fca00078efcff */
[----:B------:R-:W-:Y:S01]  /*81c0*/  STG.E.U8 desc[UR36][R2.64], R5 ;  /* 0x0000000502007986 */ /* 0x000fe2000c101124 */
[----:B------:R-:W-:Y:S05]  /*81d0*/  EXIT ;  /* 0x000000000000794d */ /* 0x000fea0003800000 */
.L_x_3892:
[----:B-----5:R-:W-:Y:S01]  /*81e0*/  IMAD.U32 R19, R19, 0x10000, RZ ;  /* 0x0001000013137824 */ /* 0x020fe200078e00ff */
        /* <DEDUP_REMOVED lines=12> */
.L_x_3896:
[----:B------:R-:W-:Y:S01]  /*82b0*/  IMAD.MOV.U32 R0, RZ, RZ, 0x7f ;  /* 0x0000007fff007424 */ /* 0x000fe200078e00ff */
[----:B------:R-:W-:-:S04]  /*82c0*/  ISETP.GT.U32.AND P0, PT, R4, 0x7f800000, PT ;  /* 0x7f8000000400780c */ /* 0x000fc80003f04070 */
[----:B------:R-:W-:-:S09]  /*82d0*/  SEL R0, R0, 0x7c, P0 ;  /* 0x0000007c00007807 */ /* 0x000fd20000000000 */
.L_x_3897:
[----:B------:R-:W-:Y:S05]  /*82e0*/  BSYNC B0 ;  /* 0x0000000000007941 */ /* 0x000fea0003800000 */
.L_x_3895:
[----:B------:R-:W-:-:S04]  /*82f0*/  LOP3.LUT R4, R19, 0x80000000, RZ, 0xc0, !PT ;  /* 0x8000000013047812 */ /* 0x000fc800078ec0ff */
[----:B------:R-:W-:-:S04]  /*8300*/  SHF.R.U32.HI R5, RZ, 0x18, R4 ;  /* 0x00000018ff057819 */ /* 0x000fc80000011604 */
[----:B------:R-:W-:-:S05]  /*8310*/  LOP3.LUT R5, R0, R5, RZ, 0xfc, !PT ;  /* 0x0000000500057212 */ /* 0x000fca00078efcff */
[----:B------:R-:W-:Y:S01]  /*8320*/  STG.E.U8 desc[UR36][R2.64], R5 ;  /* 0x0000000502007986 */ /* 0x000fe2000c101124 */
[----:B------:R-:W-:Y:S05]  /*8330*/  EXIT ;  /* 0x000000000000794d */ /* 0x000fea0003800000 */
.L_x_3891:
[----:B-----5:R-:W-:Y:S01]  /*8340*/  STG.E.U16 desc[UR36][R2.64], R19 ;  /* 0x0000001302007986 */ /* 0x020fe2000c101524 */
[----:B------:R-:W-:Y:S05]  /*8350*/  EXIT ;  /* 0x000000000000794d */ /* 0x000fea0003800000 */
.L_x_3888:
        /* <DEDUP_REMOVED lines=8> */
[----:B-----5:R-:W-:-:S06]  /*83e0*/  IMAD.U32 R5, R19, 0x10000, RZ ;  /* 0x0001000013057824 */ /* 0x020fcc00078e00ff */
[----:B------:R-:W0:Y:S02]  /*83f0*/  F2I.FTZ.U32.TRUNC.NTZ R5, R5 ;  /* 0x0000000500057305 */ /* 0x000e24000021f000 */
[----:B0-----:R-:W-:Y:S01]  /*8400*/  STG.E.U16 desc[UR36][R2.64], R5 ;  /* 0x0000000502007986 */ /* 0x001fe2000c101524 */
[----:B------:R-:W-:Y:S05]  /*8410*/  EXIT ;  /* 0x000000000000794d */ /* 0x000fea0003800000 */
.L_x_3900:
[----:B-----5:R-:W-:Y:S01]  /*8420*/  IMAD.U32 R19, R19, 0x10000, RZ ;  /* 0x0001000013137824 */ /* 0x020fe200078e00ff */
        /* <DEDUP_REMOVED lines=16> */
.L_x_3903:
[----:B------:R-:W-:-:S04]  /*8530*/  LOP3.LUT R0, R19, 0x80000000, RZ, 0xc0, !PT ;  /* 0x8000000013007812 */ /* 0x000fc800078ec0ff */
[----:B------:R-:W-:-:S04]  /*8540*/  SHF.R.U32.HI R5, RZ, 0x18, R0 ;  /* 0x00000018ff057819 */ /* 0x000fc80000011600 */
[----:B------:R-:W-:-:S04]  /*8550*/  LOP3.LUT R4, R4, R5, RZ, 0xfc, !PT ;  /* 0x0000000504047212 */ /* 0x000fc800078efcff */
[----:B------:R-:W-:-:S07]  /*8560*/  PRMT R0, R4, 0x7610, R0 ;  /* 0x0000761004007816 */ /* 0x000fce0000000000 */
.L_x_3902:
[----:B------:R-:W-:Y:S05]  /*8570*/  BSYNC B0 ;  /* 0x0000000000007941 */ /* 0x000fea0003800000 */
.L_x_3901:
[----:B------:R-:W-:Y:S01]  /*8580*/  STG.E.U8 desc[UR36][R2.64], R0 ;  /* 0x0000000002007986 */ /* 0x000fe2000c101124 */
[----:B------:R-:W-:Y:S05]  /*8590*/  EXIT ;  /* 0x000000000000794d */ /* 0x000fea0003800000 */
.L_x_3899:
        /* <DEDUP_REMOVED lines=17> */
.L_x_3906:
[----:B------:R-:W-:-:S04]  /*86b0*/  LOP3.LUT R0, R19, 0x80000000, RZ, 0xc0, !PT ;  /* 0x8000000013007812 */ /* 0x000fc800078ec0ff */
[----:B------:R-:W-:-:S04]  /*86c0*/  SHF.R.U32.HI R5, RZ, 0x18, R0 ;  /* 0x00000018ff057819 */ /* 0x000fc80000011600 */
[----:B------:R-:W-:-:S04]  /*86d0*/  LOP3.LUT R4, R4, R5, RZ, 0xfc, !PT ;  /* 0x0000000504047212 */ /* 0x000fc800078efcff */
[----:B------:R-:W-:-:S07]  /*86e0*/  PRMT R0, R4, 0x7610, R0 ;  /* 0x0000761004007816 */ /* 0x000fce0000000000 */
.L_x_3905:
[----:B------:R-:W-:Y:S05]  /*86f0*/  BSYNC B0 ;  /* 0x0000000000007941 */ /* 0x000fea0003800000 */
.L_x_3904:
[----:B------:R-:W-:Y:S01]  /*8700*/  STG.E.U8 desc[UR36][R2.64], R0 ;  /* 0x0000000002007986 */ /* 0x000fe2000c101124 */
[----:B------:R-:W-:Y:S05]  /*8710*/  EXIT ;  /* 0x000000000000794d */ /* 0x000fea0003800000 */
.L_x_3898:
[----:B------:R-:W-:-:S13]  /*8720*/  ISETP.NE.AND P0, PT, R0, 0x1c, PT ;  /* 0x0000001c0000780c */ /* 0x000fda0003f05270 */
[----:B------:R-:W-:Y:S05]  /*8730*/  @!P0 BRA `(.L_x_3907) ;  /* 0x0000000000a48947 */ /* 0x000fea0003800000 */
[----:B------:R-:W-:-:S13]  /*8740*/  ISETP.NE.AND P0, PT, R0, 0x1d, PT ;  /* 0x0000001d0000780c */ /* 0x000fda0003f05270 */
[----:B------:R-:W-:Y:S05]  /*8750*/  @!P0 BRA `(.L_x_3908) ;  /* 0x00000000008c8947 */ /* 0x000fea0003800000 */
[----:B------:R-:W-:-:S13]  /*8760*/  ISETP.NE.AND P0, PT, R0, 0x2c, PT ;  /* 0x0000002c0000780c */ /* 0x000fda0003f05270 */
[----:B------:R-:W-:Y:S05]  /*8770*/  @P0 BRA `(.L_x_3881) ;  /* 0x0000000000400947 */ /* 0x000fea0003800000 */
[----:B-----5:R-:W-:Y:S02]  /*8780*/  IMAD.U32 R19, R19, 0x10000, RZ ;  /* 0x0001000013137824 */ /* 0x020fe400078e00ff */
        /* <DEDUP_REMOVED lines=15> */
.L_x_3881:
[----:B------:R-:W-:Y:S01]  /*8880*/  MOV R0, 0x0 ;  /* 0x0000000000007802 */ /* 0x000fe20000000f00 */
[----:B------:R-:W-:Y:S01]  /*8890*/  ULDC.64 UR4, c[0x4][0x128] ;  /* 0x01004a0000047ab9 */ /* 0x000fe20000000a00 */
[----:B------:R-:W-:Y:S01]  /*88a0*/  ULDC.64 UR6, c[0x4][0x40] ;  /* 0x0100100000067ab9 */ /* 0x000fe20000000a00 */
[----:B------:R-:W-:Y:S01]  /*88b0*/  IMAD.U32 R4, RZ, RZ, UR4 ;  /* 0x00000004ff047e24 */ /* 0x000fe2000f8e00ff */
[----:B------:R0:W2:Y:S01]  /*88c0*/  LDC.64 R2, c[0x4][R0] ;  /* 0x0100000000027b82 */ /* 0x0000a20000000a00 */
        /* <DEDUP_REMOVED lines=10> */
[----:B-12--5:R-:W-:Y:S05]  /*8970*/  CALL.ABS.NOINC R2 ;  /* 0x0000000002007343 */ /* 0x026fea0003c00000 */
.L_x_3909:
[----:B------:R-:W-:Y:S05]  /*8980*/  EXIT ;  /* 0x000000000000794d */ /* 0x000fea0003800000 */
.L_x_3908:
[----:B-----5:R-:W-:-:S06]  /*8990*/  IMAD.U32 R4, R19, 0x10000, RZ ;  /* 0x0001000013047824 */ /* 0x020fcc00078e00ff */
[----:B------:R-:W0:Y:S02]  /*89a0*/  F2I.U64.TRUNC R4, R4 ;  /* 0x0000000400047311 */ /* 0x000e24000020d800 */
[----:B0-----:R-:W-:Y:S01]  /*89b0*/  STG.E.64 desc[UR36][R2.64], R4 ;  /* 0x0000000402007986 */ /* 0x001fe2000c101b24 */
[----:B------:R-:W-:Y:S05]  /*89c0*/  EXIT ;  /* 0x000000000000794d */ /* 0x000fea0003800000 */
.L_x_3907:
[----:B-----5:R-:W-:-:S06]  /*89d0*/  IMAD.U32 R19, R19, 0x10000, RZ ;  /* 0x0001000013137824 */ /* 0x020fcc00078e00ff */
[----:B------:R-:W0:Y:S02]  /*89e0*/  F2I.FTZ.U32.TRUNC.NTZ R19, R19 ;  /* 0x0000001300137305 */ /* 0x000e24000021f000 */
[----:B0-----:R-:W-:Y:S01]  /*89f0*/  STG.E desc[UR36][R2.64], R19 ;  /* 0x0000001302007986 */ /* 0x001fe2000c101924 */
[----:B------:R-:W-:Y:S05]  /*8a00*/  EXIT ;  /* 0x000000000000794d */ /* 0x000fea0003800000 */
.L_x_3910:
        /* <DEDUP_REMOVED lines=15> */
.L_x_5843:


//--------------------- .text._ZN2at6native18elementwise_kernelILi128ELi4EZNS0_22gpu_kernel_impl_nocastIZZZNS0_68_GLOBAL__N__08176361_30_ActivationHardsigmoidKernel_cu_1520ed90_302218hardsigmoid_kernelERNS_18TensorIteratorBaseEENKUlvE_clEvENKUlvE2_clEvEUlN3c108BFloat16EE_EEvS5_RKT_EUliE_EEviT1_ --------------------------
	.section	.text._ZN2at6native18elementwise_kernelILi128ELi4EZNS0_22gpu_kernel_impl_nocastIZZZNS0_68_GLOBAL__N__08176361_30_ActivationHardsigmoidKernel_cu_1520ed90_302218hardsigmoid_kernelERNS_18TensorIteratorBaseEENKUlvE_clEvENKUlvE2_clEvEUlN3c108BFloat16EE_EEvS5_RKT_EUliE_EEviT1_,"ax",@progbits
	.align	128
        .global         _ZN2at6native18elementwise_kernelILi128ELi4EZNS0_22gpu_kernel_impl_nocastIZZZNS0_68_GLOBAL__N__08176361_30_ActivationHardsigmoidKernel_cu_1520ed90_302218hardsigmoid_kernelERNS_18TensorIteratorBaseEENKUlvE_clEvENKUlvE2_clEvEUlN3c108BFloat16EE_EEvS5_RKT_EUliE_EEviT1_
        .type           _ZN2at6native18elementwise_kernelILi128ELi4EZNS0_22gpu_kernel_impl_nocastIZZZNS0_68_GLOBAL__N__08176361_30_ActivationHardsigmoidKernel_cu_1520ed90_302218hardsigmoid_kernelERNS_18TensorIteratorBaseEENKUlvE_clEvENKUlvE2_clEvEUlN3c108BFloat16EE_EEvS5_RKT_EUliE_EEviT1_,@function
        .size           _ZN2at6native18elementwise_kernelILi128ELi4EZNS0_22gpu_kernel_impl_nocastIZZZNS0_68_GLOBAL__N__08176361_30_ActivationHardsigmoidKernel_cu_1520ed90_302218hardsigmoid_kernelERNS_18TensorIteratorBaseEENKUlvE_clEvENKUlvE2_clEvEUlN3c108BFloat16EE_EEvS5_RKT_EUliE_EEviT1_,(.L_x_5844 - _ZN2at6native18elementwise_kernelILi128ELi4EZNS0_22gpu_kernel_impl_nocastIZZZNS0_68_GLOBAL__N__08176361_30_ActivationHardsigmoidKernel_cu_1520ed90_302218hardsigmoid_kernelERNS_18TensorIteratorBaseEENKUlvE_clEvENKUlvE2_clEvEUlN3c108BFloat16EE_EEvS5_RKT_EUliE_EEviT1_)
        .other          _ZN2at6native18elementwise_kernelILi128ELi4EZNS0_22gpu_kernel_impl_nocastIZZZNS0_68_GLOBAL__N__08176361_30_ActivationHardsigmoidKernel_cu_1520ed90_302218hardsigmoid_kernelERNS_18TensorIteratorBaseEENKUlvE_clEvENKUlvE2_clEvEUlN3c108BFloat16EE_EEvS5_RKT_EUliE_EEviT1_,@"STO_CUDA_ENTRY STV_DEFAULT"
_ZN2at6native18elementwise_kernelILi128ELi4EZNS0_22gpu_kernel_impl_nocastIZZZNS0_68_GLOBAL__N__08176361_30_ActivationHardsigmoidKernel_cu_1520ed90_302218hardsigmoid_kernelERNS_18TensorIteratorBaseEENKUlvE_clEvENKUlvE2_clEvEUlN3c108BFloat16EE_EEvS5_RKT_EUliE_EEviT1_:
.text._ZN2at6native18elementwise_kernelILi128ELi4EZNS0_22gpu_kernel_impl_nocastIZZZNS0_68_GLOBAL__N__08176361_30_ActivationHardsigmoidKernel_cu_1520ed90_302218hardsigmoid_kernelERNS_18TensorIteratorBaseEENKUlvE_clEvENKUlvE2_clEvEUlN3c108BFloat16EE_EEvS5_RKT_EUliE_EEviT1_:
        /* <DEDUP_REMOVED lines=11> */
[----:B------:R-:W-:Y:S02]  /*00b0*/  MOV R5, RZ ;  /* 0x000000ff00057202 */ /* 0x000fe40000000f00 */
        /* <DEDUP_REMOVED lines=10> */
[----:B------:R-:W-:-:S04]  /*0160*/  IMAD R0, R0, UR7, R3 ;  /* 0x0000000700007c24 */ /* 0x000fc8000f8e0203 */
[C---:B------:R-:W-:Y:S02]  /*0170*/  IMAD R5, R0.reuse, UR8, RZ ;  /* 0x0000000800057c24 */ /* 0x040fe4000f8e02ff */
[----:B------:R-:W-:Y:S01]  /*0180*/  IMAD R0, R0, UR9, RZ ;  /* 0x0000000900007c24 */ /* 0x000fe2000f8e02ff */
[----:B------:R-:W-:Y:S06]  /*0190*/  @!P0 BRA `(.L_x_3913) ;  /* 0x0000001000748947 */ /* 0x000fec0003800000 */
[----:B------:R-:W-:Y:S01]  /*01a0*/  HFMA2.MMA R6, -RZ, RZ, 0, 0 ;  /* 0x00000000ff067435 */ /* 0x000fe200000001ff */
[----:B------:R-:W-:Y:S01]  /*01b0*/  ULDC.64 UR8, c[0x0][0x228] ;  /* 0x00008a0000087ab9 */ /* 0x000fe20000000a00 */
[----:B------:R-:W-:Y:S01]  /*01c0*/  ULDC UR7, c[0x0][0x230] ;  /* 0x00008c0000077ab9 */ /* 0x000fe20000000800 */
[----:B------:R-:W-:-:S07]  /*01d0*/  ISETP.NE.AND P0, PT, R4, 0x2, PT ;  /* 0x000000020400780c */ /* 0x000fce0003f05270 */
[----:B------:R-:W-:-:S05]  /*01e0*/  IMAD.HI.U32 R8, R7, UR9, R6 ;  /* 0x0000000907087c27 */ /* 0x000fca000f8e0006 */
[----:B------:R-:W-:-:S04]  /*01f0*/  SHF.R.U32.HI R9, RZ, UR7, R8 ;  /* 0x00000007ff097c19 */ /* 0x000fc80008011608 */
[----:B------:R-:W-:-:S05]  /*0200*/  IADD3 R6, -R9, RZ, RZ ;  /* 0x000000ff09067210 */ /* 0x000fca0007ffe1ff */
[----:B------:R-:W-:Y:S01]  /*0210*/  IMAD R6, R6, UR8, R7 ;  /* 0x0000000806067c24 */ /* 0x000fe2000f8e0207 */
[----:B------:R-:W-:-:S03]  /*0220*/  ULDC.64 UR8, c[0x0][0x350] ;  /* 0x0000d40000087ab9 */ /* 0x000fc60000000a00 */
        /* <DEDUP_REMOVED lines=116> */
[----:B------:R-:W-:-:S05]  /*0970*/  SHF.R.U32.HI R9, RZ, UR7, R8 ;  /* 0x00000007ff097c19 */ /* 0x000fca0008011608 */
[----:B------:R-:W-:-:S04]  /*0980*/  IMAD.MOV R6, RZ, RZ, -R9 ;  /* 0x000000ffff067224 */ /* 0x000fc800078e0a09 */
        /* <DEDUP_REMOVED lines=53> */
[----:B------:R-:W-:Y:S01]  /*0ce0*/  IMAD.MOV.U32 R8, RZ, RZ, RZ ;  /* 0x000000ffff087224 */ /* 0x000fe200078e00ff */
[----:B------:R-:W-:Y:S01]  /*0cf0*/  ULDC.64 UR8, c[0x0][0x2e0] ;  /* 0x0000b80000087ab9 */ /* 0x000fe20000000a00 */
[----:B------:R-:W-:Y:S01]  /*0d00*/  ISETP.NE.AND P0, PT, R4, 0x11, PT ;  /* 0x000000110400780c */ /* 0x000fe20003f05270 */
[----:B------:R-:W-:Y:S01]  /*0d10*/  ULDC UR7, c[0x0][0x2dc] ;  /* 0x0000b70000077ab9 */ /* 0x000fe20000000800 */
        /* <DEDUP_REMOVED lines=80> */
[----:B------:R-:W-:Y:S01]  /*1220*/  ISETP.NE.AND P0, PT, R4, 0x18, PT ;  /* 0x000000180400780c */ /* 0x000fe20003f05270 */
[----:B------:R-:W-:Y:S01]  /*1230*/  ULDC.64 UR8, c[0x0][0x330] ;  /* 0x0000cc0000087ab9 */ /* 0x000fe20000000a00 */
[----:B------:R-:W-:Y:S01]  /*1240*/  MOV R6, RZ ;  /* 0x000000ff00067202 */ /* 0x000fe20000000f00 */
[----:B------:R-:W-:-:S04]  /*1250*/  ULDC UR7, c[0x0][0x338] ;  /* 0x0000ce0000077ab9 */ /* 0x000fc80000000800 */
[----:B------:R-:W-:-:S05]  /*1260*/  IMAD.HI.U32 R10, R7, UR9, R6 ;  /* 0x00000009070a7c27 */ /* 0x000fca000f8e0006 */
[----:B------:R-:W-:Y:S01]  /*1270*/  SHF.R.U32.HI R11, RZ, UR7, R10 ;  /* 0x00000007ff0b7c19 */ /* 0x000fe2000801160a */
[----:B------:R-:W0:Y:S01]  /*1280*/  @P0 LDC.64 R12, c[0x0][0x340] ;  /* 0x0000d000ff0c0b82 */ /* 0x000e220000000a00 */
[----:B------:R-:W-:Y:S02]  /*1290*/  @P0 MOV R10, RZ ;  /* 0x000000ff000a0202 */ /* 0x000fe40000000f00 */
[----:B------:R-:W-:-:S05]  /*12a0*/  IADD3 R6, -R11, RZ, RZ ;  /* 0x000000ff0b067210 */ /* 0x000fca0007ffe1ff */
[----:B------:R-:W1:Y:S01]  /*12b0*/  @P0 LDC R15, c[0x0][0x33c] ;  /* 0x0000cf00ff0f0b82 */ /* 0x000e620000000800 */
[----:B------:R-:W-:Y:S01]  /*12c0*/  IMAD R6, R6, UR8, R7 ;  /* 0x0000000806067c24 */ /* 0x000fe2000f8e0207 */
[----:B------:R-:W-:-:S03]  /*12d0*/  ULDC.64 UR8, c[0x0][0x400] ;  /* 0x0001000000087ab9 */ /* 0x000fc60000000a00 */
[C---:B------:R-:W-:Y:S02]  /*12e0*/  IMAD R5, R6.reuse, UR8, R5 ;  /* 0x0000000806057c24 */ /* 0x040fe4000f8e0205 */
[----:B------:R-:W-:Y:S01]  /*12f0*/  IMAD R0, R6, UR9, R0 ;  /* 0x0000000906007c24 */ /* 0x000fe2000f8e0200 */
[----:B------:R-:W2:Y:S01]  /*1300*/  @P0 LDC.64 R8, c[0x0][0x408] ;  /* 0x00010200ff080b82 */ /* 0x000ea20000000a00 */
[----:B0-----:R-:W-:-:S05]  /*1310*/  @P0 IMAD.HI.U32 R2, R11, R12, R10 ;  /* 0x0000000c0b020227 */ /* 0x001fca00078e000a */
[----:B------:R-:W-:-:S04]  /*1320*/  @P0 SHF.R.U32.HI R2, RZ, R13, R2 ;  /* 0x0000000dff020219 */ /* 0x000fc80000011602 */
[----:B------:R-:W-:-:S05]  /*1330*/  @P0 IADD3 R10, -R2, RZ, RZ ;  /* 0x000000ff020a0210 */ /* 0x000fca0007ffe1ff */
[----:B-1----:R-:W-:-:S04]  /*1340*/  @P0 IMAD R10, R10, R15, R11 ;  /* 0x0000000f0a0a0224 */ /* 0x002fc800078e020b */
[C---:B--2---:R-:W-:Y:S02]  /*1350*/  @P0 IMAD R5, R10.reuse, R8, R5 ;  /* 0x000000080a050224 */ /* 0x044fe400078e0205 */
[----:B------:R-:W-:-:S07]  /*1360*/  @P0 IMAD R0, R10, R9, R0 ;  /* 0x000000090a000224 */ /* 0x000fce00078e0200 */
.L_x_3913:
[----:B------:R-:W-:Y:S01]  /*1370*/  ULDC.64 UR8, c[0x0][0x418] ;  /* 0x0001060000087ab9 */ /* 0x000fe20000000a00 */
[----:B------:R-:W-:Y:S01]  /*1380*/  ULDC UR7, c[0x0][0x420] ;  /* 0x0001080000077ab9 */ /* 0x000fe20000000800 */
[----:B------:R-:W-:-:S05]  /*1390*/  IADD3 R6, P0, R0, UR8, RZ ;  /* 0x0000000800067c10 */ /* 0x000fca000ff1e0ff */
[----:B------:R-:W-:Y:S01]  /*13a0*/  IMAD.X R7, RZ, RZ, UR9, P0 ;  /* 0x00000009ff077e24 */ /* 0x000fe200080e06ff */
[----:B------:R-:W-:-:S04]  /*13b0*/  ULDC.64 UR8, c[0x0][0x410] ;  /* 0x0001040000087ab9 */ /* 0x000fc80000000a00 */
[----:B------:R-:W2:Y:S01]  /*13c0*/  LDG.E.U16 R6, desc[UR4][R6.64] ;  /* 0x0000000406067981 */ /* 0x000ea2000c1e1500 */
[----:B------:R-:W-:Y:S02]  /*13d0*/  IADD3 R3, R3, 0x80, RZ ;  /* 0x0000008003037810 */ /* 0x000fe40007ffe0ff */
[----:B--2---:R-:W-:-:S05]  /*13e0*/  SHF.L.U32 R0, R6, 0x10, RZ ;  /* 0x0000001006007819 */ /* 0x004fca00000006ff */
[----:B------:R-:W-:-:S05]  /*13f0*/  FADD.FTZ R0, R0, 3 ;  /* 0x4040000000007421 */ /* 0x000fca0000010000 */
[----:B------:R-:W-:-:S04]  /*1400*/  FSETP.GEU.FTZ.AND P0, PT, R0, UR7, PT ;  /* 0x0000000700007c0b */ /* 0x000fc8000bf1e000 */
[----:B------:R-:W-:Y:S01]  /*1410*/  FSEL R0, R0, UR7, P0 ;  /* 0x0000000700007c08 */ /* 0x000fe20008000000 */
[----:B------:R-:W-:-:S03]  /*1420*/  ULDC UR7, c[0x0][0x42c] ;  /* 0x00010b0000077ab9 */ /* 0x000fc60000000800 */
[----:B------:R-:W-:-:S04]  /*1430*/  FSETP.GT.FTZ.AND P0, PT, R0, UR7, PT ;  /* 0x0000000700007c0b */ /* 0x000fc8000bf14000 */
[----:B------:R-:W-:Y:S02]  /*1440*/  FSEL R0, R0, UR7, !P0 ;  /* 0x0000000700007c08 */ /* 0x000fe4000c000000 */
[----:B------:R-:W-:-:S03]  /*1450*/  IADD3 R4, P0, R5, UR8, RZ ;  /* 0x0000000805047c10 */ /* 0x000fc6000ff1e0ff */
[----:B------:R-:W-:Y:S01]  /*1460*/  FMUL.FTZ R0, R0, 0.16666667163372039795 ;  /* 0x3e2aaaab00007820 */ /* 0x000fe20000410000 */
[----:B------:R-:W-:-:S04]  /*1470*/  IADD3.X R5, RZ, UR9, RZ, P0, !PT ;  /* 0x00000009ff057c10 */ /* 0x000fc800087fe4ff */
[----:B------:R-:W-:-:S05]  /*1480*/  F2FP.BF16.F32.PACK_AB R0, RZ, R0 ;  /* 0x00000000ff00723e */ /* 0x000fca00000010ff */
[----:B------:R0:W-:Y:S02]  /*1490*/  STG.E.U16 desc[UR4][R4.64], R0 ;  /* 0x0000000004007986 */ /* 0x0001e4000c101504 */
.L_x_3912:
[----:B------:R-:W-:Y:S05]  /*14a0*/  BSYNC B0 ;  /* 0x0000000000007941 */ /* 0x000fea0003800000 */
.L_x_3911:
[----:B------:R-:W-:Y:S01]  /*14b0*/  ISETP.GE.AND P0, PT, R3, UR6, PT ;  /* 0x0000000603007c0c */ /* 0x000fe2000bf06270 */
[----:B------:R-:W-:-:S12]  /*14c0*/  BSSY B0, `(.L_x_3914) ;  /* 0x0000286000007945 */ /* 0x000fd80003800000 */
[----:B------:R-:W-:Y:S05]  /*14d0*/  @P0 BRA `(.L_x_3915) ;  /* 0x0000002800100947 */ /* 0x000fea0003800000 */
[----:B0-----:R-:W0:Y:S01]  /*14e0*/  LDC R4, c[0x0][0x218] ;  /* 0x00008600ff047b82 */ /* 0x001e220000000800 */
        /* <DEDUP_REMOVED lines=286> */
[----:B------:R-:W-:Y:S02]  /*26d0*/  SHF.R.U32.HI R11, RZ, UR7, R10 ;  /* 0x00000007ff0b7c19 */ /* 0x000fe4000801160a */
[----:B------:R-:W-:-:S03]  /*26e0*/  @P0 MOV R10, RZ ;  /* 0x000000ff000a0202 */ /* 0x000fc60000000f00 */
[----:B------:R-:W1:Y:S01]  /*26f0*/  @P0 LDC R15, c[0x0][0x33c] ;  /* 0x0000cf00ff0f0b82 */ /* 0x000e620000000800 */
[----:B------:R-:W-:-:S04]  /*2700*/  IMAD.MOV R6, RZ, RZ, -R11 ;  /* 0x000000ffff067224 */ /* 0x000fc800078e0a0b */
[----:B------:R-:W-:Y:S01]  /*2710*/  IMAD R6, R6, UR8, R7 ;  /* 0x0000000806067c24 */ /* 0x000fe2000f8e0207 */
[----:B------:R-:W-:Y:S02]  /*2720*/  ULDC.64 UR8, c[0x0][0x400] ;  /* 0x0001000000087ab9 */ /* 0x000fe40000000a00 */
[----:B------:R-:W2:Y:S01]  /*2730*/  @P0 LDC.64 R8, c[0x0][0x408] ;  /* 0x00010200ff080b82 */ /* 0x000ea20000000a00 */
[C---:B------:R-:W-:Y:S02]  /*2740*/  IMAD R5, R6.reuse, UR8, R5 ;  /* 0x0000000806057c24 */ /* 0x040fe4000f8e0205 */
[----:B------:R-:W-:Y:S02]  /*2750*/  IMAD R0, R6, UR9, R0 ;  /* 0x0000000906007c24 */ /* 0x000fe4000f8e0200 */
[----:B0-----:R-:W-:-:S05]  /*2760*/  @P0 IMAD.HI.U32 R2, R11, R12, R10 ;  /* 0x0000000c0b020227 */ /* 0x001fca00078e000a */
[----:B------:R-:W-:-:S04]  /*2770*/  @P0 SHF.R.U32.HI R2, RZ, R13, R2 ;  /* 0x0000000dff020219 */ /* 0x000fc80000011602 */
[----:B------:R-:W-:-:S05]  /*2780*/  @P0 IADD3 R10, -R2, RZ, RZ ;  /* 0x000000ff020a0210 */ /* 0x000fca0007ffe1ff */
[----:B-1----:R-:W-:-:S04]  /*2790*/  @P0 IMAD R10, R15, R10, R11 ;  /* 0x0000000a0f0a0224 */ /* 0x002fc800078e020b */
[C---:B--2---:R-:W-:Y:S02]  /*27a0*/  @P0 IMAD R5, R10.reuse, R8, R5 ;  /* 0x000000080a050224 */ /* 0x044fe400078e0205 */
[----:B------:R-:W-:-:S07]  /*27b0*/  @P0 IMAD R0, R10, R9, R0 ;  /* 0x000000090a000224 */ /* 0x000fce00078e0200 */
.L_x_3916:
[----:B------:R-:W-:Y:S01]  /*27c0*/  ULDC.64 UR8, c[0x0][0x418] ;  /* 0x0001060000087ab9 */ /* 0x000fe20000000a00 */
[----:B------:R-:W-:Y:S01]  /*27d0*/  ULDC UR7, c[0x0][0x420] ;  /* 0x0001080000077ab9 */ /* 0x000fe20000000800 */
[----:B------:R-:W-:-:S04]  /*27e0*/  IADD3 R6, P0, R0, UR8, RZ ;  /* 0x0000000800067c10 */ /* 0x000fc8000ff1e0ff */
[----:B------:R-:W-:Y:S01]  /*27f0*/  IADD3.X R7, RZ, UR9, RZ, P0, !PT ;  /* 0x00000009ff077c10 */ /* 0x000fe200087fe4ff */
        /* <DEDUP_REMOVED lines=12> */
[----:B------:R-:W-:Y:S02]  /*28c0*/  IADD3.X R5, RZ, UR9, RZ, P0, !PT ;  /* 0x00000009ff057c10 */ /* 0x000fe400087fe4ff */
[----:B------:R-:W-:Y:S02]  /*28d0*/  ISETP.GE.AND P0, PT, R3, UR6, PT ;  /* 0x0000000603007c0c */ /* 0x000fe4000bf06270 */
[----:B------:R-:W-:-:S05]  /*28e0*/  F2FP.BF16.F32.PACK_AB R0, RZ, R0 ;  /* 0x00000000ff00723e */ /* 0x000fca00000010ff */
[----:B------:R1:W-:Y:S06]  /*28f0*/  STG.E.U16 desc[UR4][R4.64], R0 ;  /* 0x0000000004007986 */ /* 0x0003ec000c101504 */
[----:B------:R-:W-:Y:S05]  /*2900*/  @P0 BRA `(.L_x_3915) ;  /* 0x0000001400040947 */ /* 0x000fea0003800000 */
[----:B-1----:R-:W0:Y:S01]  /*2910*/  LDC R4, c[0x0][0x218] ;  /* 0x00008600ff047b82 */ /* 0x002e220000000800 */
        /* <DEDUP_REMOVED lines=281> */
[----:B------:R-:W-:Y:S01]  /*3ab0*/  IMAD.MOV.U32 R6, RZ, RZ, RZ ;  /* 0x000000ffff067224 */ /* 0x000fe200078e00ff */
[----:B------:R-:W-:Y:S01]  /*3ac0*/  ULDC.64 UR8, c[0x0][0x330] ;  /* 0x0000cc0000087ab9 */ /* 0x000fe20000000a00 */
[----:B------:R-:W-:Y:S02]  /*3ad0*/  ULDC UR7, c[0x0][0x338] ;  /* 0x0000ce0000077ab9 */ /* 0x000fe40000000800 */
[----:B------:R-:W-:-:S05]  /*3ae0*/  IMAD.HI.U32 R10, R7, UR9, R6 ;  /* 0x00000009070a7c27 */ /* 0x000fca000f8e0006 */
[----:B------:R-:W-:-:S03]  /*3af0*/  SHF.R.U32.HI R11, RZ, UR7, R10 ;  /* 0x00000007ff0b7c19 */ /* 0x000fc6000801160a */
        /* <DEDUP_REMOVED lines=15> */
.L_x_3917:
        /* <DEDUP_REMOVED lines=19> */
.L_x_3915:
[----:B------:R-:W-:Y:S05]  /*3d20*/  BSYNC B0 ;  /* 0x0000000000007941 */ /* 0x000fea0003800000 */
.L_x_3914:
[----:B------:R-:W-:-:S13]  /*3d30*/  ISETP.GE.AND P0, PT, R3, UR6, PT ;  /* 0x0000000603007c0c */ /* 0x000fda000bf06270 */
[----:B------:R-:W-:Y:S05]  /*3d40*/  @P0 EXIT ;  /* 0x000000000000094d */ /* 0x000fea0003800000 */
[----:B012---:R-:W0:Y:S01]  /*3d50*/  LDC R4, c[0x0][0x218] ;  /* 0x00008600ff047b82 */ /* 0x007e220000000800 */
[----:B------:R-:W-:Y:S01]  /*3d60*/  MOV R0, RZ ;  /* 0x000000ff00007202 */ /* 0x000fe20000000f00 */
[----:B------:R-:W-:Y:S01]  /*3d70*/  IMAD.MOV.U32 R5, RZ, RZ, RZ ;  /* 0x000000ffff057224 */ /* 0x000fe200078e00ff */
[----:B0-----:R-:W-:-:S13]  /*3d80*/  ISETP.NE.AND P0, PT, R4, RZ, PT ;  /* 0x000000ff0400720c */ /* 0x001fda0003f05270 */
[----:B------:R-:W-:Y:S05]  /*3d90*/  @!P0 BRA `(.L_x_3918) ;  /* 0x0000001000a48947 */ /* 0x000fea0003800000 */
[----:B------:R-:W-:Y:S01]  /*3da0*/  HFMA2.MMA R2, -RZ, RZ, 0, 0 ;  /* 0x00000000ff027435 */ /* 0x000fe200000001ff */
[----:B------:R-:W-:Y:S01]  /*3db0*/  ULDC.64 UR6, c[0x0][0x220] ;  /* 0x0000880000067ab9 */ /* 0x000fe20000000a00 */
[----:B------:R-:W-:-:S08]  /*3dc0*/  ISETP.NE.AND P0, PT, R4, 0x1, PT ;  /* 0x000000010400780c */ /* 0x000fd00003f05270 */
[----:B------:R-:W-:Y:S01]  /*3dd0*/  IMAD.HI.U32 R6, R3, UR6, R2 ;  /* 0x0000000603067c27 */ /* 0x000fe2000f8e0002 */
[----:B------:R-:W-:-:S04]  /*3de0*/  ULDC UR6, c[0x0][0x21c] ;  /* 0x0000870000067ab9 */ /* 0x000fc80000000800 */
[----:B------:R-:W-:-:S04]  /*3df0*/  SHF.R.U32.HI R7, RZ, UR7, R6 ;  /* 0x00000007ff077c19 */ /* 0x000fc80008011606 */
[----:B------:R-:W-:-:S05]  /*3e00*/  IADD3 R0, -R7, RZ, RZ ;  /* 0x000000ff07007210 */ /* 0x000fca0007ffe1ff */
[----:B------:R-:W-:Y:S01]  /*3e10*/  IMAD R0, R0, UR6, R3 ;  /* 0x0000000600007c24 */ /* 0x000fe2000f8e0203 */
[----:B------:R-:W-:-:S03]  /*3e20*/  ULDC.64 UR6, c[0x0][0x348] ;  /* 0x0000d20000067ab9 */ /* 0x000fc60000000a00 */
        /* <DEDUP_REMOVED lines=17> */
[----:B------:R-:W-:-:S03]  /*3f40*/  ISETP.NE.AND P0, PT, R4, 0x3, PT ;  /* 0x000000030400780c */ /* 0x000fc60003f05270 */
[----:B------:R-:W-:Y:S01]  /*3f50*/  IMAD.HI.U32 R6, R3, UR6, R2 ;  /* 0x0000000603067c27 */ /* 0x000fe2000f8e0002 */
[----:B------:R-:W-:-:S04]  /*3f60*/  ULDC UR6, c[0x0][0x234] ;  /* 0x00008d0000067ab9 */ /* 0x000fc80000000800 */
        /* <DEDUP_REMOVED lines=254> */
[----:B------:R-:W-:Y:S01]  /*4f50*/  @P0 MOV R6, RZ ;  /* 0x000000ff00060202 */ /* 0x000fe20000000f00 */
[----:B------:R-:W-:Y:S01]  /*4f60*/  ULDC.64 UR6, c[0x0][0x400] ;  /* 0x0001000000067ab9 */ /* 0x000fe20000000a00 */
[----:B------:R-:W-:-:S05]  /*4f70*/  IADD3 R9, -R7, RZ, RZ ;  /* 0x000000ff07097210 */ /* 0x000fca0007ffe1ff */
[----:B------:R-:W1:Y:S08]  /*4f80*/  @P0 LDC R13, c[0x0][0x33c] ;  /* 0x0000cf00ff0d0b82 */ /* 0x000e700000000800 */
[----:B------:R-:W2:Y:S01]  /*4f90*/  @P0 LDC.64 R14, c[0x0][0x408] ;  /* 0x00010200ff0e0b82 */ /* 0x000ea20000000a00 */
[----:B0-----:R-:W-:-:S05]  /*4fa0*/  @P0 IMAD.HI.U32 R2, R7, R10, R6 ;  /* 0x0000000a07020227 */ /* 0x001fca00078e0006 */
[----:B------:R-:W-:Y:S01]  /*4fb0*/  @P0 SHF.R.U32.HI R4, RZ, R11, R2 ;  /* 0x0000000bff040219 */ /* 0x000fe20000011602 */
[----:B------:R-:W-:-:S03]  /*4fc0*/  IMAD R2, R9, UR8, R3 ;  /* 0x0000000809027c24 */ /* 0x000fc6000f8e0203 */
[----:B------:R-:W-:Y:S01]  /*4fd0*/  @P0 IADD3 R6, -R4, RZ, RZ ;  /* 0x000000ff04060210 */ /* 0x000fe20007ffe1ff */
[C---:B------:R-:W-:Y:S02]  /*4fe0*/  IMAD R5, R2.reuse, UR6, R5 ;  /* 0x0000000602057c24 */ /* 0x040fe4000f8e0205 */
[----:B------:R-:W-:Y:S02]  /*4ff0*/  IMAD R0, R2, UR7, R0 ;  /* 0x0000000702007c24 */ /* 0x000fe4000f8e0200 */
[----:B-1----:R-:W-:-:S04]  /*5000*/  @P0 IMAD R6, R13, R6, R7 ;  /* 0x000000060d060224 */ /* 0x002fc800078e0207 */
[C---:B--2---:R-:W-:Y:S02]  /*5010*/  @P0 IMAD R5, R6.reuse, R14, R5 ;  /* 0x0000000e06050224 */ /* 0x044fe400078e0205 */
[----:B------:R-:W-:-:S07]  /*5020*/  @P0 IMAD R0, R6, R15, R0 ;  /* 0x0000000f06000224 */ /* 0x000fce00078e0200 */
.L_x_3918:
[----:B------:R-:W-:Y:S02]  /*5030*/  ULDC.64 UR6, c[0x0][0x418] ;  /* 0x0001060000067ab9 */ /* 0x000fe40000000a00 */
[----:B------:R-:W-:Y:S01]  /*5040*/  IADD3 R2, P0, R0, UR6, RZ ;  /* 0x0000000600027c10 */ /* 0x000fe2000ff1e0ff */
[----:B------:R-:W-:-:S03]  /*5050*/  ULDC UR6, c[0x0][0x420] ;  /* 0x0001080000067ab9 */ /* 0x000fc60000000800 */
[----:B------:R-:W-:-:S05]  /*5060*/  IADD3.X R3, RZ, UR7, RZ, P0, !PT ;  /* 0x00000007ff037c10 */ /* 0x000fca00087fe4ff */
[----:B------:R-:W2:Y:S02]  /*5070*/  LDG.E.U16 R2, desc[UR4][R2.64] ;  /* 0x0000000402027981 */ /* 0x000ea4000c1e1500 */
[----:B--2---:R-:W-:-:S05]  /*5080*/  SHF.L.U32 R0, R2, 0x10, RZ ;  /* 0x0000001002007819 */ /* 0x004fca00000006ff */
[----:B------:R-:W-:-:S05]  /*5090*/  FADD.FTZ R0, R0, 3 ;  /* 0x4040000000007421 */ /* 0x000fca0000010000 */
[----:B------:R-:W-:-:S04]  /*50a0*/  FSETP.GEU.FTZ.AND P0, PT, R0, UR6, PT ;  /* 0x0000000600007c0b */ /* 0x000fc8000bf1e000 */
[----:B------:R-:W-:Y:S01]  /*50b0*/  FSEL R0, R0, UR6, P0 ;  /* 0x0000000600007c08 */ /* 0x000fe20008000000 */
[----:B------:R-:W-:-:S03]  /*50c0*/  ULDC UR6, c[0x0][0x42c] ;  /* 0x00010b0000067ab9 */ /* 0x000fc60000000800 */
[----:B------:R-:W-:-:S04]  /*50d0*/  FSETP.GT.FTZ.AND P0, PT, R0, UR6, PT ;  /* 0x0000000600007c0b */ /* 0x000fc8000bf14000 */
[----:B------:R-:W-:Y:S01]  /*50e0*/  FSEL R0, R0, UR6, !P0 ;  /* 0x0000000600007c08 */ /* 0x000fe2000c000000 */
[----:B------:R-:W-:Y:S02]  /*50f0*/  ULDC.64 UR6, c[0x0][0x410] ;  /* 0x0001040000067ab9 */ /* 0x000fe40000000a00 */
[----:B------:R-:W-:Y:S02]  /*5100*/  IADD3 R2, P0, R5, UR6, RZ ;  /* 0x0000000605027c10 */ /* 0x000fe4000ff1e0ff */
[----:B------:R-:W-:Y:S02]  /*5110*/  FMUL.FTZ R0, R0, 0.16666667163372039795 ;  /* 0x3e2aaaab00007820 */ /* 0x000fe40000410000 */
[----:B------:R-:W-:-:S03]  /*5120*/  IADD3.X R3, RZ, UR7, RZ, P0, !PT ;  /* 0x00000007ff037c10 */ /* 0x000fc600087fe4ff */
[----:B------:R-:W-:-:S05]  /*5130*/  F2FP.BF16.F32.PACK_AB R0, RZ, R0 ;  /* 0x00000000ff00723e */ /* 0x000fca00000010ff */
[----:B------:R-:W-:Y:S01]  /*5140*/  STG.E.U16 desc[UR4][R2.64], R0 ;  /* 0x0000000002007986 */ /* 0x000fe2000c101504 */
[----:B------:R-:W-:Y:S05]  /*5150*/  EXIT ;  /* 0x000000000000794d */ /* 0x000fea0003800000 */
.L_x_3919:
        /* <DEDUP_REMOVED lines=10> */
.L_x_5844:


//--------------------- .text._ZN2at6native27unrolled_elementwise_kernelIZZZNS0_68_GLOBAL__N__08176361_30_ActivationHardsigmoidKernel_cu_1520ed90_302218hardsigmoid_kernelERNS_18TensorIteratorBaseEENKUlvE_clEvENKUlvE2_clEvEUlN3c108BFloat16EE_St5arrayIPcLm2EELi4E23TrivialOffsetCalculatorILi1EjESE_NS0_6memory15LoadWithoutCastENSF_16StoreWithoutCastEEEviT_T0_T2_T3_T4_T5_ --------------------------
	.section	.text._ZN2at6native27unrolled_elementwise_kernelIZZZNS0_68_GLOBAL__N__08176361_30_ActivationHardsigmoidKernel_cu_1520ed90_302218hardsigmoid_kernelERNS_18TensorIteratorBaseEENKUlvE_clEvENKUlvE2_clEvEUlN3c108BFloat16EE_St5arrayIPcLm2EELi4E23TrivialOffsetCalculatorILi1EjESE_NS0_6memory15LoadWithoutCastENSF_16StoreWithoutCastEEEviT_T0_T2_T3_T4_T5_,"ax",@progbits
	.align	128
        .global         _ZN2at6native27unrolled_elementwise_kernelIZZZNS0_68_GLOBAL__N__08176361_30_ActivationHardsigmoidKernel_cu_1520ed90_302218hardsigmoid_kernelERNS_18TensorIteratorBaseEENKUlvE_clEvENKUlvE2_clEvEUlN3c108BFloat16EE_St5arrayIPcLm2EELi4E23TrivialOffsetCalculatorILi1EjESE_NS0_6memory15LoadWithoutCastENSF_16StoreWithoutCastEEEviT_T0_T2_T3_T4_T5_
        .type           _ZN2at6native27unrolled_elementwise_kernelIZZZNS0_68_GLOBAL__N__08176361_30_ActivationHardsigmoidKernel_cu_1520ed90_302218hardsigmoid_kernelERNS_18TensorIteratorBaseEENKUlvE_clEvENKUlvE2_clEvEUlN3c108BFloat16EE_St5arrayIPcLm2EELi4E23TrivialOffsetCalculatorILi1EjESE_NS0_6memory15LoadWithoutCastENSF_16StoreWithoutCastEEEviT_T0_T2_T3_T4_T5_,@function
        .size           _ZN2at6native27unrolled_elementwise_kernelIZZZNS0_68_GLOBAL__N__08176361_30_ActivationHardsigmoidKernel_cu_1520ed90_302218hardsigmoid_kernelERNS_18TensorIteratorBaseEENKUlvE_clEvENKUlvE2_clEvEUlN3c108BFloat16EE_St5arrayIPcLm2EELi4E23TrivialOffsetCalculatorILi1EjESE_NS0_6memory15LoadWithoutCastENSF_16StoreWithoutCastEEEviT_T0_T2_T3_T4_T5_,(.L_x_5845 - _ZN2at6native27unrolled_elementwise_kernelIZZZNS0_68_GLOBAL__N__08176361_30_ActivationHardsigmoidKernel_cu_1520ed90_302218hardsigmoid_kernelERNS_18TensorIteratorBaseEENKUlvE_clEvENKUlvE2_clEvEUlN3c108BFloat16EE_St5arrayIPcLm2EELi4E23TrivialOffsetCalculatorILi1EjESE_NS0_6memory15LoadWithoutCastENSF_16StoreWithoutCastEEEviT_T0_T2_T3_T4_T5_)
        .other          _ZN2at6native27unrolled_elementwise_kernelIZZZNS0_68_GLOBAL__N__08176361_30_ActivationHardsigmoidKernel_cu_1520ed90_302218hardsigmoid_kernelERNS_18TensorIteratorBaseEENKUlvE_clEvENKUlvE2_clEvEUlN3c108BFloat16EE_St5arrayIPcLm2EELi4E23TrivialOffsetCalculatorILi1EjESE_NS0_6memory15LoadWithoutCastENSF_16StoreWithoutCastEEEviT_T0_T2_T3_T4_T5_,@"STO_CUDA_ENTRY STV_DEFAULT"
_ZN2at6native27unrolled_elementwise_kernelIZZZNS0_68_GLOBAL__N__08176361_30_ActivationHardsigmoidKernel_cu_1520ed90_302218hardsigmoid_kernelERNS_18TensorIteratorBaseEENKUlvE_clEvENKUlvE2_clEvEUlN3c108BFloat16EE_St5arrayIPcLm2EELi4E23TrivialOffsetCalculatorILi1EjESE_NS0_6memory15LoadWithoutCastENSF_16StoreWithoutCastEEEviT_T0_T2_T3_T4_T5_:
.text._ZN2at6native27unrolled_elementwise_kernelIZZZNS0_68_GLOBAL__N__08176361_30_ActivationHardsigmoidKernel_cu_1520ed90_302218hardsigmoid_kernelERNS_18TensorIteratorBaseEENKUlvE_clEvENKUlvE2_clEvEUlN3c108BFloat16EE_St5arrayIPcLm2EELi4E23TrivialOffsetCalculatorILi1EjESE_NS0_6memory15LoadWithoutCastENSF_16StoreWithoutCastEEEviT_T0_T2_T3_T4_T5_:
        /* <DEDUP_REMOVED lines=10> */
[----:B------:R-:W-:Y:S01]  /*00a0*/  @!P0 VIADD R7, R3, 0x80 ;  /* 0x0000008003078836 */ /* 0x000fe20000000000 */
[----:B------:R-:W0:Y:S04]  /*00b0*/  @!P0 LDC.64 R14, c[0x0][0x230] ;  /* 0x00008c00ff0e8b82 */ /* 0x000e280000000a00 */
[----:B------:R-:W-:-:S13]  /*00c0*/  ISETP.GE.AND P1, PT, R7, R2, PT ;  /* 0x000000020700720c */ /* 0x000fda0003f26270 */
[----:B------:R-:W-:Y:S01]  /*00d0*/  @!P1 IMAD R9, R0, 0x200, R7 ;  /* 0x0000020000099824 */ /* 0x000fe200078e0207 */
[----:B------:R-:W1:Y:S01]  /*00e0*/  @!P1 LDC.64 R10, c[0x0][0x238] ;  /* 0x00008e00ff0a9b82 */ /* 0x000e620000000a00 */
[----:B------:R-:W-:-:S05]  /*00f0*/  @!P1 VIADD R7, R7, 0x80 ;  /* 0x0000008007079836 */ /* 0x000fca0000000000 */
[----:B------:R-:W-:-:S13]  /*0100*/  ISETP.GE.AND P3, PT, R7, R2, PT ;  /* 0x000000020700720c */ /* 0x000fda0003f66270 */
[----:B------:R-:W2:Y:S01]  /*0110*/  @!P3 LDC.64 R4, c[0x0][0x238] ;  /* 0x00008e00ff04bb82 */ /* 0x000ea20000000a00 */
[----:B------:R-:W-:Y:S01]  /*0120*/  @!P3 IMAD R17, R0, 0x200, R7 ;  /* 0x000002000011b824 */ /* 0x000fe200078e0207 */
[----:B------:R-:W-:Y:S01]  /*0130*/  @!P3 IADD3 R7, R7, 0x80, RZ ;  /* 0x000000800707b810 */ /* 0x000fe20007ffe0ff */
[----:B-1----:R-:W-:-:S03]  /*0140*/  @!P1 IMAD.WIDE.U32 R10, R9, 0x2, R10 ;  /* 0x00000002090a9825 */ /* 0x002fc600078e000a */
[----:B------:R-:W-:Y:S01]  /*0150*/  ISETP.GE.AND P2, PT, R7, R2, PT ;  /* 0x000000020700720c */ /* 0x000fe20003f46270 */
[----:B--2---:R-:W-:-:S12]  /*0160*/  @!P3 IMAD.WIDE.U32 R16, R17, 0x2, R4 ;  /* 0x000000021110b825 */ /* 0x004fd800078e0004 */
[----:B------:R-:W1:Y:S01]  /*0170*/  @!P2 LDC.64 R12, c[0x0][0x238] ;  /* 0x00008e00ff0cab82 */ /* 0x000e620000000a00 */
[----:B------:R2:W5:Y:S01]  /*0180*/  @!P1 LDG.E.U16 R8, desc[UR4][R10.64] ;  /* 0x000000040a089981 */ /* 0x000562000c1e1500 */
[C---:B------:R-:W-:Y:S02]  /*0190*/  @!P2 IMAD R7, R0.reuse, 0x200, R7 ;  /* 0x000002000007a824 */ /* 0x040fe400078e0207 */
[C-C-:B------:R-:W-:Y:S01]  /*01a0*/  @!P0 IMAD R9, R0.reuse, 0x200, R3.reuse ;  /* 0x0000020000098824 */ /* 0x140fe200078e0203 */
[----:B------:R3:W5:Y:S03]  /*01b0*/  @!P3 LDG.E.U16 R6, desc[UR4][R16.64] ;  /* 0x000000041006b981 */ /* 0x000766000c1e1500 */
[----:B------:R-:W4:Y:S01]  /*01c0*/  @!P0 LDC.64 R4, c[0x0][0x238] ;  /* 0x00008e00ff048b82 */ /* 0x000f220000000a00 */
[C---:B------:R-:W-:Y:S02]  /*01d0*/  VIADD R21, R3.reuse, 0x80 ;  /* 0x0000008003157836 */ /* 0x040fe40000000000 */
[C---:B------:R-:W-:Y:S01]  /*01e0*/  VIADD R19, R3.reuse, 0x100 ;  /* 0x0000010003137836 */ /* 0x040fe20000000000 */
[----:B--2---:R-:W-:Y:S01]  /*01f0*/  IADD3 R11, R3, 0x180, RZ ;  /* 0x00000180030b7810 */ /* 0x004fe20007ffe0ff */
[----:B------:R-:W-:Y:S01]  /*0200*/  BSSY B0, `(.L_x_3920) ;  /* 0x0000019000007945 */ /* 0x000fe20003800000 */
[----:B---3--:R-:W-:-:S02]  /*0210*/  @!P0 IMAD R17, R0, 0x200, R3 ;  /* 0x0000020000118824 */ /* 0x008fc400078e0203 */
[----:B------:R-:W-:Y:S02]  /*0220*/  @!P0 IMAD.MOV.U32 R3, RZ, RZ, R21 ;  /* 0x000000ffff038224 */ /* 0x000fe400078e0015 */
[----:B-1----:R-:W-:Y:S01]  /*0230*/  @!P2 IMAD.WIDE.U32 R12, R7, 0x2, R12 ;  /* 0x00000002070ca825 */ /* 0x002fe200078e000c */
[----:B------:R-:W-:-:S03]  /*0240*/  PRMT R7, RZ, 0x7610, R7 ;  /* 0x00007610ff077816 */ /* 0x000fc60000000007 */
[----:B----4-:R-:W-:Y:S01]  /*0250*/  @!P0 IMAD.WIDE.U32 R4, R9, 0x2, R4 ;  /* 0x0000000209048825 */ /* 0x010fe200078e0004 */
[----:B------:R-:W-:Y:S02]  /*0260*/  PRMT R9, RZ, 0x7610, R9 ;  /* 0x00007610ff097816 */ /* 0x000fe40000000009 */
[----:B------:R-:W5:Y:S01]  /*0270*/  @!P2 LDG.E.U16 R7, desc[UR4][R12.64] ;  /* 0x000000040c07a981 */ /* 0x000f62000c1e1500 */
[-C--:B------:R-:W-:Y:S02]  /*0280*/  ISETP.GE.AND P4, PT, R21, R2.reuse, PT ;  /* 0x000000021500720c */ /* 0x080fe40003f86270 */
[-C--:B------:R-:W-:Y:S01]  /*0290*/  ISETP.GE.AND P1, PT, R19, R2.reuse, PT ;  /* 0x000000021300720c */ /* 0x080fe20003f26270 */
[----:B------:R0:W5:Y:S01]  /*02a0*/  @!P0 LDG.E.U16 R9, desc[UR4][R4.64] ;  /* 0x0000000404098981 */ /* 0x000162000c1e1500 */
[-C--:B------:R-:W-:Y:S02]  /*02b0*/  ISETP.GE.AND P2, PT, R11, R2.reuse, PT ;  /* 0x000000020b00720c */ /* 0x080fe40003f46270 */
[----:B------:R-:W-:Y:S01]  /*02c0*/  ISETP.GE.AND P3, PT, R3, R2, PT ;  /* 0x000000020300720c */ /* 0x000fe20003f66270 */
[----:B0-----:R-:W-:Y:S01]  /*02d0*/  @!P0 IMAD.WIDE.U32 R4, R17, 0x2, R14 ;  /* 0x0000000211048825 */ /* 0x001fe200078e000e */
[----:B------:R-:W-:Y:S11]  /*02e0*/  @P0 BRA `(.L_x_3921) ;  /* 0x0000000000280947 */ /* 0x000ff60003800000 */
        /* <DEDUP_REMOVED lines=8> */
[----:B------:R-:W-:-:S05]  /*0370*/  FMUL.FTZ R9, R9, 0.16666667163372039795 ;  /* 0x3e2aaaab09097820 */ /* 0x000fca0000410000 */
[----:B------:R-:W-:-:S07]  /*0380*/  F2FP.BF16.F32.PACK_AB R9, RZ, R9 ;  /* 0x00000009ff09723e */ /* 0x000fce00000010ff */
.L_x_3921:
[----:B------:R-:W-:Y:S05]  /*0390*/  BSYNC B0 ;  /* 0x0000000000007941 */ /* 0x000fea0003800000 */
.L_x_3920:
        /* <DEDUP_REMOVED lines=12> */
.L_x_3923:
[----:B------:R-:W-:Y:S05]  /*0460*/  BSYNC B0 ;  /* 0x0000000000007941 */ /* 0x000fea0003800000 */
.L_x_3922:
[----:B------:R-:W-:Y:S04]  /*0470*/  BSSY B0, `(.L_x_3924) ;  /* 0x000000c000007945 */ /* 0x000fe80003800000 */
[----:B------:R-:W-:Y:S05]  /*0480*/  @P1 BRA `(.L_x_3925) ;  /* 0x0000000000281947 */ /* 0x000fea0003800000 */
[----:B-----5:R-:W-:Y:S01]  /*0490*/  SHF.L.U32 R6, R6, 0x10, RZ ;  /* 0x0000001006067819 */ /* 0x020fe200000006ff */
[----:B------:R-:W-:-:S04]  /*04a0*/  ULDC UR6, c[0x0][0x218] ;  /* 0x0000860000067ab9 */ /* 0x000fc80000000800 */
        /* <DEDUP_REMOVED lines=8> */
.L_x_3925:
[----:B------:R-:W-:Y:S05]  /*0530*/  BSYNC B0 ;  /* 0x0000000000007941 */ /* 0x000fea0003800000 */
.L_x_3924:
        /* <DEDUP_REMOVED lines=12> */
.L_x_3927:
[----:B------:R-:W-:Y:S05]  /*0600*/  BSYNC B0 ;  /* 0x0000000000007941 */ /* 0x000fea0003800000 */
.L_x_3926:
[----:B-----5:R0:W-:Y:S01]  /*0610*/  @!P0 STG.E.U16 desc[UR4][R4.64], R9 ;  /* 0x0000000904008986 */ /* 0x0201e2000c101504 */
[----:B------:R-:W-:Y:S04]  /*0620*/  BSSY B0, `(.L_x_3928) ;  /* 0x000000c000007945 */ /* 0x000fe80003800000 */
[----:B------:R-:W-:Y:S05]  /*0630*/  @P3 BRA `(.L_x_3929) ;  /* 0x0000000000283947 */ /* 0x000fea0003800000 */
[----:B0-----:R-:W0:Y:S01]  /*0640*/  LDC.64 R4, c[0x0][0x230] ;  /* 0x00008c00ff047b82 */ /* 0x001e220000000a00 */
        /* <DEDUP_REMOVED lines=9> */
.L_x_3929:
[----:B------:R-:W-:Y:S05]  /*06e0*/  BSYNC B0 ;  /* 0x0000000000007941 */ /* 0x000fea0003800000 */
.L_x_3928:
[----:B------:R-:W-:-:S13]  /*06f0*/  ISETP.GE.AND P0, PT, R3, R2, PT ;  /* 0x000000020300720c */ /* 0x000fda0003f06270 */
[----:B------:R-:W-:Y:S05]  /*0700*/  @P0 EXIT ;  /* 0x000000000000094d */ /* 0x000fea0003800000 */
[----:B01----:R-:W0:Y:S01]  /*0710*/  LDC.64 R4, c[0x0][0x230] ;  /* 0x00008c00ff047b82 */ /* 0x003e220000000a00 */
[----:B------:R-:W-:-:S04]  /*0720*/  IMAD R3, R0, 0x200, R3 ;  /* 0x0000020000037824 */ /* 0x000fc800078e0203 */
[----:B0-----:R-:W-:-:S05]  /*0730*/  IMAD.WIDE.U32 R2, R3, 0x2, R4 ;  /* 0x0000000203027825 */ /* 0x001fca00078e0004 */
[----:B------:R-:W-:Y:S01]  /*0740*/  STG.E.U16 desc[UR4][R2.64], R11 ;  /* 0x0000000b02007986 */ /* 0x000fe2000c101504 */
[----:B------:R-:W-:Y:S05]  /*0750*/  EXIT ;  /* 0x000000000000794d */ /* 0x000fea0003800000 */
.L_x_3930:
        /* <DEDUP_REMOVED lines=10> */
.L_x_5845:


//--------------------- .text._ZN2at6native29vectorized_elementwise_kernelILi2EZZZNS0_68_GLOBAL__N__08176361_30_ActivationHardsigmoidKernel_cu_1520ed90_302218hardsigmoid_kernelERNS_18TensorIteratorBaseEENKUlvE_clEvENKUlvE2_clEvEUlN3c108BFloat16EE_St5arrayIPcLm2EEEEviT0_T1_ --------------------------
	.section	.text._ZN2at6native29vectorized_elementwise_kernelILi2EZZZNS0_68_GLOBAL__N__08176361_30_ActivationHardsigmoidKernel_cu_1520ed90_302218hardsigmoid_kernelERNS_18TensorIteratorBaseEENKUlvE_clEvENKUlvE2_clEvEUlN3c108BFloat16EE_St5arrayIPcLm2EEEEviT0_T1_,"ax",@progbits
	.align	128
        .global         _ZN2at6native29vectorized_elementwise_kernelILi2EZZZNS0_68_GLOBAL__N__08176361_30_ActivationHardsigmoidKernel_cu_1520ed90_302218hardsigmoid_kernelERNS_18TensorIteratorBaseEENKUlvE_clEvENKUlvE2_clEvEUlN3c108BFloat16EE_St5arrayIPcLm2EEEEviT0_T1_
        .type           _ZN2at6native29vectorized_elementwise_kernelILi2EZZZNS0_68_GLOBAL__N__08176361_30_ActivationHardsigmoidKernel_cu_1520ed90_302218hardsigmoid_kernelERNS_18TensorIteratorBaseEENKUlvE_clEvENKUlvE2_clEvEUlN3c108BFloat16EE_St5arrayIPcLm2EEEEviT0_T1_,@function
        .size           _ZN2at6native29vectorized_elementwise_kernelILi2EZZZNS0_68_GLOBAL__N__08176361_30_ActivationHardsigmoidKernel_cu_1520ed90_302218hardsigmoid_kernelERNS_18TensorIteratorBaseEENKUlvE_clEvENKUlvE2_clEvEUlN3c108BFloat16EE_St5arrayIPcLm2EEEEviT0_T1_,(.L_x_5846 - _ZN2at6native29vectorized_elementwise_kernelILi2EZZZNS0_68_GLOBAL__N__08176361_30_ActivationHardsigmoidKernel_cu_1520ed90_302218hardsigmoid_kernelERNS_18TensorIteratorBaseEENKUlvE_clEvENKUlvE2_clEvEUlN3c108BFloat16EE_St5arrayIPcLm2EEEEviT0_T1_)
        .other          _ZN2at6native29vectorized_elementwise_kernelILi2EZZZNS0_68_GLOBAL__N__08176361_30_ActivationHardsigmoidKernel_cu_1520ed90_302218hardsigmoid_kernelERNS_18TensorIteratorBaseEENKUlvE_clEvENKUlvE2_clEvEUlN3c108BFloat16EE_St5arrayIPcLm2EEEEviT0_T1_,@"STO_CUDA_ENTRY STV_DEFAULT"
_ZN2at6native29vectorized_elementwise_kernelILi2EZZZNS0_68_GLOBAL__N__08176361_30_ActivationHardsigmoidKernel_cu_1520ed90_302218hardsigmoid_kernelERNS_18TensorIteratorBaseEENKUlvE_clEvENKUlvE2_clEvEUlN3c108BFloat16EE_St5arrayIPcLm2EEEEviT0_T1_:
.text._ZN2at6native29vectorized_elementwise_kernelILi2EZZZNS0_68_GLOBAL__N__08176361_30_ActivationHardsigmoidKernel_cu_1520ed90_302218hardsigmoid_kernelERNS_18TensorIteratorBaseEENKUlvE_clEvENKUlvE2_clEvEUlN3c108BFloat16EE_St5arrayIPcLm2EEEEviT0_T1_:
        /* <DEDUP_REMOVED lines=9> */
[----:B------:R-:W1:Y:S01]  /*0090*/  LDC.64 R2, c[0x0][0x238] ;  /* 0x00008e00ff027b82 */ /* 0x000e620000000a00 */
[----:B------:R-:W-:Y:S01]  /*00a0*/  ULDC UR6, c[0x0][0x218] ;  /* 0x0000860000067ab9 */ /* 0x000fe20000000800 */
[----:B------:R-:W-:Y:S01]  /*00b0*/  ULDC UR7, c[0x0][0x224] ;  /* 0x0000890000077ab9 */ /* 0x000fe20000000800 */
[----:B-1----:R-:W-:-:S04]  /*00c0*/  IMAD.WIDE R2, R9, 0x2, R2 ;  /* 0x0000000209027825 */ /* 0x002fc800078e0202 */
[----:B0-----:R-:W-:Y:S02]  /*00d0*/  IMAD.WIDE.U32 R6, R5, 0x4, R2 ;  /* 0x0000000405067825 */ /* 0x001fe400078e0002 */
[----:B------:R-:W0:Y:S03]  /*00e0*/  LDC.64 R2, c[0x0][0x230] ;  /* 0x00008c00ff027b82 */ /* 0x000e260000000a00 */
[----:B------:R-:W2:Y:S04]  /*00f0*/  LDG.E R4, desc[UR4][R6.64] ;  /* 0x0000000406047981 */ /* 0x000ea8000c1e1900 */
[----:B------:R-:W3:Y:S04]  /*0100*/  LDG.E R10, desc[UR4][R6.64+0x200] ;  /* 0x00020004060a7981 */ /* 0x000ee8000c1e1900 */
[----:B------:R-:W4:Y:S04]  /*0110*/  LDG.E R11, desc[UR4][R6.64+0x400] ;  /* 0x00040004060b7981 */ /* 0x000f28000c1e1900 */
[----:B------:R-:W5:Y:S01]  /*0120*/  LDG.E R12, desc[UR4][R6.64+0x600] ;  /* 0x00060004060c7981 */ /* 0x000f62000c1e1900 */
[----:B0-----:R-:W-:-:S04]  /*0130*/  IMAD.WIDE.U32 R2, R9, 0x2, R2 ;  /* 0x0000000209027825 */ /* 0x001fc800078e0002 */
[----:B------:R-:W-:Y:S01]  /*0140*/  IMAD.WIDE R2, R5, 0x4, R2 ;  /* 0x0000000405027825 */ /* 0x000fe200078e0202 */
[----:B--2---:R-:W-:-:S03]  /*0150*/  PRMT R0, R4, 0x7632, R0 ;  /* 0x0000763204007816 */ /* 0x004fc60000000000 */
[----:B------:R-:W-:Y:S01]  /*0160*/  IMAD.U32 R9, R4, 0x10000, RZ ;  /* 0x0001000004097824 */ /* 0x000fe200078e00ff */
[C---:B---3--:R-:W-:Y:S01]  /*0170*/  PRMT R4, R10.reuse, 0x7632, R4 ;  /* 0x000076320a047816 */ /* 0x048fe20000000004 */
[----:B------:R-:W-:Y:S02]  /*0180*/  IMAD.U32 R10, R10, 0x10000, RZ ;  /* 0x000100000a0a7824 */ /* 0x000fe400078e00ff */
[----:B------:R-:W-:Y:S01]  /*0190*/  FADD.FTZ R9, R9, 3 ;  /* 0x4040000009097421 */ /* 0x000fe20000010000 */
[----:B------:R-:W-:Y:S01]  /*01a0*/  IMAD.U32 R0, R0, 0x10000, RZ ;  /* 0x0001000000007824 */ /* 0x000fe200078e00ff */
[C---:B----4-:R-:W-:Y:S01]  /*01b0*/  PRMT R8, R11.reuse, 0x7632, R8 ;  /* 0x000076320b087816 */ /* 0x050fe20000000008 */
[----:B------:R-:W-:Y:S02]  /*01c0*/  IMAD.U32 R11, R11, 0x10000, RZ ;  /* 0x000100000b0b7824 */ /* 0x000fe400078e00ff */
[----:B------:R-:W-:Y:S01]  /*01d0*/  FADD.FTZ R10, R10, 3 ;  /* 0x404000000a0a7421 */ /* 0x000fe20000010000 */
[----:B------:R-:W-:Y:S01]  /*01e0*/  IMAD.U32 R4, R4, 0x10000, RZ ;  /* 0x0001000004047824 */ /* 0x000fe200078e00ff */
[C---:B-----5:R-:W-:Y:S01]  /*01f0*/  PRMT R6, R12.reuse, 0x7632, R6 ;  /* 0x000076320c067816 */ /* 0x060fe20000000006 */
[----:B------:R-:W-:-:S02]  /*0200*/  IMAD.U32 R7, R12, 0x10000, RZ ;  /* 0x000100000c077824 */ /* 0x000fc400078e00ff */
[----:B------:R-:W-:Y:S01]  /*0210*/  FADD.FTZ R11, R11, 3 ;  /* 0x404000000b0b7421 */ /* 0x000fe20000010000 */
[----:B------:R-:W-:Y:S02]  /*0220*/  IMAD.U32 R8, R8, 0x10000, RZ ;  /* 0x0001000008087824 */ /* 0x000fe400078e00ff */
[----:B------:R-:W-:Y:S01]  /*0230*/  FADD.FTZ R0, R0, 3 ;  /* 0x4040000000007421 */ /* 0x000fe20000010000 */
[----:B------:R-:W-:Y:S02]  /*0240*/  IMAD.U32 R6, R6, 0x10000, RZ ;  /* 0x0001000006067824 */ /* 0x000fe400078e00ff */
[----:B------:R-:W-:Y:S01]  /*0250*/  FADD.FTZ R4, R4, 3 ;  /* 0x4040000004047421 */ /* 0x000fe20000010000 */
[----:B------:R-:W-:Y:S01]  /*0260*/  FADD.FTZ R7, R7, 3 ;  /* 0x4040000007077421 */ /* 0x000fe20000010000 */
[----:B------:R-:W-:Y:S01]  /*0270*/  FSETP.GEU.FTZ.AND P0, PT, R9, UR6, PT ;  /* 0x0000000609007c0b */ /* 0x000fe2000bf1e000 */
[----:B------:R-:W-:Y:S01]  /*0280*/  FADD.FTZ R8, R8, 3 ;  /* 0x4040000008087421 */ /* 0x000fe20000010000 */
[----:B------:R-:W-:Y:S01]  /*0290*/  FSETP.GEU.FTZ.AND P1, PT, R10, UR6, PT ;  /* 0x000000060a007c0b */ /* 0x000fe2000bf3e000 */
[----:B------:R-:W-:Y:S01]  /*02a0*/  FADD.FTZ R6, R6, 3 ;  /* 0x4040000006067421 */ /* 0x000fe20000010000 */
[----:B------:R-:W-:-:S02]  /*02b0*/  FSETP.GEU.FTZ.AND P4, PT, R11, UR6, PT ;  /* 0x000000060b007c0b */ /* 0x000fc4000bf9e000 */
[----:B------:R-:W-:Y:S02]  /*02c0*/  FSETP.GEU.FTZ.AND P2, PT, R0, UR6, PT ;  /* 0x0000000600007c0b */ /* 0x000fe4000bf5e000 */
[----:B------:R-:W-:Y:S02]  /*02d0*/  FSETP.GEU.FTZ.AND P3, PT, R4, UR6, PT ;  /* 0x0000000604007c0b */ /* 0x000fe4000bf7e000 */
[----:B------:R-:W-:Y:S02]  /*02e0*/  FSETP.GEU.FTZ.AND P5, PT, R7, UR6, PT ;  /* 0x0000000607007c0b */ /* 0x000fe4000bfbe000 */
[----:B------:R-:W-:Y:S02]  /*02f0*/  FSEL R9, R9, UR6, P0 ;  /* 0x0000000609097c08 */ /* 0x000fe40008000000 */
[----:B------:R-:W-:Y:S02]  /*0300*/  FSEL R10, R10, UR6, P1 ;  /* 0x000000060a0a7c08 */ /* 0x000fe40008800000 */
[----:B------:R-:W-:-:S02]  /*0310*/  FSEL R11, R11, UR6, P4 ;  /* 0x000000060b0b7c08 */ /* 0x000fc4000a000000 */
[----:B------:R-:W-:Y:S02]  /*0320*/  FSETP.GEU.FTZ.AND P4, PT, R8, UR6, PT ;  /* 0x0000000608007c0b */ /* 0x000fe4000bf9e000 */
[----:B------:R-:W-:Y:S02]  /*0330*/  FSETP.GEU.FTZ.AND P0, PT, R6, UR6, PT ;  /* 0x0000000606007c0b */ /* 0x000fe4000bf1e000 */
[----:B------:R-:W-:Y:S02]  /*0340*/  FSEL R0, R0, UR6, P2 ;  /* 0x0000000600007c08 */ /* 0x000fe40009000000 */
[----:B------:R-:W-:Y:S02]  /*0350*/  FSEL R4, R4, UR6, P3 ;  /* 0x0000000604047c08 */ /* 0x000fe40009800000 */
[----:B------:R-:W-:Y:S02]  /*0360*/  FSEL R7, R7, UR6, P5 ;  /* 0x0000000607077c08 */ /* 0x000fe4000a800000 */
[----:B------:R-:W-:-:S02]  /*0370*/  FSETP.GT.FTZ.AND P1, PT, R9, UR7, PT ;  /* 0x0000000709007c0b */ /* 0x000fc4000bf34000 */
[----:B------:R-:W-:Y:S02]  /*0380*/  FSETP.GT.FTZ.AND P2, PT, R10, UR7, PT ;  /* 0x000000070a007c0b */ /* 0x000fe4000bf54000 */
[----:B------:R-:W-:Y:S02]  /*0390*/  FSETP.GT.FTZ.AND P3, PT, R11, UR7, PT ;  /* 0x000000070b007c0b */ /* 0x000fe4000bf74000 */
[----:B------:R-:W-:Y:S02]  /*03a0*/  FSEL R8, R8, UR6, P4 ;  /* 0x0000000608087c08 */ /* 0x000fe4000a000000 */
[----:B------:R-:W-:Y:S02]  /*03b0*/  FSEL R6, R6, UR6, P0 ;  /* 0x0000000606067c08 */ /* 0x000fe40008000000 */
[----:B------:R-:W-:Y:S02]  /*03c0*/  FSETP.GT.FTZ.AND P4, PT, R7, UR7, PT ;  /* 0x0000000707007c0b */ /* 0x000fe4000bf94000 */
[----:B------:R-:W-:-:S02]  /*03d0*/  FSEL R9, R9, UR7, !P1 ;  /* 0x0000000709097c08 */ /* 0x000fc4000c800000 */
[----:B------:R-:W-:Y:S02]  /*03e0*/  FSEL R10, R10, UR7, !P2 ;  /* 0x000000070a0a7c08 */ /* 0x000fe4000d000000 */
[----:B------:R-:W-:Y:S01]  /*03f0*/  FSEL R11, R11, UR7, !P3 ;  /* 0x000000070b0b7c08 */ /* 0x000fe2000d800000 */
[----:B------:R-:W-:Y:S01]  /*0400*/  FMUL.FTZ R9, R9, 0.16666667163372039795 ;  /* 0x3e2aaaab09097820 */ /* 0x000fe20000410000 */
[----:B------:R-:W-:Y:S01]  /*0410*/  FSETP.GT.FTZ.AND P0, PT, R0, UR7, PT ;  /* 0x0000000700007c0b */ /* 0x000fe2000bf14000 */
[----:B------:R-:W-:Y:S01]  /*0420*/  FMUL.FTZ R10, R10, 0.16666667163372039795 ;  /* 0x3e2aaaab0a0a7820 */ /* 0x000fe20000410000 */
[----:B------:R-:W-:Y:S01]  /*0430*/  FSETP.GT.FTZ.AND P1, PT, R4, UR7, PT ;  /* 0x0000000704007c0b */ /* 0x000fe2000bf34000 */
[----:B------:R-:W-:Y:S01]  /*0440*/  FMUL.FTZ R11, R11, 0.16666667163372039795 ;  /* 0x3e2aaaab0b0b7820 */ /* 0x000fe20000410000 */
[----:B------:R-:W-:Y:S02]  /*0450*/  FSETP.GT.FTZ.AND P2, PT, R8, UR7, PT ;  /* 0x0000000708007c0b */ /* 0x000fe4000bf54000 */
[----:B------:R-:W-:-:S02]  /*0460*/  FSETP.GT.FTZ.AND P3, PT, R6, UR7, PT ;  /* 0x0000000706007c0b */ /* 0x000fc4000bf74000 */
[----:B------:R-:W-:Y:S02]  /*0470*/  FSEL R7, R7, UR7, !P4 ;  /* 0x0000000707077c08 */ /* 0x000fe4000e000000 */
[----:B------:R-:W-:Y:S02]  /*0480*/  FSEL R0, R0, UR7, !P0 ;  /* 0x0000000700007c08 */ /* 0x000fe4000c000000 */
[----:B------:R-:W-:Y:S02]  /*0490*/  FSEL R4, R4, UR7, !P1 ;  /* 0x0000000704047c08 */ /* 0x000fe4000c800000 */
[----:B------:R-:W-:Y:S01]  /*04a0*/  FSEL R8, R8, UR7, !P2 ;  /* 0x0000000708087c08 */ /* 0x000fe2000d000000 */
[----:B------:R-:W-:Y:S01]  /*04b0*/  FMUL.FTZ R0, R0, 0.16666667163372039795 ;  /* 0x3e2aaaab00007820 */ /* 0x000fe20000410000 */
[----:B------:R-:W-:Y:S01]  /*04c0*/  FSEL R12, R6, UR7, !P3 ;  /* 0x00000007060c7c08 */ /* 0x000fe2000d800000 */
[----:B------:R-:W-:Y:S01]  /*04d0*/  FMUL.FTZ R6, R7, 0.16666667163372039795 ;  /* 0x3e2aaaab07067820 */ /* 0x000fe20000410000 */
[----:B------:R-:W-:Y:S01]  /*04e0*/  FMUL.FTZ R7, R4, 0.16666667163372039795 ;  /* 0x3e2aaaab04077820 */ /* 0x000fe20000410000 */
[----:B------:R-:W-:Y:S01]  /*04f0*/  FMUL.FTZ R8, R8, 0.16666667163372039795 ;  /* 0x3e2aaaab08087820 */ /* 0x000fe20000410000 */
[----:B------:R-:W-:Y:S01]  /*0500*/  F2FP.BF16.F32.PACK_AB R9, R0, R9 ;  /* 0x000000090009723e */ /* 0x000fe200000010ff */
[----:B------:R-:W-:-:S02]  /*0510*/  FMUL.FTZ R13, R12, 0.16666667163372039795 ;  /* 0x3e2aaaab0c0d7820 */ /* 0x000fc40000410000 */
[----:B------:R-:W-:Y:S02]  /*0520*/  F2FP.BF16.F32.PACK_AB R7, R7, R10 ;  /* 0x0000000a0707723e */ /* 0x000fe400000010ff */
[----:B------:R-:W-:Y:S01]  /*0530*/  F2FP.BF16.F32.PACK_AB R11, R8, R11 ;  /* 0x0000000b080b723e */ /* 0x000fe200000010ff */
[----:B------:R-:W-:Y:S01]  /*0540*/  STG.E desc[UR4][R2.64], R9 ;  /* 0x0000000902007986 */ /* 0x000fe2000c101904 */
[----:B------:R-:W-:-:S03]  /*0550*/  F2FP.BF16.F32.PACK_AB R13, R13, R6 ;  /* 0x000000060d0d723e */ /* 0x000fc600000010ff */
[----:B------:R-:W-:Y:S04]  /*0560*/  STG.E desc[UR4][R2.64+0x200], R7 ;  /* 0x0002000702007986 */ /* 0x000fe8000c101904 */
[----:B------:R-:W-:Y:S04]  /*0570*/  STG.E desc[UR4][R2.64+0x400], R11 ;  /* 0x0004000b02007986 */ /* 0x000fe8000c101904 */
[----:B------:R-:W-:Y:S01]  /*0580*/  STG.E desc[UR4][R2.64+0x600], R13 ;  /* 0x0006000d02007986 */ /* 0x000fe2000c101904 */
[----:B------:R-:W-:Y:S05]  /*0590*/  EXIT ;  /* 0x000000000000794d */ /* 0x000fea0003800000 */
.L_x_3931:
[----:B------:R-:W0:Y:S01]  /*05a0*/  S2R R6, SR_TID.X ;  /* 0x0000000000067919 */ /* 0x000e220000002100 */
[----:B------:R-:W-:Y:S02]  /*05b0*/  PRMT R14, RZ, 0x7610, R14 ;  /* 0x00007610ff0e7816 */ /* 0x000fe4000000000e */
[----:B0-----:R-:W-:Y:S01]  /*05c0*/  ISETP.GE.AND P5, PT, R6, R7, PT ;  /* 0x000000070600720c */ /* 0x001fe20003fa6270 */
[----:B------:R-:W-:-:S12]  /*05d0*/  IMAD.MOV.U32 R18, RZ, RZ, R6 ;  /* 0x000000ffff127224 */ /* 0x000fd800078e0006 */
[----:B------:R-:W-:Y:S02]  /*05e0*/  @!P5 IMAD.IADD R15, R9, 0x1, R18 ;  /* 0x00000001090fd824 */ /* 0x000fe400078e0212 */
[----:B------:R-:W-:-:S05]  /*05f0*/  @!P5 VIADD R18, R18, 0x80 ;  /* 0x000000801212d836 */ /* 0x000fca0000000000 */
[----:B------:R-:W-:-:S13]  /*0600*/  ISETP.GE.AND P6, PT, R18, R7, PT ;  /* 0x000000071200720c */ /* 0x000fda0003fc6270 */
[----:B------:R-:W-:Y:S01]  /*0610*/  @!P6 IMAD.IADD R27, R9, 0x1, R18 ;  /* 0x00000001091be824 */ /* 0x000fe200078e0212 */
[----:B------:R-:W0:Y:S01]  /*0620*/  @!P6 LDC.64 R4, c[0x0][0x238] ;  /* 0x00008e00ff04eb82 */ /* 0x000e220000000a00 */
[----:B------:R-:W-:-:S05]  /*0630*/  @!P6 VIADD R18, R18, 0x80 ;  /* 0x000000801212e836 */ /* 0x000fca0000000000 */
[----:B------:R-:W-:-:S13]  /*0640*/  ISETP.GE.AND P4, PT, R18, R7, PT ;  /* 0x000000071200720c */ /* 0x000fda0003f86270 */
[----:B------:R-:W-:Y:S01]  /*0650*/  @!P4 IMAD.IADD R29, R9, 0x1, R18 ;  /* 0x00000001091dc824 */ /* 0x000fe200078e0212 */
[----:B------:R-:W1:Y:S01]  /*0660*/  @!P4 LDC.64 R2, c[0x0][0x238] ;  /* 0x00008e00ff02cb82 */ /* 0x000e620000000a00 */
[----:B------:R-:W-:Y:S02]  /*0670*/  @!P4 VIADD R18, R18, 0x80 ;  /* 0x000000801212c836 */ /* 0x000fe40000000000 */
[----:B0-----:R-:W-:-:S03]  /*0680*/  @!P6 IMAD.WIDE.U32 R26, R27, 0x2, R4 ;  /* 0x000000021b1ae825 */ /* 0x001fc600078e0004 */
[C---:B------:R-:W-:Y:S02]  /*0690*/  ISETP.GE.AND P3, PT, R18.reuse, R7, PT ;  /* 0x000000071200720c */ /* 0x040fe40003f66270 */
[----:B------:R-:W5:Y:S11]  /*06a0*/  @!P6 LDG.E.U16 R14, desc[UR4][R26.64] ;  /* 0x000000041a0ee981 */ /* 0x000f76000c1e1500 */
[----:B------:R-:W-:Y:S01]  /*06b0*/  @!P3 IMAD.IADD R25, R9, 0x1, R18 ;  /* 0x000000010919b824 */ /* 0x000fe200078e0212 */
[----:B------:R-:W0:Y:S01]  /*06c0*/  @!P3 LDC.64 R16, c[0x0][0x238] ;  /* 0x00008e00ff10bb82 */ /* 0x000e220000000a00 */
[----:B------:R-:W-:-:S05]  /*06d0*/  @!P3 VIADD R18, R18, 0x80 ;  /* 0x000000801212b836 */ /* 0x000fca0000000000 */
[----:B------:R-:W-:-:S13]  /*06e0*/  ISETP.GE.AND P2, PT, R18, R7, PT ;  /* 0x000000071200720c */ /* 0x000fda0003f46270 */
[----:B------:R-:W2:Y:S01]  /*06f0*/  @!P2 LDC.64 R10, c[0x0][0x238] ;  /* 0x00008e00ff0aab82 */ /* 0x000ea20000000a00 */
[----:B------:R-:W-:Y:S02]  /*0700*/  @!P2 IMAD.IADD R23, R9, 0x1, R18 ;  /* 0x000000010917a824 */ /* 0x000fe400078e0212 */
[----:B------:R-:W-:-:S05]  /*0710*/  @!P2 VIADD R18, R18, 0x80 ;  /* 0x000000801212a836 */ /* 0x000fca0000000000 */
[----:B------:R-:W-:-:S13]  /*0720*/  ISETP.GE.AND P1, PT, R18, R7, PT ;  /* 0x000000071200720c */ /* 0x000fda0003f26270 */
[----:B------:R-:W-:Y:S01]  /*0730*/  @!P1 IMAD.IADD R21, R9, 0x1, R18 ;  /* 0x0000000109159824 */ /* 0x000fe200078e0212 */
[----:B------:R-:W3:Y:S01]  /*0740*/  @!P1 LDC.64 R12, c[0x0][0x238] ;  /* 0x00008e00ff0c9b82 */ /* 0x000ee20000000a00 */
[----:B------:R-:W-:Y:S02]  /*0750*/  @!P1 VIADD R18, R18, 0x80 ;  /* 0x0000008012129836 */ /* 0x000fe40000000000 */
[----:B--2---:R-:W-:-:S03]  /*0760*/  @!P2 IMAD.WIDE.U32 R10, R23, 0x2, R10 ;  /* 0x00000002170aa825 */ /* 0x004fc600078e000a */
[C---:B------:R-:W-:Y:S02]  /*0770*/  ISETP.GE.AND P0, PT, R18.reuse, R7, PT ;  /* 0x000000071200720c */ /* 0x040fe40003f06270 */
[----:B------:R-:W2:Y:S11]  /*0780*/  @!P5 LDC.64 R22, c[0x0][0x238] ;  /* 0x00008e00ff16db82 */ /* 0x000eb60000000a00 */
[----:B------:R-:W-:Y:S01]  /*0790*/  @!P0 IMAD.IADD R19, R9, 0x1, R18 ;  /* 0x0000000109138824 */ /* 0x000fe200078e0212 */
[----:B------:R-:W4:Y:S01]  /*07a0*/  @!P0 LDC.64 R4, c[0x0][0x238] ;  /* 0x00008e00ff048b82 */ /* 0x000f220000000a00 */
[----:B------:R-:W-:-:S02]  /*07b0*/  @!P0 VIADD R18, R18, 0x80 ;  /* 0x0000008012128836 */ /* 0x000fc40000000000 */
[----:B--2---:R-:W-:Y:S01]  /*07c0*/  @!P5 IMAD.WIDE.U32 R22, R15, 0x2, R22 ;  /* 0x000000020f16d825 */ /* 0x004fe200078e0016 */
[----:B------:R-:W-:-:S06]  /*07d0*/  PRMT R15, RZ, 0x7610, R15 ;  /* 0x00007610ff0f7816 */ /* 0x000fcc000000000f */
[----:B------:R-:W5:Y:S01]  /*07e0*/  @!P5 LDG.E.U16 R15, desc[UR4][R22.64] ;  /* 0x00000004160fd981 */ /* 0x000f62000c1e1500 */
[----:B------:R-:W-:Y:S01]  /*07f0*/  ISETP.GE.AND P6, PT, R18, R7, PT ;  /* 0x000000071200720c */ /* 0x000fe20003fc6270 */
[----:B-1----:R-:W-:Y:S01]  /*0800*/  @!P4 IMAD.WIDE.U32 R28, R29, 0x2, R2 ;  /* 0x000000021d1cc825 */ /* 0x002fe200078e0002 */
[----:B------:R-:W-:-:S11]  /*0810*/  PRMT R8, RZ, 0x7610, R8 ;  /* 0x00007610ff087816 */ /* 0x000fd60000000008 */
[----:B------:R-:W1:Y:S01]  /*0820*/  @!P6 LDC.64 R2, c[0x0][0x238] ;  /* 0x00008e00ff02eb82 */ /* 0x000e620000000a00 */
[----:B0-----:R-:W-:-:S05]  /*0830*/  @!P3 IMAD.WIDE.U32 R16, R25, 0x2, R16 ;  /* 0x000000021910b825 */ /* 0x001fca00078e0010 */
[----:B------:R0:W5:Y:S01]  /*0840*/  @!P3 LDG.E.U16 R8, desc[UR4][R16.64] ;  /* 0x000000041008b981 */ /* 0x000162000c1e1500 */
[--C-:B------:R-:W-:Y:S01]  /*0850*/  @!P6 IMAD.IADD R25, R9, 0x1, R18.reuse ;  /* 0x000000010919e824 */ /* 0x100fe200078e0212 */
[----:B------:R-:W-:Y:S01]  /*0860*/  PRMT R18, RZ, 0x7610, R18 ;  /* 0x00007610ff127816 */ /* 0x000fe20000000012 */
[----:B---3--:R-:W-:Y:S01]  /*0870*/  @!P1 IMAD.WIDE.U32 R12, R21, 0x2, R12 ;  /* 0x00000002150c9825 */ /* 0x008fe200078e000c */
[----:B0-----:R-:W0:Y:S03]  /*0880*/  @!P5 LDC.64 R16, c[0x0][0x230] ;  /* 0x00008c00ff10db82 */ /* 0x001e260000000a00 */
[----:B----4-:R-:W-:Y:S01]  /*0890*/  @!P0 IMAD.WIDE.U32 R4, R19, 0x2, R4 ;  /* 0x0000000213048825 */ /* 0x010fe200078e0004 */
[----:B------:R-:W-:Y:S02]  /*08a0*/  PRMT R20, RZ, 0x7610, R20 ;  /* 0x00007610ff147816 */ /* 0x000fe40000000014 */
[----:B------:R-:W-:-:S02]  /*08b0*/  PRMT R21, RZ, 0x7610, R21 ;  /* 0x00007610ff157816 */ /* 0x000fc40000000015 */
[----:B------:R-:W-:Y:S01]  /*08c0*/  PRMT R19, RZ, 0x7610, R19 ;  /* 0x00007610ff137816 */ /* 0x000fe20000000013 */
[----:B-1----:R-:W-:Y:S01]  /*08d0*/  @!P6 IMAD.WIDE.U32 R2, R25, 0x2, R2 ;  /* 0x000000021902e825 */ /* 0x002fe200078e0002 */
[----:B------:R-:W-:Y:S01]  /*08e0*/  PRMT R0, RZ, 0x7610, R0 ;  /* 0x00007610ff007816 */ /* 0x000fe20000000000 */
[----:B------:R1:W5:Y:S02]  /*08f0*/  @!P2 LDG.E.U16 R20, desc[UR4][R10.64] ;  /* 0x000000040a14a981 */ /* 0x000364000c1e1500 */
[C---:B------:R-:W-:Y:S02]  /*0900*/  VIADD R24, R6.reuse, 0x80 ;  /* 0x0000008006187836 */ /* 0x040fe40000000000 */
[----:B------:R2:W5:Y:S01]  /*0910*/  @!P6 LDG.E.U16 R18, desc[UR4][R2.64] ;  /* 0x000000040212e981 */ /* 0x000562000c1e1500 */
[----:B------:R-:W-:Y:S03]  /*0920*/  BSSY B0, `(.L_x_3932) ;  /* 0x0000019000007945 */ /* 0x000fe60003800000 */
[----:B------:R3:W5:Y:S01]  /*0930*/  @!P1 LDG.E.U16 R21, desc[UR4][R12.64] ;  /* 0x000000040c159981 */ /* 0x000762000c1e1500 */
[----:B-1----:R-:W-:-:S03]  /*0940*/  VIADD R10, R6, 0x100 ;  /* 0x00000100060a7836 */ /* 0x002fc60000000000 */
[----:B------:R1:W5:Y:S01]  /*0950*/  @!P0 LDG.E.U16 R19, desc[UR4][R4.64] ;  /* 0x0000000404138981 */ /* 0x000362000c1e1500 */
[----:B--2---:R-:W-:-:S03]  /*0960*/  VIADD R2, R6, 0x200 ;  /* 0x0000020006027836 */ /* 0x004fc60000000000 */
[----:B------:R2:W5:Y:S01]  /*0970*/  @!P4 LDG.E.U16 R0, desc[UR4][R28.64] ;  /* 0x000000041c00c981 */ /* 0x000562000c1e1500 */
[C---:B---3--:R-:W-:Y:S02]  /*0980*/  VIADD R12, R6.reuse, 0x280 ;  /* 0x00000280060c7836 */ /* 0x048fe40000000000 */
[----:B-1----:R-:W-:Y:S01]  /*0990*/  VIADD R4, R6, 0x180 ;  /* 0x0000018006047836 */ /* 0x002fe20000000000 */
[-C--:B------:R-:W-:Y:S01]  /*09a0*/  ISETP.GE.AND P2, PT, R2, R7.reuse, PT ;  /* 0x000000070200720c */ /* 0x080fe20003f46270 */
[----:B------:R-:W-:Y:S01]  /*09b0*/  VIADD R2, R6, 0x300 ;  /* 0x0000030006027836 */ /* 0x000fe20000000000 */
[-C--:B------:R-:W-:Y:S02]  /*09c0*/  ISETP.GE.AND P6, PT, R24, R7.reuse, PT ;  /* 0x000000071800720c */ /* 0x080fe40003fc6270 */
[-C--:B------:R-:W-:Y:S02]  /*09d0*/  ISETP.GE.AND P4, PT, R10, R7.reuse, PT ;  /* 0x000000070a00720c */ /* 0x080fe40003f86270 */
[----:B------:R-:W-:-:S02]  /*09e0*/  ISETP.GE.AND P3, PT, R4, R7, PT ;  /* 0x000000070400720c */ /* 0x000fc40003f66270 */
[----:B------:R-:W-:Y:S01]  /*09f0*/  ISETP.GE.AND P1, PT, R12, R7, PT ;  /* 0x000000070c00720c */ /* 0x000fe20003f26270 */
[----:B0-2---:R-:W-:-:S12]  /*0a00*/  @P5 BRA `(.L_x_3933) ;  /* 0x0000000000285947 */ /* 0x005fd80003800000 */
        /* <DEDUP_REMOVED lines=10> */
.L_x_3933:
[----:B------:R-:W-:Y:S05]  /*0ab0*/  BSYNC B0 ;  /* 0x0000000000007941 */ /* 0x000fea0003800000 */
.L_x_3932:
[----:B------:R-:W-:Y:S01]  /*0ac0*/  BSSY B0, `(.L_x_3934) ;  /* 0x000000e000007945 */ /* 0x000fe20003800000 */
[----:B------:R-:W-:Y:S01]  /*0ad0*/  ISETP.GE.AND P0, PT, R2, R7, PT ;  /* 0x000000070200720c */ /* 0x000fe20003f06270 */
[----:B------:R-:W-:Y:S02]  /*0ae0*/  VIADD R2, R6, 0x380 ;  /* 0x0000038006027836 */ /* 0x000fe40000000000 */
        /* <DEDUP_REMOVED lines=11> */
.L_x_3935:
[----:B------:R-:W-:Y:S05]  /*0ba0*/  BSYNC B0 ;  /* 0x0000000000007941 */ /* 0x000fea0003800000 */
.L_x_3934:
[----:B------:R-:W-:Y:S01]  /*0bb0*/  @!P5 IMAD.IADD R3, R9, 0x1, R6 ;  /* 0x000000010903d824 */ /* 0x000fe200078e0206 */
[----:B------:R-:W-:Y:S01]  /*0bc0*/  BSSY B0, `(.L_x_3936) ;  /* 0x000000e000007945 */ /* 0x000fe20003800000 */
[----:B------:R-:W-:Y:S02]  /*0bd0*/  ISETP.GE.AND P6, PT, R2, R7, PT ;  /* 0x000000070200720c */ /* 0x000fe40003fc6270 */
[----:B------:R-:W-:Y:S01]  /*0be0*/  @!P5 IMAD.WIDE.U32 R2, R3, 0x2, R16 ;  /* 0x000000020302d825 */ /* 0x000fe200078e0010 */
        /* <DEDUP_REMOVED lines=11> */
.L_x_3937:
[----:B------:R-:W-:Y:S05]  /*0ca0*/  BSYNC B0 ;  /* 0x0000000000007941 */ /* 0x000fea0003800000 */
.L_x_3936:
        /* <DEDUP_REMOVED lines=12> */
.L_x_3939:
[----:B------:R-:W-:Y:S05]  /*0d70*/  BSYNC B0 ;  /* 0x0000000000007941 */ /* 0x000fea0003800000 */
.L_x_3938:
        /* <DEDUP_REMOVED lines=12> */
.L_x_3941:
[----:B------:R-:W-:Y:S05]  /*0e40*/  BSYNC B0 ;  /* 0x0000000000007941 */ /* 0x000fea0003800000 */
.L_x_3940:
        /* <DEDUP_REMOVED lines=12> */
.L_x_3943:
[----:B------:R-:W-:Y:S05]  /*0f10*/  BSYNC B0 ;  /* 0x0000000000007941 */ /* 0x000fea0003800000 */
.L_x_3942:
        /* <DEDUP_REMOVED lines=12> */
.L_x_3945:
[----:B------:R-:W-:Y:S05]  /*0fe0*/  BSYNC B0 ;  /* 0x0000000000007941 */ /* 0x000fea0003800000 */
.L_x_3944:
        /* <DEDUP_REMOVED lines=12> */
.L_x_3947:
[----:B------:R-:W-:Y:S05]  /*10b0*/  BSYNC B0 ;  /* 0x0000000000007941 */ /* 0x000fea0003800000 */
.L_x_3946:
[----:B------:R0:W-:Y:S01]  /*10c0*/  @!P5 STG.E.U16 desc[UR4][R2.64], R10 ;  /* 0x0000000a0200d986 */ /* 0x0001e2000c101504 */
[----:B------:R-:W-:Y:S01]  /*10d0*/  @!P5 VIADD R6, R6, 0x80 ;  /* 0x000000800606d836 */ /* 0x000fe20000000000 */
[----:B------:R-:W-:Y:S04]  /*10e0*/  BSSY B0, `(.L_x_3948) ;  /* 0x000002d000007945 */ /* 0x000fe80003800000 */
[----:B------:R-:W-:Y:S01]  /*10f0*/  BSSY B1, `(.L_x_3949) ;  /* 0x0000025000017945 */ /* 0x000fe20003800000 */
[----:B------:R-:W-:-:S13]  /*1100*/  ISETP.GE.AND P0, PT, R6, R7, PT ;  /* 0x000000070600720c */ /* 0x000fda0003f06270 */
[----:B0-----:R-:W-:Y:S05]  /*1110*/  @P0 BRA `(.L_x_3950) ;  /* 0x0000000000300947 */ /* 0x001fea0003800000 */
[----:B------:R-:W0:Y:S01]  /*1120*/  LDC.64 R2, c[0x0][0x230] ;  /* 0x00008c00ff027b82 */ /* 0x000e220000000a00 */
[----:B-----5:R-:W-:Y:S02]  /*1130*/  IMAD.IADD R15, R9, 0x1, R6 ;  /* 0x00000001090f7824 */ /* 0x020fe400078e0206 */
        /* <DEDUP_REMOVED lines=10> */
.L_x_3950:
[----:B------:R-:W-:-:S13]  /*11e0*/  ISETP.GE.AND P0, PT, R6, R7, PT ;  /* 0x000000070600720c */ /* 0x000fda0003f06270 */
[----:B------:R-:W-:Y:S05]  /*11f0*/  @P0 BRA `(.L_x_3952) ;  /* 0x0000000000300947 */ /* 0x000fea0003800000 */
[----:B0-----:R-:W0:Y:S01]  /*1200*/  LDC.64 R2, c[0x0][0x230] ;  /* 0x00008c00ff027b82 */ /* 0x001e220000000a00 */
[----:B------:R-:W-:Y:S02]  /*1210*/  IMAD.IADD R11, R9, 0x1, R6 ;  /* 0x00000001090b7824 */ /* 0x000fe400078e0206 */
[----:B------:R-:W-:Y:S02]  /*1220*/  VIADD R6, R6, 0x80 ;  /* 0x0000008006067836 */ /* 0x000fe40000000000 */
[----:B0-----:R-:W-:-:S05]  /*1230*/  IMAD.WIDE.U32 R2, R11, 0x2, R2 ;  /* 0x000000020b027825 */ /* 0x001fca00078e0002 */
[----:B------:R1:W-:Y:S02]  /*1240*/  STG.E.U16 desc[UR4][R2.64], R13 ;  /* 0x0000000d02007986 */ /* 0x0003e4000c101504 */
.L_x_3951:
[----:B------:R-:W-:-:S13]  /*1250*/  ISETP.GE.AND P0, PT, R6, R7, PT ;  /* 0x000000070600720c */ /* 0x000fda0003f06270 */
[----:B------:R-:W-:Y:S05]  /*1260*/  @P0 BRA `(.L_x_3953) ;  /* 0x0000000000340947 */ /* 0x000fea0003800000 */
[----:B01----:R-:W0:Y:S01]  /*1270*/  LDC.64 R2, c[0x0][0x230] ;  /* 0x00008c00ff027b82 */ /* 0x003e220000000a00 */
[----:B------:R-:W-:Y:S02]  /*1280*/  IMAD.IADD R11, R9, 0x1, R6 ;  /* 0x00000001090b7824 */ /* 0x000fe400078e0206 */
[----:B------:R-:W-:Y:S02]  /*1290*/  VIADD R6, R6, 0x80 ;  /* 0x0000008006067836 */ /* 0x000fe40000000000 */
[----:B0-----:R-:W-:-:S05]  /*12a0*/  IMAD.WIDE.U32 R2, R11, 0x2, R2 ;  /* 0x000000020b027825 */ /* 0x001fca00078e0002 */
[----:B------:R1:W-:Y:S02]  /*12b0*/  STG.E.U16 desc[UR4][R2.64], R4 ;  /* 0x0000000402007986 */ /* 0x0003e4000c101504 */
.L_x_3952:
[----:B------:R-:W-:-:S13]  /*12c0*/  ISETP.GE.AND P0, PT, R6, R7, PT ;  /* 0x000000070600720c */ /* 0x000fda0003f06270 */
[----:B------:R-:W-:Y:S05]  /*12d0*/  @P0 BREAK B1 ;  /* 0x0000000000010942 */ /* 0x000fea0003800000 */
[----:B------:R-:W-:Y:S05]  /*12e0*/  @P0 BRA `(.L_x_3954) ;  /* 0x0000000000300947 */ /* 0x000fea0003800000 */
[----:B01----:R-:W0:Y:S01]  /*12f0*/  LDC.64 R2, c[0x0][0x230] ;  /* 0x00008c00ff027b82 */ /* 0x003e220000000a00 */
[----:B------:R-:W-:Y:S02]  /*1300*/  IMAD.IADD R11, R9, 0x1, R6 ;  /* 0x00000001090b7824 */ /* 0x000fe400078e0206 */
[----:B------:R-:W-:Y:S02]  /*1310*/  VIADD R6, R6, 0x80 ;  /* 0x0000008006067836 */ /* 0x000fe40000000000 */
[----:B0-----:R-:W-:-:S05]  /*1320*/  IMAD.WIDE.U32 R2, R11, 0x2, R2 ;  /* 0x000000020b027825 */ /* 0x001fca00078e0002 */
[----:B-----5:R2:W-:Y:S02]  /*1330*/  STG.E.U16 desc[UR4][R2.64], R0 ;  /* 0x0000000002007986 */ /* 0x0205e4000c101504 */
.L_x_3953:
[----:B------:R-:W-:Y:S05]  /*1340*/  BSYNC B1 ;  /* 0x0000000000017941 */ /* 0x000fea0003800000 */
.L_x_3949:
[----:B------:R-:W-:-:S13]  /*1350*/  ISETP.GE.AND P0, PT, R6, R7, PT ;  /* 0x000000070600720c */ /* 0x000fda0003f06270 */
[----:B012---:R-:W0:Y:S01]  /*1360*/  @!P0 LDC.64 R2, c[0x0][0x230] ;  /* 0x00008c00ff028b82 */ /* 0x007e220000000a00 */
[----:B------:R-:W-:Y:S02]  /*1370*/  @!P0 IMAD.IADD R11, R9, 0x1, R6 ;  /* 0x00000001090b8824 */ /* 0x000fe400078e0206 */
[----:B------:R-:W-:Y:S02]  /*1380*/  @!P0 VIADD R6, R6, 0x80 ;  /* 0x0000008006068836 */ /* 0x000fe40000000000 */
[----:B0-----:R-:W-:-:S05]  /*1390*/  @!P0 IMAD.WIDE.U32 R2, R11, 0x2, R2 ;  /* 0x000000020b028825 */ /* 0x001fca00078e0002 */
[----:B-----5:R2:W-:Y:S02]  /*13a0*/  @!P0 STG.E.U16 desc[UR4][R2.64], R8 ;  /* 0x0000000802008986 */ /* 0x0205e4000c101504 */
.L_x_3954:
[----:B------:R-:W-:Y:S05]  /*13b0*/  BSYNC B0 ;  /* 0x0000000000007941 */ /* 0x000fea0003800000 */
.L_x_3948:
[----:B------:R-:W-:Y:S05]  /*13c0*/  WARPSYNC.ALL ;  /* 0x0000000000007948 */ /* 0x000fea0003800000 */
[----:B------:R-:W-:-:S13]  /*13d0*/  ISETP.GE.AND P0, PT, R6, R7, PT ;  /* 0x000000070600720c */ /* 0x000fda0003f06270 */
[----:B------:R-:W-:Y:S05]  /*13e0*/  @P0 EXIT ;  /* 0x000000000000094d */ /* 0x000fea0003800000 */
[----:B012---:R-:W0:Y:S01]  /*13f0*/  LDC.64 R2, c[0x0][0x230] ;  /* 0x00008c00ff027b82 */ /* 0x007e220000000a00 */
[----:B------:R-:W-:-:S04]  /*1400*/  IMAD.IADD R9, R9, 0x1, R6 ;  /* 0x0000000109097824 */ /* 0x000fc800078e0206 */
[----:B0-----:R-:W-:-:S05]  /*1410*/  IMAD.WIDE.U32 R2, R9, 0x2, R2 ;  /* 0x0000000209027825 */ /* 0x001fca00078e0002 */
[----:B------:R-:W-:Y:S01]  /*1420*/  STG.E.U16 desc[UR4][R2.64], R5 ;  /* 0x0000000502007986 */ /* 0x000fe2000c101504 */
[----:B------:R-:W-:Y:S05]  /*1430*/  EXIT ;  /* 0x000000000000794d */ /* 0x000fea0003800000 */
.L_x_3955:
        /* <DEDUP_REMOVED lines=12> */
.L_x_5846:


//--------------------- .text._ZN2at6native29vectorized_elementwise_kernelILi4EZZZNS0_68_GLOBAL__N__08176361_30_ActivationHardsigmoidKernel_cu_1520ed90_302218hardsigmoid_kernelERNS_18TensorIteratorBaseEENKUlvE_clEvENKUlvE2_clEvEUlN3c108BFloat16EE_St5arrayIPcLm2EEEEviT0_T1_ --------------------------
	.section	.text._ZN2at6native29vectorized_elementwise_kernelILi4EZZZNS0_68_GLOBAL__N__08176361_30_ActivationHardsigmoidKernel_cu_1520ed90_302218hardsigmoid_kernelERNS_18TensorIteratorBaseEENKUlvE_clEvENKUlvE2_clEvEUlN3c108BFloat16EE_St5arrayIPcLm2EEEEviT0_T1_,"ax",@progbits
	.align	128
        .global         _ZN2at6native29vectorized_elementwise_kernelILi4EZZZNS0_68_GLOBAL__N__08176361_30_ActivationHardsigmoidKernel_cu_1520ed90_302218hardsigmoid_kernelERNS_18TensorIteratorBaseEENKUlvE_clEvENKUlvE2_clEvEUlN3c108BFloat16EE_St5arrayIPcLm2EEEEviT0_T1_
        .type           _ZN2at6native29vectorized_elementwise_kernelILi4EZZZNS0_68_GLOBAL__N__08176361_30_ActivationHardsigmoidKernel_cu_1520ed90_302218hardsigmoid_kernelERNS_18TensorIteratorBaseEENKUlvE_clEvENKUlvE2_clEvEUlN3c108BFloat16EE_St5arrayIPcLm2EEEEviT0_T1_,@function
        .size           _ZN2at6native29vectorized_elementwise_kernelILi4EZZZNS0_68_GLOBAL__N__08176361_30_ActivationHardsigmoidKernel_cu_1520ed90_302218hardsigmoid_kernelERNS_18TensorIteratorBaseEENKUlvE_clEvENKUlvE2_clEvEUlN3c108BFloat16EE_St5arrayIPcLm2EEEEviT0_T1_,(.L_x_5847 - _ZN2at6native29vectorized_elementwise_kernelILi4EZZZNS0_68_GLOBAL__N__08176361_30_ActivationHardsigmoidKernel_cu_1520ed90_302218hardsigmoid_kernelERNS_18TensorIteratorBaseEENKUlvE_clEvENKUlvE2_clEvEUlN3c108BFloat16EE_St5arrayIPcLm2EEEEviT0_T1_)
        .other          _ZN2at6native29vectorized_elementwise_kernelILi4EZZZNS0_68_GLOBAL__N__08176361_30_ActivationHardsigmoidKernel_cu_1520ed90_302218hardsigmoid_kernelERNS_18TensorIteratorBaseEENKUlvE_clEvENKUlvE2_clEvEUlN3c108BFloat16EE_St5arrayIPcLm2EEEEviT0_T1_,@"STO_CUDA_ENTRY STV_DEFAULT"
_ZN2at6native29vectorized_elementwise_kernelILi4EZZZNS0_68_GLOBAL__N__08176361_30_ActivationHardsigmoidKernel_cu_1520ed90_302218hardsigmoid_kernelERNS_18TensorIteratorBaseEENKUlvE_clEvENKUlvE2_clEvEUlN3c108BFloat16EE_St5arrayIPcLm2EEEEviT0_T1_:
.text._ZN2at6native29vectorized_elementwise_kernelILi4EZZZNS0_68_GLOBAL__N__08176361_30_ActivationHardsigmoidKernel_cu_1520ed90_302218hardsigmoid_kernelERNS_18TensorIteratorBaseEENKUlvE_clEvENKUlvE2_clEvEUlN3c108BFloat16EE_St5arrayIPcLm2EEEEviT0_T1_:
        /* <DEDUP_REMOVED lines=15> */
[----:B------:R-:W2:Y:S04]  /*00f0*/  LDG.E.64 R10, desc[UR4][R6.64] ;  /* 0x00000004060a7981 */ /* 0x000ea8000c1e1b00 */
[----:B------:R-:W3:Y:S01]  /*0100*/  LDG.E.64 R12, desc[UR4][R6.64+0x400] ;  /* 0x00040004060c7981 */ /* 0x000ee2000c1e1b00 */
[----:B0-----:R-:W-:-:S04]  /*0110*/  IMAD.WIDE.U32 R2, R9, 0x2, R2 ;  /* 0x0000000209027825 */ /* 0x001fc800078e0002 */
[----:B------:R-:W-:Y:S01]  /*0120*/  IMAD.WIDE R2, R5, 0x8, R2 ;  /* 0x0000000805027825 */ /* 0x000fe200078e0202 */
[----:B--2---:R-:W-:-:S03]  /*0130*/  PRMT R0, R10, 0x7632, R0 ;  /* 0x000076320a007816 */ /* 0x004fc60000000000 */
[----:B------:R-:W-:Y:S01]  /*0140*/  IMAD.U32 R10, R10, 0x10000, RZ ;  /* 0x000100000a0a7824 */ /* 0x000fe200078e00ff */
[C---:B------:R-:W-:Y:S01]  /*0150*/  PRMT R4, R11.reuse, 0x7632, R4 ;  /* 0x000076320b047816 */ /* 0x040fe20000000004 */
[----:B------:R-:W-:Y:S01]  /*0160*/  IMAD.U32 R11, R11, 0x10000, RZ ;  /* 0x000100000b0b7824 */ /* 0x000fe200078e00ff */
[C---:B---3--:R-:W-:Y:S01]  /*0170*/  PRMT R8, R12.reuse, 0x7632, R8 ;  /* 0x000076320c087816 */ /* 0x048fe20000000008 */
[----:B------:R-:W-:Y:S01]  /*0180*/  IMAD.U32 R12, R12, 0x10000, RZ ;  /* 0x000100000c0c7824 */ /* 0x000fe200078e00ff */
[----:B------:R-:W-:Y:S01]  /*0190*/  PRMT R9, R13, 0x7632, R9 ;  /* 0x000076320d097816 */ /* 0x000fe20000000009 */
[----:B------:R-:W-:Y:S02]  /*01a0*/  IMAD.U32 R0, R0, 0x10000, RZ ;  /* 0x0001000000007824 */ /* 0x000fe400078e00ff */
[----:B------:R-:W-:Y:S01]  /*01b0*/  FADD.FTZ R10, R10, 3 ;  /* 0x404000000a0a7421 */ /* 0x000fe20000010000 */
[----:B------:R-:W-:Y:S02]  /*01c0*/  IMAD.U32 R4, R4, 0x10000, RZ ;  /* 0x0001000004047824 */ /* 0x000fe400078e00ff */
[----:B------:R-:W-:Y:S01]  /*01d0*/  FADD.FTZ R11, R11, 3 ;  /* 0x404000000b0b7421 */ /* 0x000fe20000010000 */
[----:B------:R-:W-:Y:S01]  /*01e0*/  FADD.FTZ R12, R12, 3 ;  /* 0x404000000c0c7421 */ /* 0x000fe20000010000 */
[----:B------:R-:W-:-:S02]  /*01f0*/  IMAD.U32 R13, R13, 0x10000, RZ ;  /* 0x000100000d0d7824 */ /* 0x000fc400078e00ff */
[----:B------:R-:W-:Y:S01]  /*0200*/  FADD.FTZ R0, R0, 3 ;  /* 0x4040000000007421 */ /* 0x000fe20000010000 */
[----:B------:R-:W-:Y:S02]  /*0210*/  IMAD.U32 R8, R8, 0x10000, RZ ;  /* 0x0001000008087824 */ /* 0x000fe400078e00ff */
[----:B------:R-:W-:Y:S01]  /*0220*/  FADD.FTZ R4, R4, 3 ;  /* 0x4040000004047421 */ /* 0x000fe20000010000 */
[----:B------:R-:W-:Y:S02]  /*0230*/  IMAD.U32 R9, R9, 0x10000, RZ ;  /* 0x0001000009097824 */ /* 0x000fe400078e00ff */
        /* <DEDUP_REMOVED lines=8> */
[----:B------:R-:W-:Y:S02]  /*02c0*/  FSEL R10, R10, UR6, P0 ;  /* 0x000000060a0a7c08 */ /* 0x000fe40008000000 */
[----:B------:R-:W-:Y:S02]  /*02d0*/  FSEL R11, R11, UR6, P1 ;  /* 0x000000060b0b7c08 */ /* 0x000fe40008800000 */
[----:B------:R-:W-:Y:S02]  /*02e0*/  FSEL R12, R12, UR6, P4 ;  /* 0x000000060c0c7c08 */ /* 0x000fe4000a000000 */
[----:B------:R-:W-:-:S02]  /*02f0*/  FSETP.GEU.FTZ.AND P5, PT, R13, UR6, PT ;  /* 0x000000060d007c0b */ /* 0x000fc4000bfbe000 */
[----:B------:R-:W-:Y:S02]  /*0300*/  FSETP.GEU.FTZ.AND P4, PT, R8, UR6, PT ;  /* 0x0000000608007c0b */ /* 0x000fe4000bf9e000 */
[----:B------:R-:W-:Y:S02]  /*0310*/  FSETP.GEU.FTZ.AND P0, PT, R9, UR6, PT ;  /* 0x0000000609007c0b */ /* 0x000fe4000bf1e000 */
[----:B------:R-:W-:Y:S02]  /*0320*/  FSEL R0, R0, UR6, P2 ;  /* 0x0000000600007c08 */ /* 0x000fe40009000000 */
[----:B------:R-:W-:Y:S02]  /*0330*/  FSEL R4, R4, UR6, P3 ;  /* 0x0000000604047c08 */ /* 0x000fe40009800000 */
[----:B------:R-:W-:Y:S02]  /*0340*/  FSETP.GT.FTZ.AND P1, PT, R10, UR7, PT ;  /* 0x000000070a007c0b */ /* 0x000fe4000bf34000 */
[----:B------:R-:W-:-:S02]  /*0350*/  FSETP.GT.FTZ.AND P2, PT, R11, UR7, PT ;  /* 0x000000070b007c0b */ /* 0x000fc4000bf54000 */
[----:B------:R-:W-:Y:S02]  /*0360*/  FSETP.GT.FTZ.AND P3, PT, R12, UR7, PT ;  /* 0x000000070c007c0b */ /* 0x000fe4000bf74000 */
[----:B------:R-:W-:Y:S02]  /*0370*/  FSEL R13, R13, UR6, P5 ;  /* 0x000000060d0d7c08 */ /* 0x000fe4000a800000 */
[----:B------:R-:W-:Y:S02]  /*0380*/  FSEL R8, R8, UR6, P4 ;  /* 0x0000000608087c08 */ /* 0x000fe4000a000000 */
[----:B------:R-:W-:Y:S02]  /*0390*/  FSEL R9, R9, UR6, P0 ;  /* 0x0000000609097c08 */ /* 0x000fe40008000000 */
[----:B------:R-:W-:Y:S02]  /*03a0*/  FSEL R10, R10, UR7, !P1 ;  /* 0x000000070a0a7c08 */ /* 0x000fe4000c800000 */
[----:B------:R-:W-:-:S02]  /*03b0*/  FSEL R11, R11, UR7, !P2 ;  /* 0x000000070b0b7c08 */ /* 0x000fc4000d000000 */
[----:B------:R-:W-:Y:S01]  /*03c0*/  FSEL R12, R12, UR7, !P3 ;  /* 0x000000070c0c7c08 */ /* 0x000fe2000d800000 */
[----:B------:R-:W-:Y:S01]  /*03d0*/  FMUL.FTZ R10, R10, 0.16666667163372039795 ;  /* 0x3e2aaaab0a0a7820 */ /* 0x000fe20000410000 */
[----:B------:R-:W-:Y:S01]  /*03e0*/  FSETP.GT.FTZ.AND P4, PT, R13, UR7, PT ;  /* 0x000000070d007c0b */ /* 0x000fe2000bf94000 */
[----:B------:R-:W-:Y:S01]  /*03f0*/  FMUL.FTZ R11, R11, 0.16666667163372039795 ;  /* 0x3e2aaaab0b0b7820 */ /* 0x000fe20000410000 */
[----:B------:R-:W-:Y:S01]  /*0400*/  FSETP.GT.FTZ.AND P0, PT, R0, UR7, PT ;  /* 0x0000000700007c0b */ /* 0x000fe2000bf14000 */
[----:B------:R-:W-:Y:S01]  /*0410*/  FMUL.FTZ R12, R12, 0.16666667163372039795 ;  /* 0x3e2aaaab0c0c7820 */ /* 0x000fe20000410000 */
[----:B------:R-:W-:Y:S02]  /*0420*/  FSETP.GT.FTZ.AND P1, PT, R4, UR7, PT ;  /* 0x0000000704007c0b */ /* 0x000fe4000bf34000 */
[----:B------:R-:W-:Y:S02]  /*0430*/  FSETP.GT.FTZ.AND P2, PT, R8, UR7, PT ;  /* 0x0000000708007c0b */ /* 0x000fe4000bf54000 */
[----:B------:R-:W-:-:S02]  /*0440*/  FSETP.GT.FTZ.AND P3, PT, R9, UR7, PT ;  /* 0x0000000709007c0b */ /* 0x000fc4000bf74000 */
[----:B------:R-:W-:Y:S02]  /*0450*/  FSEL R13, R13, UR7, !P4 ;  /* 0x000000070d0d7c08 */ /* 0x000fe4000e000000 */
[----:B------:R-:W-:Y:S02]  /*0460*/  FSEL R0, R0, UR7, !P0 ;  /* 0x0000000700007c08 */ /* 0x000fe4000c000000 */
[----:B------:R-:W-:Y:S01]  /*0470*/  FSEL R4, R4, UR7, !P1 ;  /* 0x0000000704047c08 */ /* 0x000fe2000c800000 */
[----:B------:R-:W-:Y:S01]  /*0480*/  FMUL.FTZ R13, R13, 0.16666667163372039795 ;  /* 0x3e2aaaab0d0d7820 */ /* 0x000fe20000410000 */
[----:B------:R-:W-:Y:S01]  /*0490*/  FSEL R8, R8, UR7, !P2 ;  /* 0x0000000708087c08 */ /* 0x000fe2000d000000 */
[----:B------:R-:W-:Y:S01]  /*04a0*/  FMUL.FTZ R7, R0, 0.16666667163372039795 ;  /* 0x3e2aaaab00077820 */ /* 0x000fe20000410000 */
[----:B------:R-:W-:Y:S01]  /*04b0*/  FSEL R6, R9, UR7, !P3 ;  /* 0x0000000709067c08 */ /* 0x000fe2000d800000 */
[----:B------:R-:W-:Y:S02]  /*04c0*/  FMUL.FTZ R4, R4, 0.16666667163372039795 ;  /* 0x3e2aaaab04047820 */ /* 0x000fe40000410000 */
[----:B------:R-:W-:Y:S01]  /*04d0*/  FMUL.FTZ R9, R8, 0.16666667163372039795 ;  /* 0x3e2aaaab08097820 */ /* 0x000fe20000410000 */
[----:B------:R-:W-:Y:S01]  /*04e0*/  F2FP.BF16.F32.PACK_AB R10, R7, R10 ;  /* 0x0000000a070a723e */ /* 0x000fe200000010ff */
[----:B------:R-:W-:Y:S01]  /*04f0*/  FMUL.FTZ R6, R6, 0.16666667163372039795 ;  /* 0x3e2aaaab06067820 */ /* 0x000fe20000410000 */
[----:B------:R-:W-:-:S02]  /*0500*/  F2FP.BF16.F32.PACK_AB R11, R4, R11 ;  /* 0x0000000b040b723e */ /* 0x000fc400000010ff */
[----:B------:R-:W-:Y:S02]  /*0510*/  F2FP.BF16.F32.PACK_AB R12, R9, R12 ;  /* 0x0000000c090c723e */ /* 0x000fe400000010ff */
[----:B------:R-:W-:Y:S01]  /*0520*/  F2FP.BF16.F32.PACK_AB R13, R6, R13 ;  /* 0x0000000d060d723e */ /* 0x000fe200000010ff */
[----:B------:R-:W-:Y:S04]  /*0530*/  STG.E.64 desc[UR4][R2.64], R10 ;  /* 0x0000000a02007986 */ /* 0x000fe8000c101b04 */
[----:B------:R-:W-:Y:S01]  /*0540*/  STG.E.64 desc[UR4][R2.64+0x400], R12 ;  /* 0x0004000c02007986 */ /* 0x000fe2000c101b04 */
[----:B------:R-:W-:Y:S05]  /*0550*/  EXIT ;  /* 0x000000000000794d */ /* 0x000fea0003800000 */
.L_x_3956:
        /* <DEDUP_REMOVED lines=81> */
.L_x_3958:
[----:B------:R-:W-:Y:S05]  /*0a70*/  BSYNC B0 ;  /* 0x0000000000007941 */ /* 0x000fea0003800000 */
.L_x_3957:
        /* <DEDUP_REMOVED lines=14> */
.L_x_3960:
[----:B------:R-:W-:Y:S05]  /*0b60*/  BSYNC B0 ;  /* 0x0000000000007941 */ /* 0x000fea0003800000 */
.L_x_3959:
        /* <DEDUP_REMOVED lines=15> */
.L_x_3962:
[----:B------:R-:W-:Y:S05]  /*0c60*/  BSYNC B0 ;  /* 0x0000000000007941 */ /* 0x000fea0003800000 */
.L_x_3961:
        /* <DEDUP_REMOVED lines=12> */
.L_x_3964:
[----:B------:R-:W-:Y:S05]  /*0d30*/  BSYNC B0 ;  /* 0x0000000000007941 */ /* 0x000fea0003800000 */
.L_x_3963:
        /* <DEDUP_REMOVED lines=12> */
.L_x_3966:
[----:B------:R-:W-:Y:S05]  /*0e00*/  BSYNC B0 ;  /* 0x0000000000007941 */ /* 0x000fea0003800000 */
.L_x_3965:
        /* <DEDUP_REMOVED lines=12> */
.L_x_3968:
[----:B------:R-:W-:Y:S05]  /*0ed0*/  BSYNC B0 ;  /* 0x0000000000007941 */ /* 0x000fea0003800000 */
.L_x_3967:
        /* <DEDUP_REMOVED lines=12> */
.L_x_3970:
[----:B------:R-:W-:Y:S05]  /*0fa0*/  BSYNC B0 ;  /* 0x0000000000007941 */ /* 0x000fea0003800000 */
.L_x_3969:
        /* <DEDUP_REMOVED lines=12> */
.L_x_3972:
[----:B------:R-:W-:Y:S05]  /*1070*/  BSYNC B0 ;  /* 0x0000000000007941 */ /* 0x000fea0003800000 */
.L_x_3971:
        /* <DEDUP_REMOVED lines=18> */
.L_x_3975:
[----:B------:R-:W-:-:S13]  /*11a0*/  ISETP.GE.AND P0, PT, R6, R7, PT ;  /* 0x000000070600720c */ /* 0x000fda0003f06270 */
[----:B------:R-:W-:Y:S05]  /*11b0*/  @P0 BRA `(.L_x_3977) ;  /* 0x0000000000300947 */ /* 0x000fea0003800000 */
[----:B0-----:R-:W0:Y:S01]  /*11c0*/  LDC.64 R2, c[0x0][0x230] ;  /* 0x00008c00ff027b82 */ /* 0x001e220000000a00 */
[----:B------:R-:W-:Y:S02]  /*11d0*/  IMAD.IADD R11, R9, 0x1, R6 ;  /* 0x00000001090b7824 */ /* 0x000fe400078e0206 */
[----:B------:R-:W-:Y:S02]  /*11e0*/  VIADD R6, R6, 0x80 ;  /* 0x0000008006067836 */ /* 0x000fe40000000000 */
[----:B0-----:R-:W-:-:S05]  /*11f0*/  IMAD.WIDE.U32 R2, R11, 0x2, R2 ;  /* 0x000000020b027825 */ /* 0x001fca00078e0002 */
[----:B------:R1:W-:Y:S02]  /*1200*/  STG.E.U16 desc[UR4][R2.64], R13 ;  /* 0x0000000d02007986 */ /* 0x0003e4000c101504 */
.L_x_3976:
[----:B------:R-:W-:-:S13]  /*1210*/  ISETP.GE.AND P0, PT, R6, R7, PT ;  /* 0x000000070600720c */ /* 0x000fda0003f06270 */
[----:B------:R-:W-:Y:S05]  /*1220*/  @P0 BRA `(.L_x_3978) ;  /* 0x0000000000340947 */ /* 0x000fea0003800000 */
[----:B01----:R-:W0:Y:S01]  /*1230*/  LDC.64 R2, c[0x0][0x230] ;  /* 0x00008c00ff027b82 */ /* 0x003e220000000a00 */
[----:B------:R-:W-:Y:S02]  /*1240*/  IMAD.IADD R11, R9, 0x1, R6 ;  /* 0x00000001090b7824 */ /* 0x000fe400078e0206 */
[----:B------:R-:W-:Y:S02]  /*1250*/  VIADD R6, R6, 0x80 ;  /* 0x0000008006067836 */ /* 0x000fe40000000000 */
[----:B0-----:R-:W-:-:S05]  /*1260*/  IMAD.WIDE.U32 R2, R11, 0x2, R2 ;  /* 0x000000020b027825 */ /* 0x001fca00078e0002 */
[----:B------:R1:W-:Y:S02]  /*1270*/  STG.E.U16 desc[UR4][R2.64], R4 ;  /* 0x0000000402007986 */ /* 0x0003e4000c101504 */
.L_x_3977:
        /* <DEDUP_REMOVED lines=8> */
.L_x_3978:
[----:B------:R-:W-:Y:S05]  /*1300*/  BSYNC B1 ;  /* 0x0000000000017941 */ /* 0x000fea0003800000 */
.L_x_3974:
[----:B------:R-:W-:-:S13]  /*1310*/  ISETP.GE.AND P0, PT, R6, R7, PT ;  /* 0x000000070600720c */ /* 0x000fda0003f06270 */
[----:B012---:R-:W0:Y:S01]  /*1320*/  @!P0 LDC.64 R2, c[0x0][0x230] ;  /* 0x00008c00ff028b82 */ /* 0x007e220000000a00 */
[----:B------:R-:W-:Y:S02]  /*1330*/  @!P0 IMAD.IADD R11, R9, 0x1, R6 ;  /* 0x00000001090b8824 */ /* 0x000fe400078e0206 */
[----:B------:R-:W-:Y:S02]  /*1340*/  @!P0 VIADD R6, R6, 0x80 ;  /* 0x0000008006068836 */ /* 0x000fe40000000000 */
[----:B0-----:R-:W-:-:S05]  /*1350*/  @!P0 IMAD.WIDE.U32 R2, R11, 0x2, R2 ;  /* 0x000000020b028825 */ /* 0x001fca00078e0002 */
[----:B-----5:R2:W-:Y:S02]  /*1360*/  @!P0 STG.E.U16 desc[UR4][R2.64], R8 ;  /* 0x0000000802008986 */ /* 0x0205e4000c101504 */
.L_x_3979:
[----:B------:R-:W-:Y:S05]  /*1370*/  BSYNC B0 ;  /* 0x0000000000007941 */ /* 0x000fea0003800000 */
.L_x_3973:
        /* <DEDUP_REMOVED lines=8> */
.L_x_3980:
        /* <DEDUP_REMOVED lines=16> */
.L_x_5847:


//--------------------- .text._ZN2at6native29vectorized_elementwise_kernelILi8EZZZNS0_68_GLOBAL__N__08176361_30_ActivationHardsigmoidKernel_cu_1520ed90_302218hardsigmoid_kernelERNS_18TensorIteratorBaseEENKUlvE_clEvENKUlvE2_clEvEUlN3c108BFloat16EE_St5arrayIPcLm2EEEEviT0_T1_ --------------------------
	.section	.text._ZN2at6native29vectorized_elementwise_kernelILi8EZZZNS0_68_GLOBAL__N__08176361_30_ActivationHardsigmoidKernel_cu_1520ed90_302218hardsigmoid_kernelERNS_18TensorIteratorBaseEENKUlvE_clEvENKUlvE2_clEvEUlN3c108BFloat16EE_St5arrayIPcLm2EEEEviT0_T1_,"ax",@progbits
	.align	128
        .global         _ZN2at6native29vectorized_elementwise_kernelILi8EZZZNS0_68_GLOBAL__N__08176361_30_ActivationHardsigmoidKernel_cu_1520ed90_302218hardsigmoid_kernelERNS_18TensorIteratorBaseEENKUlvE_clEvENKUlvE2_clEvEUlN3c108BFloat16EE_St5arrayIPcLm2EEEEviT0_T1_
        .type           _ZN2at6native29vectorized_elementwise_kernelILi8EZZZNS0_68_GLOBAL__N__08176361_30_ActivationHardsigmoidKernel_cu_1520ed90_302218hardsigmoid_kernelERNS_18TensorIteratorBaseEENKUlvE_clEvENKUlvE2_clEvEUlN3c108BFloat16EE_St5arrayIPcLm2EEEEviT0_T1_,@function
        .size           _ZN2at6native29vectorized_elementwise_kernelILi8EZZZNS0_68_GLOBAL__N__08176361_30_ActivationHardsigmoidKernel_cu_1520ed90_302218hardsigmoid_kernelERNS_18TensorIteratorBaseEENKUlvE_clEvENKUlvE2_clEvEUlN3c108BFloat16EE_St5arrayIPcLm2EEEEviT0_T1_,(.L_x_5848 - _ZN2at6native29vectorized_elementwise_kernelILi8EZZZNS0_68_GLOBAL__N__08176361_30_ActivationHardsigmoidKernel_cu_1520ed90_302218hardsigmoid_kernelERNS_18TensorIteratorBaseEENKUlvE_clEvENKUlvE2_clEvEUlN3c108BFloat16EE_St5arrayIPcLm2EEEEviT0_T1_)
        .other          _ZN2at6native29vectorized_elementwise_kernelILi8EZZZNS0_68_GLOBAL__N__08176361_30_ActivationHardsigmoidKernel_cu_1520ed90_302218hardsigmoid_kernelERNS_18TensorIteratorBaseEENKUlvE_clEvENKUlvE2_clEvEUlN3c108BFloat16EE_St5arrayIPcLm2EEEEviT0_T1_,@"STO_CUDA_ENTRY STV_DEFAULT"
_ZN2at6native29vectorized_elementwise_kernelILi8EZZZNS0_68_GLOBAL__N__08176361_30_ActivationHardsigmoidKernel_cu_1520ed90_302218hardsigmoid_kernelERNS_18TensorIteratorBaseEENKUlvE_clEvENKUlvE2_clEvEUlN3c108BFloat16EE_St5arrayIPcLm2EEEEviT0_T1_:
.text._ZN2at6native29vectorized_elementwise_kernelILi8EZZZNS0_68_GLOBAL__N__08176361_30_ActivationHardsigmoidKernel_cu_1520ed90_302218hardsigmoid_kernelERNS_18TensorIteratorBaseEENKUlvE_clEvENKUlvE2_clEvEUlN3c108BFloat16EE_St5arrayIPcLm2EEEEviT0_T1_:
        /* <DEDUP_REMOVED lines=14> */
[----:B------:R-:W0:Y:S04]  /*00e0*/  LDC.64 R2, c[0x0][0x230] ;  /* 0x00008c00ff027b82 */ /* 0x000e280000000a00 */
[----:B------:R-:W2:Y:S01]  /*00f0*/  LDG.E.128 R4, desc[UR4][R4.64] ;  /* 0x0000000404047981 */ /* 0x000ea2000c1e1d00 */
[----:B0-----:R-:W-:-:S04]  /*0100*/  IMAD.WIDE.U32 R2, R9, 0x2, R2 ;  /* 0x0000000209027825 */ /* 0x001fc800078e0002 */
[----:B------:R-:W-:Y:S01]  /*0110*/  IMAD.WIDE R2, R11, 0x10, R2 ;  /* 0x000000100b027825 */ /* 0x000fe200078e0202 */
[----:B--2---:R-:W-:-:S03]  /*0120*/  PRMT R0, R4, 0x7632, R0 ;  /* 0x0000763204007816 */ /* 0x004fc60000000000 */
[----:B------:R-:W-:Y:S01]  /*0130*/  IMAD.U32 R12, R4, 0x10000, RZ ;  /* 0x00010000040c7824 */ /* 0x000fe200078e00ff */
[C---:B------:R-:W-:Y:S01]  /*0140*/  PRMT R8, R5.reuse, 0x7632, R8 ;  /* 0x0000763205087816 */ /* 0x040fe20000000008 */
[----:B------:R-:W-:Y:S01]  /*0150*/  IMAD.U32 R13, R5, 0x10000, RZ ;  /* 0x00010000050d7824 */ /* 0x000fe200078e00ff */
[C---:B------:R-:W-:Y:S01]  /*0160*/  PRMT R10, R6.reuse, 0x7632, R10 ;  /* 0x00007632060a7816 */ /* 0x040fe2000000000a */
[----:B------:R-:W-:Y:S01]  /*0170*/  IMAD.U32 R14, R6, 0x10000, RZ ;  /* 0x00010000060e7824 */ /* 0x000fe200078e00ff */
[C---:B------:R-:W-:Y:S01]  /*0180*/  PRMT R6, R7.reuse, 0x7632, R6 ;  /* 0x0000763207067816 */ /* 0x040fe20000000006 */
[----:B------:R-:W-:Y:S02]  /*0190*/  IMAD.U32 R0, R0, 0x10000, RZ ;  /* 0x0001000000007824 */ /* 0x000fe400078e00ff */
[----:B------:R-:W-:Y:S01]  /*01a0*/  FADD.FTZ R12, R12, 3 ;  /* 0x404000000c0c7421 */ /* 0x000fe20000010000 */
[----:B------:R-:W-:Y:S02]  /*01b0*/  IMAD.U32 R7, R7, 0x10000, RZ ;  /* 0x0001000007077824 */ /* 0x000fe400078e00ff */
[----:B------:R-:W-:Y:S01]  /*01c0*/  FADD.FTZ R13, R13, 3 ;  /* 0x404000000d0d7421 */ /* 0x000fe20000010000 */
        /* <DEDUP_REMOVED lines=16> */
[----:B------:R-:W-:Y:S02]  /*02d0*/  FSETP.GEU.FTZ.AND P3, PT, R8, UR6, PT ;  /* 0x0000000608007c0b */ /* 0x000fe4000bf7e000 */
[----:B------:R-:W-:-:S02]  /*02e0*/  FSEL R14, R14, UR6, P4 ;  /* 0x000000060e0e7c08 */ /* 0x000fc4000a000000 */
[----:B------:R-:W-:Y:S02]  /*02f0*/  FSETP.GEU.FTZ.AND P4, PT, R10, UR6, PT ;  /* 0x000000060a007c0b */ /* 0x000fe4000bf9e000 */
[----:B------:R-:W-:Y:S02]  /*0300*/  FSETP.GEU.FTZ.AND P0, PT, R6, UR6, PT ;  /* 0x0000000606007c0b */ /* 0x000fe4000bf1e000 */
[----:B------:R-:W-:Y:S02]  /*0310*/  FSEL R0, R0, UR6, P2 ;  /* 0x0000000600007c08 */ /* 0x000fe40009000000 */
[----:B------:R-:W-:Y:S02]  /*0320*/  FSEL R7, R7, UR6, P5 ;  /* 0x0000000607077c08 */ /* 0x000fe4000a800000 */
[----:B------:R-:W-:Y:S02]  /*0330*/  FSETP.GT.FTZ.AND P1, PT, R12, UR7, PT ;  /* 0x000000070c007c0b */ /* 0x000fe4000bf34000 */
[----:B------:R-:W-:-:S02]  /*0340*/  FSETP.GT.FTZ.AND P2, PT, R13, UR7, PT ;  /* 0x000000070d007c0b */ /* 0x000fc4000bf54000 */
[----:B------:R-:W-:Y:S02]  /*0350*/  FSEL R8, R8, UR6, P3 ;  /* 0x0000000608087c08 */ /* 0x000fe40009800000 */
[----:B------:R-:W-:Y:S02]  /*0360*/  FSETP.GT.FTZ.AND P3, PT, R14, UR7, PT ;  /* 0x000000070e007c0b */ /* 0x000fe4000bf74000 */
[----:B------:R-:W-:Y:S02]  /*0370*/  FSEL R10, R10, UR6, P4 ;  /* 0x000000060a0a7c08 */ /* 0x000fe4000a000000 */
[----:B------:R-:W-:Y:S02]  /*0380*/  FSEL R5, R6, UR6, P0 ;  /* 0x0000000606057c08 */ /* 0x000fe40008000000 */
[----:B------:R-:W-:Y:S02]  /*0390*/  FSETP.GT.FTZ.AND P4, PT, R7, UR7, PT ;  /* 0x0000000707007c0b */ /* 0x000fe4000bf94000 */
[----:B------:R-:W-:-:S02]  /*03a0*/  FSEL R12, R12, UR7, !P1 ;  /* 0x000000070c0c7c08 */ /* 0x000fc4000c800000 */
[----:B------:R-:W-:Y:S02]  /*03b0*/  FSEL R13, R13, UR7, !P2 ;  /* 0x000000070d0d7c08 */ /* 0x000fe4000d000000 */
[----:B------:R-:W-:Y:S01]  /*03c0*/  FSETP.GT.FTZ.AND P0, PT, R0, UR7, PT ;  /* 0x0000000700007c0b */ /* 0x000fe2000bf14000 */
[----:B------:R-:W-:Y:S01]  /*03d0*/  FMUL.FTZ R4, R12, 0.16666667163372039795 ;  /* 0x3e2aaaab0c047820 */ /* 0x000fe20000410000 */
[----:B------:R-:W-:Y:S01]  /*03e0*/  FSEL R14, R14, UR7, !P3 ;  /* 0x000000070e0e7c08 */ /* 0x000fe2000d800000 */
[----:B------:R-:W-:Y:S01]  /*03f0*/  FMUL.FTZ R13, R13, 0.16666667163372039795 ;  /* 0x3e2aaaab0d0d7820 */ /* 0x000fe20000410000 */
[----:B------:R-:W-:Y:S02]  /*0400*/  FSETP.GT.FTZ.AND P2, PT, R10, UR7, PT ;  /* 0x000000070a007c0b */ /* 0x000fe4000bf54000 */
[----:B------:R-:W-:Y:S01]  /*0410*/  FSETP.GT.FTZ.AND P1, PT, R8, UR7, PT ;  /* 0x0000000708007c0b */ /* 0x000fe2000bf34000 */
[----:B------:R-:W-:Y:S01]  /*0420*/  FMUL.FTZ R6, R14, 0.16666667163372039795 ;  /* 0x3e2aaaab0e067820 */ /* 0x000fe20000410000 */
[----:B------:R-:W-:-:S02]  /*0430*/  FSETP.GT.FTZ.AND P3, PT, R5, UR7, PT ;  /* 0x0000000705007c0b */ /* 0x000fc4000bf74000 */
[----:B------:R-:W-:Y:S02]  /*0440*/  FSEL R7, R7, UR7, !P4 ;  /* 0x0000000707077c08 */ /* 0x000fe4000e000000 */
[----:B------:R-:W-:Y:S02]  /*0450*/  FSEL R0, R0, UR7, !P0 ;  /* 0x0000000700007c08 */ /* 0x000fe4000c000000 */
[----:B------:R-:W-:Y:S01]  /*0460*/  FSEL R10, R10, UR7, !P2 ;  /* 0x000000070a0a7c08 */ /* 0x000fe2000d000000 */
[----:B------:R-:W-:Y:S01]  /*0470*/  FMUL.FTZ R9, R7, 0.16666667163372039795 ;  /* 0x3e2aaaab07097820 */ /* 0x000fe20000410000 */
[----:B------:R-:W-:Y:S02]  /*0480*/  FSEL R8, R8, UR7, !P1 ;  /* 0x0000000708087c08 */ /* 0x000fe4000c800000 */
[----:B------:R-:W-:Y:S01]  /*0490*/  FSEL R12, R5, UR7, !P3 ;  /* 0x00000007050c7c08 */ /* 0x000fe2000d800000 */
[----:B------:R-:W-:Y:S01]  /*04a0*/  FMUL.FTZ R5, R0, 0.16666667163372039795 ;  /* 0x3e2aaaab00057820 */ /* 0x000fe20000410000 */
[----:B------:R-:W-:Y:S01]  /*04b0*/  FMUL.FTZ R7, R10, 0.16666667163372039795 ;  /* 0x3e2aaaab0a077820 */ /* 0x000fe20000410000 */
[----:B------:R-:W-:-:S02]  /*04c0*/  FMUL.FTZ R8, R8, 0.16666667163372039795 ;  /* 0x3e2aaaab08087820 */ /* 0x000fc40000410000 */
[----:B------:R-:W-:Y:S01]  /*04d0*/  FMUL.FTZ R12, R12, 0.16666667163372039795 ;  /* 0x3e2aaaab0c0c7820 */ /* 0x000fe20000410000 */
[----:B------:R-:W-:Y:S02]  /*04e0*/  F2FP.BF16.F32.PACK_AB R4, R5, R4 ;  /* 0x000000040504723e */ /* 0x000fe400000010ff */
[----:B------:R-:W-:Y:S02]  /*04f0*/  F2FP.BF16.F32.PACK_AB R6, R7, R6 ;  /* 0x000000060706723e */ /* 0x000fe400000010ff */
[----:B------:R-:W-:Y:S02]  /*0500*/  F2FP.BF16.F32.PACK_AB R5, R8, R13 ;  /* 0x0000000d0805723e */ /* 0x000fe400000010ff */
[----:B------:R-:W-:-:S05]  /*0510*/  F2FP.BF16.F32.PACK_AB R7, R12, R9 ;  /* 0x000000090c07723e */ /* 0x000fca00000010ff */
[----:B------:R-:W-:Y:S01]  /*0520*/  STG.E.128 desc[UR4][R2.64], R4 ;  /* 0x0000000402007986 */ /* 0x000fe2000c101d04 */
[----:B------:R-:W-:Y:S05]  /*0530*/  EXIT ;  /* 0x000000000000794d */ /* 0x000fea0003800000 */
.L_x_3981:
        /* <DEDUP_REMOVED lines=81> */
.L_x_3983:
[----:B------:R-:W-:Y:S05]  /*0a50*/  BSYNC B0 ;  /* 0x0000000000007941 */ /* 0x000fea0003800000 */
.L_x_3982:
        /* <DEDUP_REMOVED lines=14> */
.L_x_3985:
[----:B------:R-:W-:Y:S05]  /*0b40*/  BSYNC B0 ;  /* 0x0000000000007941 */ /* 0x000fea0003800000 */
.L_x_3984:
        /* <DEDUP_REMOVED lines=15> */
.L_x_3987:
[----:B------:R-:W-:Y:S05]  /*0c40*/  BSYNC B0 ;  /* 0x0000000000007941 */ /* 0x000fea0003800000 */
.L_x_3986:
        /* <DEDUP_REMOVED lines=12> */
.L_x_3989:
[----:B------:R-:W-:Y:S05]  /*0d10*/  BSYNC B0 ;  /* 0x0000000000007941 */ /* 0x000fea0003800000 */
.L_x_3988:
        /* <DEDUP_REMOVED lines=12> */
.L_x_3991:
[----:B------:R-:W-:Y:S05]  /*0de0*/  BSYNC B0 ;  /* 0x0000000000007941 */ /* 0x000fea0003800000 */
.L_x_3990:
        /* <DEDUP_REMOVED lines=12> */
.L_x_3993:
[----:B------:R-:W-:Y:S05]  /*0eb0*/  BSYNC B0 ;  /* 0x0000000000007941 */ /* 0x000fea0003800000 */
.L_x_3992:
        /* <DEDUP_REMOVED lines=12> */
.L_x_3995:
[----:B------:R-:W-:Y:S05]  /*0f80*/  BSYNC B0 ;  /* 0x0000000000007941 */ /* 0x000fea0003800000 */
.L_x_3994:
        /* <DEDUP_REMOVED lines=12> */
.L_x_3997:
[----:B------:R-:W-:Y:S05]  /*1050*/  BSYNC B0 ;  /* 0x0000000000007941 */ /* 0x000fea0003800000 */
.L_x_3996:
        /* <DEDUP_REMOVED lines=18> */
.L_x_4000:
[----:B------:R-:W-:-:S13]  /*1180*/  ISETP.GE.AND P0, PT, R6, R7, PT ;  /* 0x000000070600720c */ /* 0x000fda0003f06270 */
[----:B------:R-:W-:Y:S05]  /*1190*/  @P0 BRA `(.L_x_4002) ;  /* 0x0000000000300947 */ /* 0x000fea0003800000 */
[----:B0-----:R-:W0:Y:S01]  /*11a0*/  LDC.64 R2, c[0x0][0x230] ;  /* 0x00008c00ff027b82 */ /* 0x001e220000000a00 */
[----:B------:R-:W-:Y:S02]  /*11b0*/  IMAD.IADD R11, R9, 0x1, R6 ;  /* 0x00000001090b7824 */ /* 0x000fe400078e0206 */
[----:B------:R-:W-:Y:S02]  /*11c0*/  VIADD R6, R6, 0x80 ;  /* 0x0000008006067836 */ /* 0x000fe40000000000 */
[----:B0-----:R-:W-:-:S05]  /*11d0*/  IMAD.WIDE.U32 R2, R11, 0x2, R2 ;  /* 0x000000020b027825 */ /* 0x001fca00078e0002 */
[----:B------:R1:W-:Y:S02]  /*11e0*/  STG.E.U16 desc[UR4][R2.64], R13 ;  /* 0x0000000d02007986 */ /* 0x0003e4000c101504 */
.L_x_4001:
[----:B------:R-:W-:-:S13]  /*11f0*/  ISETP.GE.AND P0, PT, R6, R7, PT ;  /* 0x000000070600720c */ /* 0x000fda0003f06270 */
[----:B------:R-:W-:Y:S05]  /*1200*/  @P0 BRA `(.L_x_4003) ;  /* 0x0000000000340947 */ /* 0x000fea0003800000 */
[----:B01----:R-:W0:Y:S01]  /*1210*/  LDC.64 R2, c[0x0][0x230] ;  /* 0x00008c00ff027b82 */ /* 0x003e220000000a00 */
[----:B------:R-:W-:Y:S02]  /*1220*/  IMAD.IADD R11, R9, 0x1, R6 ;  /* 0x00000001090b7824 */ /* 0x000fe400078e0206 */
[----:B------:R-:W-:Y:S02]  /*1230*/  VIADD R6, R6, 0x80 ;  /* 0x0000008006067836 */ /* 0x000fe40000000000 */
[----:B0-----:R-:W-:-:S05]  /*1240*/  IMAD.WIDE.U32 R2, R11, 0x2, R2 ;  /* 0x000000020b027825 */ /* 0x001fca00078e0002 */
[----:B------:R1:W-:Y:S02]  /*1250*/  STG.E.U16 desc[UR4][R2.64], R4 ;  /* 0x0000000402007986 */ /* 0x0003e4000c101504 */
.L_x_4002:
        /* <DEDUP_REMOVED lines=8> */
.L_x_4003:
[----:B------:R-:W-:Y:S05]  /*12e0*/  BSYNC B1 ;  /* 0x0000000000017941 */ /* 0x000fea0003800000 */
.L_x_3999:
[----:B------:R-:W-:-:S13]  /*12f0*/  ISETP.GE.AND P0, PT, R6, R7, PT ;  /* 0x000000070600720c */ /* 0x000fda0003f06270 */
[----:B012---:R-:W0:Y:S01]  /*1300*/  @!P0 LDC.64 R2, c[0x0][0x230] ;  /* 0x00008c00ff028b82 */ /* 0x007e220000000a00 */
[----:B------:R-:W-:Y:S02]  /*1310*/  @!P0 IMAD.IADD R11, R9, 0x1, R6 ;  /* 0x00000001090b8824 */ /* 0x000fe400078e0206 */
[----:B------:R-:W-:Y:S02]  /*1320*/  @!P0 VIADD R6, R6, 0x80 ;  /* 0x0000008006068836 */ /* 0x000fe40000000000 */
[----:B0-----:R-:W-:-:S05]  /*1330*/  @!P0 IMAD.WIDE.U32 R2, R11, 0x2, R2 ;  /* 0x000000020b028825 */ /* 0x001fca00078e0002 */
[----:B-----5:R2:W-:Y:S02]  /*1340*/  @!P0 STG.E.U16 desc[UR4][R2.64], R8 ;  /* 0x0000000802008986 */ /* 0x0205e4000c101504 */
.L_x_4004:
[----:B------:R-:W-:Y:S05]  /*1350*/  BSYNC B0 ;  /* 0x0000000000007941 */ /* 0x000fea0003800000 */
.L_x_3998:
        /* <DEDUP_REMOVED lines=8> */
.L_x_4005:
        /* <DEDUP_REMOVED lines=10> */
.L_x_5848:


//--------------------- .text._ZN2at6native18elementwise_kernelILi128ELi4EZNS0_15gpu_kernel_implIZZZNS0_68_GLOBAL__N__08176361_30_ActivationHardsigmoidKernel_cu_1520ed90_302218hardsigmoid_kernelERNS_18TensorIteratorBaseEENKUlvE_clEvENKUlvE1_clEvEUlN3c104HalfEE_EEvS5_RKT_EUliE_EEviT1_ --------------------------
	.section	.text._ZN2at6native18elementwise_kernelILi128ELi4EZNS0_15gpu_kernel_implIZZZNS0_68_GLOBAL__N__08176361_30_ActivationHardsigmoidKernel_cu_1520ed90_302218hardsigmoid_kernelERNS_18TensorIteratorBaseEENKUlvE_clEvENKUlvE1_clEvEUlN3c104HalfEE_EEvS5_RKT_EUliE_EEviT1_,"ax",@progbits
	.align	128
        .global         _ZN2at6native18elementwise_kernelILi128ELi4EZNS0_15gpu_kernel_implIZZZNS0_68_GLOBAL__N__08176361_30_ActivationHardsigmoidKernel_cu_1520ed90_302218hardsigmoid_kernelERNS_18TensorIteratorBaseEENKUlvE_clEvENKUlvE1_clEvEUlN3c104HalfEE_EEvS5_RKT_EUliE_EEviT1_
        .type           _ZN2at6native18elementwise_kernelILi128ELi4EZNS0_15gpu_kernel_implIZZZNS0_68_GLOBAL__N__08176361_30_ActivationHardsigmoidKernel_cu_1520ed90_302218hardsigmoid_kernelERNS_18TensorIteratorBaseEENKUlvE_clEvENKUlvE1_clEvEUlN3c104HalfEE_EEvS5_RKT_EUliE_EEviT1_,@function
        .size           _ZN2at6native18elementwise_kernelILi128ELi4EZNS0_15gpu_kernel_implIZZZNS0_68_GLOBAL__N__08176361_30_ActivationHardsigmoidKernel_cu_1520ed90_302218hardsigmoid_kernelERNS_18TensorIteratorBaseEENKUlvE_clEvENKUlvE1_clEvEUlN3c104HalfEE_EEvS5_RKT_EUliE_EEviT1_,(.L_x_5849 - _ZN2at6native18elementwise_kernelILi128ELi4EZNS0_15gpu_kernel_implIZZZNS0_68_GLOBAL__N__08176361_30_ActivationHardsigmoidKernel_cu_1520ed90_302218hardsigmoid_kernelERNS_18TensorIteratorBaseEENKUlvE_clEvENKUlvE1_clEvEUlN3c104HalfEE_EEvS5_RKT_EUliE_EEviT1_)
        .other          _ZN2at6native18elementwise_kernelILi128ELi4EZNS0_15gpu_kernel_implIZZZNS0_68_GLOBAL__N__08176361_30_ActivationHardsigmoidKernel_cu_1520ed90_302218hardsigmoid_kernelERNS_18TensorIteratorBaseEENKUlvE_clEvENKUlvE1_clEvEUlN3c104HalfEE_EEvS5_RKT_EUliE_EEviT1_,@"STO_CUDA_ENTRY STV_DEFAULT"
_ZN2at6native18elementwise_kernelILi128ELi4EZNS0_15gpu_kernel_implIZZZNS0_68_GLOBAL__N__08176361_30_ActivationHardsigmoidKernel_cu_1520ed90_302218hardsigmoid_kernelERNS_18TensorIteratorBaseEENKUlvE_clEvENKUlvE1_clEvEUlN3c104HalfEE_EEvS5_RKT_EUliE_EEviT1_:
.text._ZN2at6native18elementwise_kernelILi128ELi4EZNS0_15gpu_kernel_implIZZZNS0_68_GLOBAL__N__08176361_30_ActivationHardsigmoidKernel_cu_1520ed90_302218hardsigmoid_kernelERNS_18TensorIteratorBaseEENKUlvE_clEvENKUlvE1_clEvEUlN3c104HalfEE_EEvS5_RKT_EUliE_EEviT1_:
        /* <DEDUP_REMOVED lines=314> */
.L_x_4008:
        /* <DEDUP_REMOVED lines=22> */
.L_x_4012:
[----:B------:R-:W2:Y:S02]  /*1500*/  LDG.E.U8 R2, desc[UR36][R2.64] ;  /* 0x0000002402027981 */ /* 0x000ea4000c1e1100 */
[----:B--2---:R-:W-:-:S04]  /*1510*/  I2FP.F32.U32 R0, R2 ;  /* 0x0000000200007245 */ /* 0x004fc80000201000 */
[----:B------:R-:W-:Y:S01]  /*1520*/  F2FP.F16.F32.PACK_AB R0, RZ, R0 ;  /* 0x00000000ff00723e */ /* 0x000fe200000000ff */
[----:B------:R-:W-:Y:S06]  /*1530*/  BRA `(.L_x_4014) ;  /* 0x0000000c00887947 */ /* 0x000fec0003800000 */
.L_x_4011:
        /* <DEDUP_REMOVED lines=10> */
.L_x_4016:
[----:B------:R-:W2:Y:S02]  /*15e0*/  LDG.E R2, desc[UR36][R2.64] ;  /* 0x0000002402027981 */ /* 0x000ea4000c1e1900 */
[----:B--2---:R-:W-:-:S04]  /*15f0*/  I2FP.F32.S32 R0, R2 ;  /* 0x0000000200007245 */ /* 0x004fc80000201400 */
[----:B------:R-:W-:Y:S01]  /*1600*/  F2FP.F16.F32.PACK_AB R0, RZ, R0 ;  /* 0x00000000ff00723e */ /* 0x000fe200000000ff */
[----:B------:R-:W-:Y:S06]  /*1610*/  BRA `(.L_x_4014) ;  /* 0x0000000c00507947 */ /* 0x000fec0003800000 */
.L_x_4015:
[----:B------:R-:W2:Y:S02]  /*1620*/  LDG.E.U16 R2, desc[UR36][R2.64] ;  /* 0x0000002402027981 */ /* 0x000ea4000c1e1500 */
[----:B--2---:R-:W0:Y:S02]  /*1630*/  I2F.S16 R0, R2 ;  /* 0x0000000200007306 */ /* 0x004e240000101400 */
[----:B0-----:R-:W-:Y:S01]  /*1640*/  F2FP.F16.F32.PACK_AB R0, RZ, R0 ;  /* 0x00000000ff00723e */ /* 0x001fe200000000ff */
[----:B------:R-:W-:Y:S06]  /*1650*/  BRA `(.L_x_4014) ;  /* 0x0000000c00407947 */ /* 0x000fec0003800000 */
.L_x_4010:
        /* <DEDUP_REMOVED lines=9> */
.L_x_4018:
[----:B------:R0:W5:Y:S01]  /*16f0*/  LDG.E.U16 R0, desc[UR36][R2.64] ;  /* 0x0000002402007981 */ /* 0x000162000c1e1500 */
[----:B------:R-:W-:Y:S05]  /*1700*/  BRA `(.L_x_4014) ;  /* 0x0000000c00147947 */ /* 0x000fea0003800000 */
.L_x_4017:
        /* <DEDUP_REMOVED lines=9> */
.L_x_4020:
[----:B------:R1:W5:Y:S01]  /*17a0*/  LDG.E.U16 R0, desc[UR36][R2.64] ;  /* 0x0000002402007981 */ /* 0x000362000c1e1500 */
[----:B------:R-:W-:Y:S05]  /*17b0*/  BRA `(.L_x_4014) ;  /* 0x0000000800e87947 */ /* 0x000fea0003800000 */
.L_x_4019:
        /* <DEDUP_REMOVED lines=8> */
.L_x_4009:
        /* <DEDUP_REMOVED lines=13> */
.L_x_4023:
        /* <DEDUP_REMOVED lines=8> */
.L_x_4022:
        /* <DEDUP_REMOVED lines=28> */
.L_x_4025:
        /* <DEDUP_REMOVED lines=15> */
.L_x_4024:
[----:B------:R-:W2:Y:S02]  /*1c40*/  LDG.E.U16 R0, desc[UR36][R2.64] ;  /* 0x0000002402007981 */ /* 0x000ea4000c1e1500 */
[----:B--2---:R-:W-:-:S05]  /*1c50*/  IMAD.U32 R0, R0, 0x10000, RZ ;  /* 0x0001000000007824 */ /* 0x004fca00078e00ff */
[----:B------:R-:W-:Y:S01]  /*1c60*/  F2FP.F16.F32.PACK_AB R0, RZ, R0 ;  /* 0x00000000ff00723e */ /* 0x000fe200000000ff */
[----:B------:R-:W-:Y:S06]  /*1c70*/  BRA `(.L_x_4014) ;  /* 0x0000000400b87947 */ /* 0x000fec0003800000 */
.L_x_4021:
        /* <DEDUP_REMOVED lines=12> */
.L_x_4028:
        /* <DEDUP_REMOVED lines=21> */
.L_x_4032:
[----:B------:R-:W-:Y:S05]  /*1e90*/  BSYNC B1 ;  /* 0x0000000000017941 */ /* 0x000fea0003800000 */
.L_x_4031:
[----:B------:R-:W-:Y:S01]  /*1ea0*/  LEA R3, R0, 0x3b800000, 0x17 ;  /* 0x3b80000000037811 */ /* 0x000fe200078eb8ff */
[----:B------:R-:W-:-:S05]  /*1eb0*/  IMAD.SHL.U32 R0, R2, 0x100000, RZ ;  /* 0x0010000002007824 */ /* 0x000fca00078e00ff */
[----:B------:R-:W-:-:S07]  /*1ec0*/  LOP3.LUT R0, R3, R0, R4, 0xfe, !PT ;  /* 0x0000000003007212 */ /* 0x000fce00078efe04 */
.L_x_4030:
[----:B------:R-:W-:Y:S05]  /*1ed0*/  BSYNC B0 ;  /* 0x0000000000007941 */ /* 0x000fea0003800000 */
.L_x_4029:
[----:B------:R-:W-:Y:S01]  /*1ee0*/  F2FP.F16.F32.PACK_AB R0, RZ, R0 ;  /* 0x00000000ff00723e */ /* 0x000fe200000000ff */
[----:B------:R-:W-:Y:S06]  /*1ef0*/  BRA `(.L_x_4014) ;  /* 0x0000000400187947 */ /* 0x000fec0003800000 */
.L_x_4027:
        /* <DEDUP_REMOVED lines=21> */
.L_x_4036:
[----:B------:R-:W-:Y:S05]  /*2050*/  BSYNC B1 ;  /* 0x0000000000017941 */ /* 0x000fea0003800000 */
.L_x_4035:
[----:B------:R-:W-:Y:S01]  /*2060*/  LEA R3, R0, 0x37800000, 0x17 ;  /* 0x3780000000037811 */ /* 0x000fe200078eb8ff */
[----:B------:R-:W-:-:S05]  /*2070*/  IMAD.SHL.U32 R0, R2, 0x200000, RZ ;  /* 0x0020000002007824 */ /* 0x000fca00078e00ff */
[----:B------:R-:W-:-:S07]  /*2080*/  LOP3.LUT R0, R3, R0, R4, 0xfe, !PT ;  /* 0x0000000003007212 */ /* 0x000fce00078efe04 */
.L_x_4034:
[----:B------:R-:W-:Y:S05]  /*2090*/  BSYNC B0 ;  /* 0x0000000000007941 */ /* 0x000fea0003800000 */
.L_x_4033:
[----:B------:R-:W-:Y:S01]  /*20a0*/  F2FP.F16.F32.PACK_AB R0, RZ, R0 ;  /* 0x00000000ff00723e */ /* 0x000fe200000000ff */
[----:B------:R-:W-:Y:S06]  /*20b0*/  BRA `(.L_x_4014) ;  /* 0x0000000000a87947 */ /* 0x000fec0003800000 */
.L_x_4026:
        /* <DEDUP_REMOVED lines=14> */
.L_x_4040:
[----:B------:R-:W-:Y:S05]  /*21a0*/  BSYNC B0 ;  /* 0x0000000000007941 */ /* 0x000fea0003800000 */
.L_x_4039:
[----:B------:R-:W-:Y:S01]  /*21b0*/  F2FP.F16.F32.PACK_AB R0, RZ, R0 ;  /* 0x00000000ff00723e */ /* 0x000fe200000000ff */
[----:B------:R-:W-:Y:S06]  /*21c0*/  BRA `(.L_x_4014) ;  /* 0x0000000000647947 */ /* 0x000fec0003800000 */
.L_x_4013:
        /* <DEDUP_REMOVED lines=16> */
.L_x_4041:
[----:B------:R-:W-:Y:S01]  /*22d0*/  PRMT R0, RZ, 0x7610, R0 ;  /* 0x00007610ff007816 */ /* 0x000fe20000000000 */
[----:B------:R-:W-:Y:S06]  /*22e0*/  BRA `(.L_x_4014) ;  /* 0x00000000001c7947 */ /* 0x000fec0003800000 */
.L_x_4038:
[----:B------:R-:W2:Y:S02]  /*22f0*/  LDG.E.64 R2, desc[UR36][R2.64] ;  /* 0x0000002402027981 */ /* 0x000ea4000c1e1b00 */
[----:B--2---:R-:W0:Y:S02]  /*2300*/  I2F.U64 R0, R2 ;  /* 0x0000000200007312 */ /* 0x004e240000301000 */
[----:B0-----:R-:W-:Y:S01]  /*2310*/  F2FP.F16.F32.PACK_AB R0, RZ, R0 ;  /* 0x00000000ff00723e */ /* 0x001fe200000000ff */
[----:B------:R-:W-:Y:S06]  /*2320*/  BRA `(.L_x_4014) ;  /* 0x00000000000c7947 */ /* 0x000fec0003800000 */
.L_x_4037:
[----:B------:R-:W2:Y:S02]  /*2330*/  LDG.E R2, desc[UR36][R2.64] ;  /* 0x0000002402027981 */ /* 0x000ea4000c1e1900 */
[----:B--2---:R-:W-:-:S04]  /*2340*/  I2FP.F32.U32 R0, R2 ;  /* 0x0000000200007245 */ /* 0x004fc80000201000 */
[----:B------:R-:W-:-:S07]  /*2350*/  F2FP.F16.F32.PACK_AB R0, RZ, R0 ;  /* 0x00000000ff00723e */ /* 0x000fce00000000ff */
.L_x_4014:
[----:B01----:R-:W0:Y:S01]  /*2360*/  LDC.U8 R3, c[0x0][0x438] ;  /* 0x00010e00ff037b82 */ /* 0x003e220000000000 */
[----:B-----5:R-:W-:Y:S01]  /*2370*/  HADD2.F32 R0, -RZ, R0.H0_H0 ;  /* 0x20000000ff007230 */ /* 0x020fe20000004100 */
[----:B------:R-:W-:-:S04]  /*2380*/  ULDC UR4, c[0x0][0x420] ;  /* 0x0001080000047ab9 */ /* 0x000fc80000000800 */
        /* <DEDUP_REMOVED lines=8> */
[----:B------:R-:W-:-:S04]  /*2410*/  ISETP.GT.AND P0, PT, R2, 0x9, PT ;  /* 0x000000090200780c */ /* 0x000fc80003f04270 */
[----:B------:R-:W-:-:S09]  /*2420*/  F2FP.F16.F32.PACK_AB R0, RZ, R0 ;  /* 0x00000000ff00723e */ /* 0x000fd200000000ff */
        /* <DEDUP_REMOVED lines=13> */
.L_x_4045:
[----:B------:R-:W-:-:S06]  /*2500*/  HADD2.F32 R3, -RZ, R0.H0_H0 ;  /* 0x20000000ff037230 */ /* 0x000fcc0000004100 */
[----:B------:R-:W0:Y:S02]  /*2510*/  F2I.S64.TRUNC R2, R3 ;  /* 0x0000000300027311 */ /* 0x000e24000020d900 */
[----:B0-----:R3:W-:Y:S01]  /*2520*/  STG.E.U8 desc[UR36][R16.64], R2 ;  /* 0x0000000210007986 */ /* 0x0017e2000c101124 */
[----:B------:R-:W-:Y:S05]  /*2530*/  BRA `(.L_x_4047) ;  /* 0x0000000c00847947 */ /* 0x000fea0003800000 */
.L_x_4044:
        /* <DEDUP_REMOVED lines=10> */
.L_x_4049:
[----:B------:R-:W-:-:S04]  /*25e0*/  HADD2.F32 R0, -RZ, R0.H0_H0 ;  /* 0x20000000ff007230 */ /* 0x000fc80000004100 */
[----:B------:R-:W0:Y:S02]  /*25f0*/  F2I.FTZ.TRUNC.NTZ R3, R0 ;  /* 0x0000000000037305 */ /* 0x000e24000021f100 */
[----:B0-----:R1:W-:Y:S01]  /*2600*/  STG.E desc[UR36][R16.64], R3 ;  /* 0x0000000310007986 */ /* 0x0013e2000c101924 */
[----:B------:R-:W-:Y:S05]  /*2610*/  BRA `(.L_x_4047) ;  /* 0x0000000c004c7947 */ /* 0x000fea0003800000 */
.L_x_4048:
[----:B------:R-:W-:-:S04]  /*2620*/  HADD2.F32 R0, -RZ, R0.H0_H0 ;  /* 0x20000000ff007230 */ /* 0x000fc80000004100 */
[----:B------:R-:W0:Y:S02]  /*2630*/  F2I.FTZ.TRUNC.NTZ R3, R0 ;  /* 0x0000000000037305 */ /* 0x000e24000021f100 */
[----:B0-----:R2:W-:Y:S01]  /*2640*/  STG.E.U16 desc[UR36][R16.64], R3 ;  /* 0x0000000310007986 */ /* 0x0015e2000c101524 */
[----:B------:R-:W-:Y:S05]  /*2650*/  BRA `(.L_x_4047) ;  /* 0x0000000c003c7947 */ /* 0x000fea0003800000 */
.L_x_4043:
        /* <DEDUP_REMOVED lines=9> */
.L_x_4051:
[----:B------:R0:W-:Y:S01]  /*26f0*/  STG.E.U16 desc[UR36][R16.64], R0 ;  /* 0x0000000010007986 */ /* 0x0001e2000c101524 */
[----:B------:R-:W-:Y:S05]  /*2700*/  BRA `(.L_x_4047) ;  /* 0x0000000c00107947 */ /* 0x000fea0003800000 */
.L_x_4050:
        /* <DEDUP_REMOVED lines=10> */
.L_x_4053:
[----:B------:R-:W-:-:S05]  /*27b0*/  HADD2.F32 R0, -RZ, R0.H0_H0 ;  /* 0x20000000ff007230 */ /* 0x000fca0000004100 */
[----:B------:R-:W-:-:S04]  /*27c0*/  F2FP.F16.F32.PACK_AB R0, RZ, R0 ;  /* 0x00000000ff00723e */ /* 0x000fc800000000ff */
[----:B------:R-:W-:-:S05]  /*27d0*/  PRMT R0, R0, 0x5410, RZ ;  /* 0x0000541000007816 */ /* 0x000fca00000000ff */
[----:B------:R0:W-:Y:S01]  /*27e0*/  STG.E desc[UR36][R16.64], R0 ;  /* 0x0000000010007986 */ /* 0x0001e2000c101924 */
[----:B------:R-:W-:Y:S05]  /*27f0*/  BRA `(.L_x_4047) ;  /* 0x0000000800d47947 */ /* 0x000fea0003800000 */
.L_x_4052:
[----:B------:R-:W-:-:S05]  /*2800*/  HADD2.F32 R2, -RZ, R0.H0_H0 ;  /* 0x20000000ff027230 */ /* 0x000fca0000004100 */
[----:B------:R-:W-:-:S06]  /*2810*/  FMUL.FTZ R2, R2, 1 ;  /* 0x3f80000002027820 */ /* 0x000fcc0000410000 */
[----:B------:R-:W0:Y:S02]  /*2820*/  F2F.F64.F32 R2, R2 ;  /* 0x0000000200027310 */ /* 0x000e240000201800 */
[----:B0-----:R0:W-:Y:S01]  /*2830*/  STG.E.64 desc[UR36][R16.64], R2 ;  /* 0x0000000210007986 */ /* 0x0011e2000c101b24 */
[----:B------:R-:W-:Y:S05]  /*2840*/  BRA `(.L_x_4047) ;  /* 0x0000000800c07947 */ /* 0x000fea0003800000 */
.L_x_4042:
        /* <DEDUP_REMOVED lines=13> */
.L_x_4056:
[----:B------:R-:W-:Y:S01]  /*2920*/  HADD2.F32 R0, -RZ, R0.H0_H0 ;  /* 0x20000000ff007230 */ /* 0x000fe20000004100 */
[----:B------:R-:W-:-:S04]  /*2930*/  CS2R R6, SRZ ;  /* 0x0000000000067805 */ /* 0x000fc8000001ff00 */
[----:B------:R-:W-:-:S04]  /*2940*/  FMUL.FTZ R0, R0, 1 ;  /* 0x3f80000000007820 */ /* 0x000fc80000410000 */
[----:B------:R-:W0:Y:S02]  /*2950*/  F2F.F64.F32 R4, R0 ;  /* 0x0000000000047310 */ /* 0x000e240000201800 */
[----:B0-----:R0:W-:Y:S01]  /*2960*/  STG.E.128 desc[UR36][R16.64], R4 ;  /* 0x0000000410007986 */ /* 0x0011e2000c101d24 */
[----:B------:R-:W-:Y:S05]  /*2970*/  BRA `(.L_x_4047) ;  /* 0x0000000800747947 */ /* 0x000fea0003800000 */
.L_x_4055:
        /* <DEDUP_REMOVED lines=21> */
.L_x_4060:
[----:B------:R-:W-:Y:S05]  /*2ad0*/  BSYNC B0 ;  /* 0x0000000000007941 */ /* 0x000fea0003800000 */
.L_x_4059:
[----:B------:R-:W-:-:S05]  /*2ae0*/  LOP3.LUT R3, R0, R3, RZ, 0xfc, !PT ;  /* 0x0000000300037212 */ /* 0x000fca00078efcff */
[----:B------:R0:W-:Y:S01]  /*2af0*/  STG.E.U8 desc[UR36][R16.64], R3 ;  /* 0x0000000310007986 */ /* 0x0001e2000c101124 */
[----:B------:R-:W-:Y:S05]  /*2b00*/  BRA `(.L_x_4047) ;  /* 0x0000000800107947 */ /* 0x000fea0003800000 */
.L_x_4058:
        /* <DEDUP_REMOVED lines=13> */
.L_x_4062:
[----:B------:R-:W-:Y:S01]  /*2be0*/  IMAD.MOV.U32 R0, RZ, RZ, 0x7f ;  /* 0x0000007fff007424 */ /* 0x000fe200078e00ff */
[----:B------:R-:W-:-:S04]  /*2bf0*/  ISETP.GT.U32.AND P0, PT, R2, 0x7f800000, PT ;  /* 0x7f8000000200780c */ /* 0x000fc80003f04070 */
[----:B------:R-:W-:-:S09]  /*2c00*/  SEL R0, R0, 0x7c, P0 ;  /* 0x0000007c00007807 */ /* 0x000fd20000000000 */
.L_x_4063:
[----:B------:R-:W-:Y:S05]  /*2c10*/  BSYNC B0 ;  /* 0x0000000000007941 */ /* 0x000fea0003800000 */
.L_x_4061:
[----:B------:R-:W-:-:S04]  /*2c20*/  LOP3.LUT R2, R3, 0x80000000, RZ, 0xc0, !PT ;  /* 0x8000000003027812 */ /* 0x000fc800078ec0ff */
[----:B------:R-:W-:-:S04]  /*2c30*/  SHF.R.U32.HI R3, RZ, 0x18, R2 ;  /* 0x00000018ff037819 */ /* 0x000fc80000011602 */
[----:B------:R-:W-:-:S05]  /*2c40*/  LOP3.LUT R3, R0, R3, RZ, 0xfc, !PT ;  /* 0x0000000300037212 */ /* 0x000fca00078efcff */
[----:B------:R0:W-:Y:S01]  /*2c50*/  STG.E.U8 desc[UR36][R16.64], R3 ;  /* 0x0000000310007986 */ /* 0x0001e2000c101124 */
[----:B------:R-:W-:Y:S05]  /*2c60*/  BRA `(.L_x_4047) ;  /* 0x0000000400b87947 */ /* 0x000fea0003800000 */
.L_x_4057:
[----:B------:R-:W-:-:S05]  /*2c70*/  HADD2.F32 R0, -RZ, R0.H0_H0 ;  /* 0x20000000ff007230 */ /* 0x000fca0000004100 */
[----:B------:R-:W-:-:S05]  /*2c80*/  F2FP.BF16.F32.PACK_AB R0, RZ, R0 ;  /* 0x00000000ff00723e */ /* 0x000fca00000010ff */
[----:B------:R0:W-:Y:S01]  /*2c90*/  STG.E.U16 desc[UR36][R16.64], R0 ;  /* 0x0000000010007986 */ /* 0x0001e2000c101524 */
[----:B------:R-:W-:Y:S05]  /*2ca0*/  BRA `(.L_x_4047) ;  /* 0x0000000400a87947 */ /* 0x000fea0003800000 */
.L_x_4054:
        /* <DEDUP_REMOVED lines=12> */
.L_x_4066:
        /* <DEDUP_REMOVED lines=17> */
.L_x_4069:
[----:B------:R-:W-:-:S04]  /*2e80*/  LOP3.LUT R2, R3, 0x80000000, RZ, 0xc0, !PT ;  /* 0x8000000003027812 */ /* 0x000fc800078ec0ff */
[----:B------:R-:W-:-:S04]  /*2e90*/  SHF.R.U32.HI R3, RZ, 0x18, R2 ;  /* 0x00000018ff037819 */ /* 0x000fc80000011602 */
[----:B------:R-:W-:-:S04]  /*2ea0*/  LOP3.LUT R0, R0, R3, RZ, 0xfc, !PT ;  /* 0x0000000300007212 */ /* 0x000fc800078efcff */
[----:B------:R-:W-:-:S07]  /*2eb0*/  PRMT R8, R0, 0x7610, R8 ;  /* 0x0000761000087816 */ /* 0x000fce0000000008 */
.L_x_4068:
[----:B------:R-:W-:Y:S05]  /*2ec0*/  BSYNC B0 ;  /* 0x0000000000007941 */ /* 0x000fea0003800000 */
.L_x_4067:
[----:B------:R0:W-:Y:S01]  /*2ed0*/  STG.E.U8 desc[UR36][R16.64], R8 ;  /* 0x0000000810007986 */ /* 0x0001e2000c101124 */
[----:B------:R-:W-:Y:S05]  /*2ee0*/  BRA `(.L_x_4047) ;  /* 0x0000000400187947 */ /* 0x000fea0003800000 */
.L_x_4065:
        /* <DEDUP_REMOVED lines=17> */
.L_x_4072:
[----:B------:R-:W-:-:S04]  /*3000*/  LOP3.LUT R2, R3, 0x80000000, RZ, 0xc0, !PT ;  /* 0x8000000003027812 */ /* 0x000fc800078ec0ff */
[----:B------:R-:W-:-:S04]  /*3010*/  SHF.R.U32.HI R3, RZ, 0x18, R2 ;  /* 0x00000018ff037819 */ /* 0x000fc80000011602 */
[----:B------:R-:W-:-:S04]  /*3020*/  LOP3.LUT R0, R0, R3, RZ, 0xfc, !PT ;  /* 0x0000000300007212 */ /* 0x000fc800078efcff */
[----:B------:R-:W-:-:S07]  /*3030*/  PRMT R8, R0, 0x7610, R8 ;  /* 0x0000761000087816 */ /* 0x000fce0000000008 */
.L_x_4071:
[----:B------:R-:W-:Y:S05]  /*3040*/  BSYNC B0 ;  /* 0x0000000000007941 */ /* 0x000fea0003800000 */
.L_x_4070:
[----:B------:R0:W-:Y:S01]  /*3050*/  STG.E.U8 desc[UR36][R16.64], R8 ;  /* 0x0000000810007986 */ /* 0x0001e2000c101124 */
[----:B------:R-:W-:Y:S05]  /*3060*/  BRA `(.L_x_4047) ;  /* 0x0000000000b87947 */ /* 0x000fea0003800000 */
.L_x_4064:
        /* <DEDUP_REMOVED lines=22> */
.L_x_4046:
        /* <DEDUP_REMOVED lines=16> */
.L_x_4075:
[----:B------:R-:W-:Y:S05]  /*32d0*/  BRA `(.L_x_4047) ;  /* 0x00000000001c7947 */ /* 0x000fea0003800000 */
.L_x_4074:
[----:B------:R-:W-:-:S06]  /*32e0*/  HADD2.F32 R2, -RZ, R0.H0_H0 ;  /* 0x20000000ff027230 */ /* 0x000fcc0000004100 */
[----:B------:R-:W0:Y:S02]  /*32f0*/  F2I.U64.TRUNC R2, R2 ;  /* 0x0000000200027311 */ /* 0x000e24000020d800 */
[----:B0-----:R0:W-:Y:S01]  /*3300*/  STG.E.64 desc[UR36][R16.64], R2 ;  /* 0x0000000210007986 */ /* 0x0011e2000c101b24 */
[----:B------:R-:W-:Y:S05]  /*3310*/  BRA `(.L_x_4047) ;  /* 0x00000000000c7947 */ /* 0x000fea0003800000 */
.L_x_4073:
[----:B------:R-:W-:-:S04]  /*3320*/  HADD2.F32 R0, -RZ, R0.H0_H0 ;  /* 0x20000000ff007230 */ /* 0x000fc80000004100 */
[----:B------:R-:W0:Y:S02]  /*3330*/  F2I.FTZ.U32.TRUNC.NTZ R3, R0 ;  /* 0x0000000000037305 */ /* 0x000e24000021f000 */
[----:B0-----:R0:W-:Y:S02]  /*3340*/  STG.E desc[UR36][R16.64], R3 ;  /* 0x0000000310007986 */ /* 0x0011e4000c101924 */
.L_x_4047:
[----:B------:R-:W-:-:S04]  /*3350*/  IMAD R18, R23, 0x200, R18 ;  /* 0x0000020017127824 */ /* 0x000fc800078e0212 */
[----:B------:R-:W-:-:S07]  /*3360*/  VIADD R19, R18, 0x80 ;  /* 0x0000008012137836 */ /* 0x000fce0000000000 */
.L_x_4007:
[----:B------:R-:W-:Y:S05]  /*3370*/  BSYNC B6 ;  /* 0x0000000000067941 */ /* 0x000fea0003800000 */
.L_x_4006:
        /* <DEDUP_REMOVED lines=307> */
.L_x_4078:
        /* <DEDUP_REMOVED lines=22> */
.L_x_4082:
[----:B------:R-:W2:Y:S02]  /*4810*/  LDG.E.U8 R2, desc[UR36][R2.64] ;  /* 0x0000002402027981 */ /* 0x000ea4000c1e1100 */
[----:B--2---:R-:W-:-:S04]  /*4820*/  I2FP.F32.U32 R0, R2 ;  /* 0x0000000200007245 */ /* 0x004fc80000201000 */
[----:B------:R-:W-:Y:S01]  /*4830*/  F2FP.F16.F32.PACK_AB R0, RZ, R0 ;  /* 0x00000000ff00723e */ /* 0x000fe200000000ff */
[----:B------:R-:W-:Y:S06]  /*4840*/  BRA `(.L_x_4084) ;  /* 0x0000000c00887947 */ /* 0x000fec0003800000 */
.L_x_4081:
        /* <DEDUP_REMOVED lines=10> */
.L_x_4086:
[----:B------:R-:W2:Y:S02]  /*48f0*/  LDG.E R2, desc[UR36][R2.64] ;  /* 0x0000002402027981 */ /* 0x000ea4000c1e1900 */
[----:B--2---:R-:W-:-:S04]  /*4900*/  I2FP.F32.S32 R0, R2 ;  /* 0x0000000200007245 */ /* 0x004fc80000201400 */
[----:B------:R-:W-:Y:S01]  /*4910*/  F2FP.F16.F32.PACK_AB R0, RZ, R0 ;  /* 0x00000000ff00723e */ /* 0x000fe200000000ff */
[----:B------:R-:W-:Y:S06]  /*4920*/  BRA `(.L_x_4084) ;  /* 0x0000000c00507947 */ /* 0x000fec0003800000 */
.L_x_4085:
[----:B------:R-:W2:Y:S02]  /*4930*/  LDG.E.U16 R2, desc[UR36][R2.64] ;  /* 0x0000002402027981 */ /* 0x000ea4000c1e1500 */
[----:B--2---:R-:W0:Y:S02]  /*4940*/  I2F.S16 R0, R2 ;  /* 0x0000000200007306 */ /* 0x004e240000101400 */
[----:B0-----:R-:W-:Y:S01]  /*4950*/  F2FP.F16.F32.PACK_AB R0, RZ, R0 ;  /* 0x00000000ff00723e */ /* 0x001fe200000000ff */
[----:B------:R-:W-:Y:S06]  /*4960*/  BRA `(.L_x_4084) ;  /* 0x0000000c00407947 */ /* 0x000fec0003800000 */
.L_x_4080:
        /* <DEDUP_REMOVED lines=9> */
.L_x_4088:
[----:B------:R0:W5:Y:S01]  /*4a00*/  LDG.E.U16 R0, desc[UR36][R2.64] ;  /* 0x0000002402007981 */ /* 0x000162000c1e1500 */
[----:B------:R-:W-:Y:S05]  /*4a10*/  BRA `(.L_x_4084) ;  /* 0x0000000c00147947 */ /* 0x000fea0003800000 */
.L_x_4087:
        /* <DEDUP_REMOVED lines=9> */
.L_x_4090:
[----:B------:R1:W5:Y:S01]  /*4ab0*/  LDG.E.U16 R0, desc[UR36][R2.64] ;  /* 0x0000002402007981 */ /* 0x000362000c1e1500 */
[----:B------:R-:W-:Y:S05]  /*4ac0*/  BRA `(.L_x_4084) ;  /* 0x0000000800e87947 */ /* 0x000fea0003800000 */
.L_x_4089:
        /* <DEDUP_REMOVED lines=8> */
.L_x_4079:
        /* <DEDUP_REMOVED lines=13> */
.L_x_4093:
        /* <DEDUP_REMOVED lines=8> */
.L_x_4092:
        /* <DEDUP_REMOVED lines=28> */
.L_x_4095:
        /* <DEDUP_REMOVED lines=15> */
.L_x_4094:
[----:B------:R-:W2:Y:S02]  /*4f50*/  LDG.E.U16 R0, desc[UR36][R2.64] ;  /* 0x0000002402007981 */ /* 0x000ea4000c1e1500 */
[----:B--2---:R-:W-:-:S05]  /*4f60*/  IMAD.U32 R0, R0, 0x10000, RZ ;  /* 0x0001000000007824 */ /* 0x004fca00078e00ff */
[----:B------:R-:W-:Y:S01]  /*4f70*/  F2FP.F16.F32.PACK_AB R0, RZ, R0 ;  /* 0x00000000ff00723e */ /* 0x000fe200000000ff */
[----:B------:R-:W-:Y:S06]  /*4f80*/  BRA `(.L_x_4084) ;  /* 0x0000000400b87947 */ /* 0x000fec0003800000 */
.L_x_4091:
        /* <DEDUP_REMOVED lines=12> */
.L_x_4098:
        /* <DEDUP_REMOVED lines=21> */
.L_x_4102:
[----:B------:R-:W-:Y:S05]  /*51a0*/  BSYNC B1 ;  /* 0x0000000000017941 */ /* 0x000fea0003800000 */
.L_x_4101:
[----:B------:R-:W-:Y:S01]  /*51b0*/  LEA R3, R0, 0x3b800000, 0x17 ;  /* 0x3b80000000037811 */ /* 0x000fe200078eb8ff */
[----:B------:R-:W-:-:S05]  /*51c0*/  IMAD.SHL.U32 R0, R2, 0x100000, RZ ;  /* 0x0010000002007824 */ /* 0x000fca00078e00ff */
[----:B------:R-:W-:-:S07]  /*51d0*/  LOP3.LUT R0, R3, R0, R4, 0xfe, !PT ;  /* 0x0000000003007212 */ /* 0x000fce00078efe04 */
.L_x_4100:
[----:B------:R-:W-:Y:S05]  /*51e0*/  BSYNC B0 ;  /* 0x0000000000007941 */ /* 0x000fea0003800000 */
.L_x_4099:
[----:B------:R-:W-:Y:S01]  /*51f0*/  F2FP.F16.F32.PACK_AB R0, RZ, R0 ;  /* 0x00000000ff00723e */ /* 0x000fe200000000ff */
[----:B------:R-:W-:Y:S06]  /*5200*/  BRA `(.L_x_4084) ;  /* 0x0000000400187947 */ /* 0x000fec0003800000 */
.L_x_4097:
        /* <DEDUP_REMOVED lines=21> */
.L_x_4106:
[----:B------:R-:W-:Y:S05]  /*5360*/  BSYNC B1 ;  /* 0x0000000000017941 */ /* 0x000fea0003800000 */
.L_x_4105:
[----:B------:R-:W-:Y:S01]  /*5370*/  LEA R3, R0, 0x37800000, 0x17 ;  /* 0x3780000000037811 */ /* 0x000fe200078eb8ff */
[----:B------:R-:W-:-:S05]  /*5380*/  IMAD.SHL.U32 R0, R2, 0x200000, RZ ;  /* 0x0020000002007824 */ /* 0x000fca00078e00ff */
[----:B------:R-:W-:-:S07]  /*5390*/  LOP3.LUT R0, R3, R0, R4, 0xfe, !PT ;  /* 0x0000000003007212 */ /* 0x000fce00078efe04 */
.L_x_4104:
[----:B------:R-:W-:Y:S05]  /*53a0*/  BSYNC B0 ;  /* 0x0000000000007941 */ /* 0x000fea0003800000 */
.L_x_4103:
[----:B------:R-:W-:Y:S01]  /*53b0*/  F2FP.F16.F32.PACK_AB R0, RZ, R0 ;  /* 0x00000000ff00723e */ /* 0x000fe200000000ff */
[----:B------:R-:W-:Y:S06]  /*53c0*/  BRA `(.L_x_4084) ;  /* 0x0000000000a87947 */ /* 0x000fec0003800000 */
.L_x_4096:
        /* <DEDUP_REMOVED lines=14> */
.L_x_4110:
[----:B------:R-:W-:Y:S05]  /*54b0*/  BSYNC B0 ;  /* 0x0000000000007941 */ /* 0x000fea0003800000 */
.L_x_4109:
[----:B------:R-:W-:Y:S01]  /*54c0*/  F2FP.F16.F32.PACK_AB R0, RZ, R0 ;  /* 0x00000000ff00723e */ /* 0x000fe200000000ff */
[----:B------:R-:W-:Y:S06]  /*54d0*/  BRA `(.L_x_4084) ;  /* 0x0000000000647947 */ /* 0x000fec0003800000 */
.L_x_4083:
        /* <DEDUP_REMOVED lines=16> */
.L_x_4111:
[----:B------:R-:W-:Y:S01]  /*55e0*/  PRMT R0, RZ, 0x7610, R0 ;  /* 0x00007610ff007816 */ /* 0x000fe20000000000 */
[----:B------:R-:W-:Y:S06]  /*55f0*/  BRA `(.L_x_4084) ;  /* 0x00000000001c7947 */ /* 0x000fec0003800000 */
.L_x_4108:
[----:B------:R-:W2:Y:S02]  /*5600*/  LDG.E.64 R2, desc[UR36][R2.64] ;  /* 0x0000002402027981 */ /* 0x000ea4000c1e1b00 */
[----:B--2---:R-:W0:Y:S02]  /*5610*/  I2F.U64 R0, R2 ;  /* 0x0000000200007312 */ /* 0x004e240000301000 */
[----:B0-----:R-:W-:Y:S01]  /*5620*/  F2FP.F16.F32.PACK_AB R0, RZ, R0 ;  /* 0x00000000ff00723e */ /* 0x001fe200000000ff */
[----:B------:R-:W-:Y:S06]  /*5630*/  BRA `(.L_x_4084) ;  /* 0x00000000000c7947 */ /* 0x000fec0003800000 */
.L_x_4107:
[----:B------:R-:W2:Y:S02]  /*5640*/  LDG.E R2, desc[UR36][R2.64] ;  /* 0x0000002402027981 */ /* 0x000ea4000c1e1900 */
[----:B--2---:R-:W-:-:S04]  /*5650*/  I2FP.F32.U32 R0, R2 ;  /* 0x0000000200007245 */ /* 0x004fc80000201000 */
[----:B------:R-:W-:-:S07]  /*5660*/  F2FP.F16.F32.PACK_AB R0, RZ, R0 ;  /* 0x00000000ff00723e */ /* 0x000fce00000000ff */
.L_x_4084:
        /* <DEDUP_REMOVED lines=26> */
.L_x_4115:
[----:B------:R-:W-:-:S06]  /*5810*/  HADD2.F32 R3, -RZ, R0.H0_H0 ;  /* 0x20000000ff037230 */ /* 0x000fcc0000004100 */
[----:B------:R-:W0:Y:S02]  /*5820*/  F2I.S64.TRUNC R2, R3 ;  /* 0x0000000300027311 */ /* 0x000e24000020d900 */
[----:B0-----:R0:W-:Y:S01]  /*5830*/  STG.E.U8 desc[UR36][R16.64], R2 ;  /* 0x0000000210007986 */ /* 0x0011e2000c101124 */
[----:B------:R-:W-:Y:S05]  /*5840*/  BRA `(.L_x_4117) ;  /* 0x0000000c00847947 */ /* 0x000fea0003800000 */
.L_x_4114:
        /* <DEDUP_REMOVED lines=10> */
.L_x_4119:
[----:B------:R-:W-:-:S04]  /*58f0*/  HADD2.F32 R0, -RZ, R0.H0_H0 ;  /* 0x20000000ff007230 */ /* 0x000fc80000004100 */
[----:B------:R-:W0:Y:S02]  /*5900*/  F2I.FTZ.TRUNC.NTZ R3, R0 ;  /* 0x0000000000037305 */ /* 0x000e24000021f100 */
[----:B0-----:R0:W-:Y:S01]  /*5910*/  STG.E desc[UR36][R16.64], R3 ;  /* 0x0000000310007986 */ /* 0x0011e2000c101924 */
[----:B------:R-:W-:Y:S05]  /*5920*/  BRA `(.L_x_4117) ;  /* 0x0000000c004c7947 */ /* 0x000fea0003800000 */
.L_x_4118:
[----:B------:R-:W-:-:S04]  /*5930*/  HADD2.F32 R0, -RZ, R0.H0_H0 ;  /* 0x20000000ff007230 */ /* 0x000fc80000004100 */
[----:B------:R-:W0:Y:S02]  /*5940*/  F2I.FTZ.TRUNC.NTZ R3, R0 ;  /* 0x0000000000037305 */ /* 0x000e24000021f100 */
[----:B0-----:R0:W-:Y:S01]  /*5950*/  STG.E.U16 desc[UR36][R16.64], R3 ;  /* 0x0000000310007986 */ /* 0x0011e2000c101524 */
[----:B------:R-:W-:Y:S05]  /*5960*/  BRA `(.L_x_4117) ;  /* 0x0000000c003c7947 */ /* 0x000fea0003800000 */
.L_x_4113:
        /* <DEDUP_REMOVED lines=9> */
.L_x_4121:
[----:B------:R0:W-:Y:S01]  /*5a00*/  STG.E.U16 desc[UR36][R16.64], R0 ;  /* 0x0000000010007986 */ /* 0x0001e2000c101524 */
[----:B------:R-:W-:Y:S05]  /*5a10*/  BRA `(.L_x_4117) ;  /* 0x0000000c00107947 */ /* 0x000fea0003800000 */
.L_x_4120:
        /* <DEDUP_REMOVED lines=10> */
.L_x_4123:
[----:B------:R-:W-:-:S05]  /*5ac0*/  HADD2.F32 R0, -RZ, R0.H0_H0 ;  /* 0x20000000ff007230 */ /* 0x000fca0000004100 */
[----:B------:R-:W-:-:S04]  /*5ad0*/  F2FP.F16.F32.PACK_AB R0, RZ, R0 ;  /* 0x00000000ff00723e */ /* 0x000fc800000000ff */
[----:B------:R-:W-:-:S05]  /*5ae0*/  PRMT R0, R0, 0x5410, RZ ;  /* 0x0000541000007816 */ /* 0x000fca00000000ff */
[----:B------:R0:W-:Y:S01]  /*5af0*/  STG.E desc[UR36][R16.64], R0 ;  /* 0x0000000010007986 */ /* 0x0001e2000c101924 */
[----:B------:R-:W-:Y:S05]  /*5b00*/  BRA `(.L_x_4117) ;  /* 0x0000000800d47947 */ /* 0x000fea0003800000 */
.L_x_4122:
[----:B------:R-:W-:-:S05]  /*5b10*/  HADD2.F32 R2, -RZ, R0.H0_H0 ;  /* 0x20000000ff027230 */ /* 0x000fca0000004100 */
[----:B------:R-:W-:-:S06]  /*5b20*/  FMUL.FTZ R2, R2, 1 ;  /* 0x3f80000002027820 */ /* 0x000fcc0000410000 */
[----:B------:R-:W0:Y:S02]  /*5b30*/  F2F.F64.F32 R2, R2 ;  /* 0x0000000200027310 */ /* 0x000e240000201800 */
[----:B0-----:R0:W-:Y:S01]  /*5b40*/  STG.E.64 desc[UR36][R16.64], R2 ;  /* 0x0000000210007986 */ /* 0x0011e2000c101b24 */
[----:B------:R-:W-:Y:S05]  /*5b50*/  BRA `(.L_x_4117) ;  /* 0x0000000800c07947 */ /* 0x000fea0003800000 */
.L_x_4112:
        /* <DEDUP_REMOVED lines=13> */
.L_x_4126:
[----:B------:R-:W-:Y:S01]  /*5c30*/  HADD2.F32 R0, -RZ, R0.H0_H0 ;  /* 0x20000000ff007230 */ /* 0x000fe20000004100 */
[----:B------:R-:W-:-:S04]  /*5c40*/  CS2R R6, SRZ ;  /* 0x0000000000067805 */ /* 0x000fc8000001ff00 */
[----:B------:R-:W-:-:S04]  /*5c50*/  FMUL.FTZ R0, R0, 1 ;  /* 0x3f80000000007820 */ /* 0x000fc80000410000 */
[----:B------:R-:W0:Y:S02]  /*5c60*/  F2F.F64.F32 R4, R0 ;  /* 0x0000000000047310 */ /* 0x000e240000201800 */
[----:B0-----:R0:W-:Y:S01]  /*5c70*/  STG.E.128 desc[UR36][R16.64], R4 ;  /* 0x0000000410007986 */ /* 0x0011e2000c101d24 */
[----:B------:R-:W-:Y:S05]  /*5c80*/  BRA `(.L_x_4117) ;  /* 0x0000000800747947 */ /* 0x000fea0003800000 */
.L_x_4125:
        /* <DEDUP_REMOVED lines=21> */
.L_x_4130:
[----:B------:R-:W-:Y:S05]  /*5de0*/  BSYNC B0 ;  /* 0x0000000000007941 */ /* 0x000fea0003800000 */
.L_x_4129:
[----:B------:R-:W-:-:S05]  /*5df0*/  LOP3.LUT R3, R0, R3, RZ, 0xfc, !PT ;  /* 0x0000000300037212 */ /* 0x000fca00078efcff */
[----:B------:R0:W-:Y:S01]  /*5e00*/  STG.E.U8 desc[UR36][R16.64], R3 ;  /* 0x0000000310007986 */ /* 0x0001e2000c101124 */
[----:B------:R-:W-:Y:S05]  /*5e10*/  BRA `(.L_x_4117) ;  /* 0x0000000800107947 */ /* 0x000fea0003800000 */
.L_x_4128:
        /* <DEDUP_REMOVED lines=13> */
.L_x_4132:
[----:B------:R-:W-:Y:S01]  /*5ef0*/  IMAD.MOV.U32 R0, RZ, RZ, 0x7f ;  /* 0x0000007fff007424 */ /* 0x000fe200078e00ff */
[----:B------:R-:W-:-:S04]  /*5f00*/  ISETP.GT.U32.AND P0, PT, R2, 0x7f800000, PT ;  /* 0x7f8000000200780c */ /* 0x000fc80003f04070 */
[----:B------:R-:W-:-:S09]  /*5f10*/  SEL R0, R0, 0x7c, P0 ;  /* 0x0000007c00007807 */ /* 0x000fd20000000000 */
.L_x_4133:
[----:B------:R-:W-:Y:S05]  /*5f20*/  BSYNC B0 ;  /* 0x0000000000007941 */ /* 0x000fea0003800000 */
.L_x_4131:
[----:B------:R-:W-:-:S04]  /*5f30*/  LOP3.LUT R2, R3, 0x80000000, RZ, 0xc0, !PT ;  /* 0x8000000003027812 */ /* 0x000fc800078ec0ff */
[----:B------:R-:W-:-:S04]  /*5f40*/  SHF.R.U32.HI R3, RZ, 0x18, R2 ;  /* 0x00000018ff037819 */ /* 0x000fc80000011602 */
[----:B------:R-:W-:-:S05]  /*5f50*/  LOP3.LUT R3, R0, R3, RZ, 0xfc, !PT ;  /* 0x0000000300037212 */ /* 0x000fca00078efcff */
[----:B------:R0:W-:Y:S01]  /*5f60*/  STG.E.U8 desc[UR36][R16.64], R3 ;  /* 0x0000000310007986 */ /* 0x0001e2000c101124 */
[----:B------:R-:W-:Y:S05]  /*5f70*/  BRA `(.L_x_4117) ;  /* 0x0000000400b87947 */ /* 0x000fea0003800000 */
.L_x_4127:
[----:B------:R-:W-:-:S05]  /*5f80*/  HADD2.F32 R0, -RZ, R0.H0_H0 ;  /* 0x20000000ff007230 */ /* 0x000fca0000004100 */
[----:B------:R-:W-:-:S05]  /*5f90*/  F2FP.BF16.F32.PACK_AB R0, RZ, R0 ;  /* 0x00000000ff00723e */ /* 0x000fca00000010ff */
[----:B------:R0:W-:Y:S01]  /*5fa0*/  STG.E.U16 desc[UR36][R16.64], R0 ;  /* 0x0000000010007986 */ /* 0x0001e2000c101524 */
[----:B------:R-:W-:Y:S05]  /*5fb0*/  BRA `(.L_x_4117) ;  /* 0x0000000400a87947 */ /* 0x000fea0003800000 */
.L_x_4124:
        /* <DEDUP_REMOVED lines=12> */
.L_x_4136:
        /* <DEDUP_REMOVED lines=17> */
.L_x_4139:
[----:B------:R-:W-:-:S04]  /*6190*/  LOP3.LUT R2, R3, 0x80000000, RZ, 0xc0, !PT ;  /* 0x8000000003027812 */ /* 0x000fc800078ec0ff */
[----:B------:R-:W-:-:S04]  /*61a0*/  SHF.R.U32.HI R3, RZ, 0x18, R2 ;  /* 0x00000018ff037819 */ /* 0x000fc80000011602 */
[----:B------:R-:W-:-:S04]  /*61b0*/  LOP3.LUT R0, R0, R3, RZ, 0xfc, !PT ;  /* 0x0000000300007212 */ /* 0x000fc800078efcff */
[----:B------:R-:W-:-:S07]  /*61c0*/  PRMT R8, R0, 0x7610, R8 ;  /* 0x0000761000087816 */ /* 0x000fce0000000008 */
.L_x_4138:
[----:B------:R-:W-:Y:S05]  /*61d0*/  BSYNC B0 ;  /* 0x0000000000007941 */ /* 0x000fea0003800000 */
.L_x_4137:
[----:B------:R3:W-:Y:S01]  /*61e0*/  STG.E.U8 desc[UR36][R16.64], R8 ;  /* 0x0000000810007986 */ /* 0x0007e2000c101124 */
[----:B------:R-:W-:Y:S05]  /*61f0*/  BRA `(.L_x_4117) ;  /* 0x0000000400187947 */ /* 0x000fea0003800000 */
.L_x_4135:
        /* <DEDUP_REMOVED lines=17> */
.L_x_4142:
[----:B------:R-:W-:-:S04]  /*6310*/  LOP3.LUT R2, R3, 0x80000000, RZ, 0xc0, !PT ;  /* 0x8000000003027812 */ /* 0x000fc800078ec0ff */
[----:B------:R-:W-:-:S04]  /*6320*/  SHF.R.U32.HI R3, RZ, 0x18, R2 ;  /* 0x00000018ff037819 */ /* 0x000fc80000011602 */
[----:B------:R-:W-:-:S04]  /*6330*/  LOP3.LUT R0, R0, R3, RZ, 0xfc, !PT ;  /* 0x0000000300007212 */ /* 0x000fc800078efcff */
[----:B------:R-:W-:-:S07]  /*6340*/  PRMT R8, R0, 0x7610, R8 ;  /* 0x0000761000087816 */ /* 0x000fce0000000008 */
.L_x_4141:
[----:B------:R-:W-:Y:S05]  /*6350*/  BSYNC B0 ;  /* 0x0000000000007941 */ /* 0x000fea0003800000 */
.L_x_4140:
[----:B------:R0:W-:Y:S01]  /*6360*/  STG.E.U8 desc[UR36][R16.64], R8 ;  /* 0x0000000810007986 */ /* 0x0001e2000c101124 */
[----:B------:R-:W-:Y:S05]  /*6370*/  BRA `(.L_x_4117) ;  /* 0x0000000000b87947 */ /* 0x000fea0003800000 */
.L_x_4134:
        /* <DEDUP_REMOVED lines=22> */
.L_x_4116:
        /* <DEDUP_REMOVED lines=16> */
.L_x_4145:
[----:B------:R-:W-:Y:S05]  /*65e0*/  BRA `(.L_x_4117) ;  /* 0x00000000001c7947 */ /* 0x000fea0003800000 */
.L_x_4144:
[----:B------:R-:W-:-:S06]  /*65f0*/  HADD2.F32 R2, -RZ, R0.H0_H0 ;  /* 0x20000000ff027230 */ /* 0x000fcc0000004100 */
[----:B------:R-:W0:Y:S02]  /*6600*/  F2I.U64.TRUNC R2, R2 ;  /* 0x0000000200027311 */ /* 0x000e24000020d800 */
[----:B0-----:R2:W-:Y:S01]  /*6610*/  STG.E.64 desc[UR36][R16.64], R2 ;  /* 0x0000000210007986 */ /* 0x0015e2000c101b24 */
[----:B------:R-:W-:Y:S05]  /*6620*/  BRA `(.L_x_4117) ;  /* 0x00000000000c7947 */ /* 0x000fea0003800000 */
.L_x_4143:
[----:B------:R-:W-:-:S04]  /*6630*/  HADD2.F32 R0, -RZ, R0.H0_H0 ;  /* 0x20000000ff007230 */ /* 0x000fc80000004100 */
[----:B------:R-:W0:Y:S02]  /*6640*/  F2I.FTZ.U32.TRUNC.NTZ R3, R0 ;  /* 0x0000000000037305 */ /* 0x000e24000021f000 */
[----:B0-----:R0:W-:Y:S02]  /*6650*/  STG.E desc[UR36][R16.64], R3 ;  /* 0x0000000310007986 */ /* 0x0011e4000c101924 */
.L_x_4117:
[----:B------:R-:W-:-:S07]  /*6660*/  VIADD R19, R19, 0x80 ;  /* 0x0000008013137836 */ /* 0x000fce0000000000 */
.L_x_4077:
[----:B------:R-:W-:Y:S05]  /*6670*/  BSYNC B6 ;  /* 0x0000000000067941 */ /* 0x000fea0003800000 */
.L_x_4076:
        /* <DEDUP_REMOVED lines=307> */
.L_x_4148:
        /* <DEDUP_REMOVED lines=22> */
.L_x_4152:
[----:B------:R-:W2:Y:S02]  /*7b10*/  LDG.E.U8 R2, desc[UR36][R2.64] ;  /* 0x0000002402027981 */ /* 0x000ea4000c1e1100 */
[----:B--2---:R-:W-:-:S04]  /*7b20*/  I2FP.F32.U32 R0, R2 ;  /* 0x0000000200007245 */ /* 0x004fc80000201000 */
[----:B------:R-:W-:Y:S01]  /*7b30*/  F2FP.F16.F32.PACK_AB R0, RZ, R0 ;  /* 0x00000000ff00723e */ /* 0x000fe200000000ff */
[----:B------:R-:W-:Y:S06]  /*7b40*/  BRA `(.L_x_4154) ;  /* 0x0000000c00887947 */ /* 0x000fec0003800000 */
.L_x_4151:
        /* <DEDUP_REMOVED lines=10> */
.L_x_4156:
[----:B------:R-:W2:Y:S02]  /*7bf0*/  LDG.E R2, desc[UR36][R2.64] ;  /* 0x0000002402027981 */ /* 0x000ea4000c1e1900 */
[----:B--2---:R-:W-:-:S04]  /*7c00*/  I2FP.F32.S32 R0, R2 ;  /* 0x0000000200007245 */ /* 0x004fc80000201400 */
[----:B------:R-:W-:Y:S01]  /*7c10*/  F2FP.F16.F32.PACK_AB R0, RZ, R0 ;  /* 0x00000000ff00723e */ /* 0x000fe200000000ff */
[----:B------:R-:W-:Y:S06]  /*7c20*/  BRA `(.L_x_4154) ;  /* 0x0000000c00507947 */ /* 0x000fec0003800000 */
.L_x_4155:
[----:B------:R-:W2:Y:S02]  /*7c30*/  LDG.E.U16 R2, desc[UR36][R2.64] ;  /* 0x0000002402027981 */ /* 0x000ea4000c1e1500 */
[----:B--2---:R-:W0:Y:S02]  /*7c40*/  I2F.S16 R0, R2 ;  /* 0x0000000200007306 */ /* 0x004e240000101400 */
[----:B0-----:R-:W-:Y:S01]  /*7c50*/  F2FP.F16.F32.PACK_AB R0, RZ, R0 ;  /* 0x00000000ff00723e */ /* 0x001fe200000000ff */
[----:B------:R-:W-:Y:S06]  /*7c60*/  BRA `(.L_x_4154) ;  /* 0x0000000c00407947 */ /* 0x000fec0003800000 */
.L_x_4150:
        /* <DEDUP_REMOVED lines=9> */
.L_x_4158:
[----:B------:R1:W5:Y:S01]  /*7d00*/  LDG.E.U16 R0, desc[UR36][R2.64] ;  /* 0x0000002402007981 */ /* 0x000362000c1e1500 */
[----:B------:R-:W-:Y:S05]  /*7d10*/  BRA `(.L_x_4154) ;  /* 0x0000000c00147947 */ /* 0x000fea0003800000 */
.L_x_4157:
        /* <DEDUP_REMOVED lines=9> */
.L_x_4160:
[----:B------:R0:W5:Y:S01]  /*7db0*/  LDG.E.U16 R0, desc[UR36][R2.64] ;  /* 0x0000002402007981 */ /* 0x000162000c1e1500 */
[----:B------:R-:W-:Y:S05]  /*7dc0*/  BRA `(.L_x_4154) ;  /* 0x0000000800e87947 */ /* 0x000fea0003800000 */
.L_x_4159:
        /* <DEDUP_REMOVED lines=8> */
.L_x_4149:
        /* <DEDUP_REMOVED lines=13> */
.L_x_4163:
        /* <DEDUP_REMOVED lines=8> */
.L_x_4162:
        /* <DEDUP_REMOVED lines=28> */
.L_x_4165:
        /* <DEDUP_REMOVED lines=15> */
.L_x_4164:
[----:B------:R-:W2:Y:S02]  /*8250*/  LDG.E.U16 R0, desc[UR36][R2.64] ;  /* 0x0000002402007981 */ /* 0x000ea4000c1e1500 */
[----:B--2---:R-:W-:-:S05]  /*8260*/  IMAD.U32 R0, R0, 0x10000, RZ ;  /* 0x0001000000007824 */ /* 0x004fca00078e00ff */
[----:B------:R-:W-:Y:S01]  /*8270*/  F2FP.F16.F32.PACK_AB R0, RZ, R0 ;  /* 0x00000000ff00723e */ /* 0x000fe200000000ff */
[----:B------:R-:W-:Y:S06]  /*8280*/  BRA `(.L_x_4154) ;  /* 0x0000000400b87947 */ /* 0x000fec0003800000 */
.L_x_4161:
        /* <DEDUP_REMOVED lines=12> */
.L_x_4168:
        /* <DEDUP_REMOVED lines=21> */
.L_x_4172:
[----:B------:R-:W-:Y:S05]  /*84a0*/  BSYNC B1 ;  /* 0x0000000000017941 */ /* 0x000fea0003800000 */
.L_x_4171:
[----:B------:R-:W-:Y:S01]  /*84b0*/  LEA R3, R0, 0x3b800000, 0x17 ;  /* 0x3b80000000037811 */ /* 0x000fe200078eb8ff */
[----:B------:R-:W-:-:S05]  /*84c0*/  IMAD.SHL.U32 R0, R2, 0x100000, RZ ;  /* 0x0010000002007824 */ /* 0x000fca00078e00ff */
[----:B------:R-:W-:-:S07]  /*84d0*/  LOP3.LUT R0, R3, R0, R4, 0xfe, !PT ;  /* 0x0000000003007212 */ /* 0x000fce00078efe04 */
.L_x_4170:
[----:B------:R-:W-:Y:S05]  /*84e0*/  BSYNC B0 ;  /* 0x0000000000007941 */ /* 0x000fea0003800000 */
.L_x_4169:
[----:B------:R-:W-:Y:S01]  /*84f0*/  F2FP.F16.F32.PACK_AB R0, RZ, R0 ;  /* 0x00000000ff00723e */ /* 0x000fe200000000ff */
[----:B------:R-:W-:Y:S06]  /*8500*/  BRA `(.L_x_4154) ;  /* 0x0000000400187947 */ /* 0x000fec0003800000 */
.L_x_4167:
        /* <DEDUP_REMOVED lines=21> */
.L_x_4176:
[----:B------:R-:W-:Y:S05]  /*8660*/  BSYNC B1 ;  /* 0x0000000000017941 */ /* 0x000fea0003800000 */
.L_x_4175:
[----:B------:R-:W-:Y:S01]  /*8670*/  LEA R3, R0, 0x37800000, 0x17 ;  /* 0x3780000000037811 */ /* 0x000fe200078eb8ff */
[----:B------:R-:W-:-:S05]  /*8680*/  IMAD.SHL.U32 R0, R2, 0x200000, RZ ;  /* 0x0020000002007824 */ /* 0x000fca00078e00ff */
[----:B------:R-:W-:-:S07]  /*8690*/  LOP3.LUT R0, R3, R0, R4, 0xfe, !PT ;  /* 0x0000000003007212 */ /* 0x000fce00078efe04 */
.L_x_4174:
[----:B------:R-:W-:Y:S05]  /*86a0*/  BSYNC B0 ;  /* 0x0000000000007941 */ /* 0x000fea0003800000 */
.L_x_4173:
[----:B------:R-:W-:Y:S01]  /*86b0*/  F2FP.F16.F32.PACK_AB R0, RZ, R0 ;  /* 0x00000000ff00723e */ /* 0x000fe200000000ff */
[----:B------:R-:W-:Y:S06]  /*86c0*/  BRA `(.L_x_4154) ;  /* 0x0000000000a87947 */ /* 0x000fec0003800000 */
.L_x_4166:
        /* <DEDUP_REMOVED lines=14> */
.L_x_4180:
[----:B------:R-:W-:Y:S05]  /*87b0*/  BSYNC B0 ;  /* 0x0000000000007941 */ /* 0x000fea0003800000 */
.L_x_4179:
[----:B------:R-:W-:Y:S01]  /*87c0*/  F2FP.F16.F32.PACK_AB R0, RZ, R0 ;  /* 0x00000000ff00723e */ /* 0x000fe200000000ff */
[----:B------:R-:W-:Y:S06]  /*87d0*/  BRA `(.L_x_4154) ;  /* 0x0000000000647947 */ /* 0x000fec0003800000 */
.L_x_4153:
        /* <DEDUP_REMOVED lines=16> */
.L_x_4181:
[----:B------:R-:W-:Y:S01]  /*88e0*/  PRMT R0, RZ, 0x7610, R0 ;  /* 0x00007610ff007816 */ /* 0x000fe20000000000 */
[----:B------:R-:W-:Y:S06]  /*88f0*/  BRA `(.L_x_4154) ;  /* 0x00000000001c7947 */ /* 0x000fec0003800000 */
.L_x_4178:
[----:B------:R-:W2:Y:S02]  /*8900*/  LDG.E.64 R2, desc[UR36][R2.64] ;  /* 0x0000002402027981 */ /* 0x000ea4000c1e1b00 */
[----:B--2---:R-:W0:Y:S02]  /*8910*/  I2F.U64 R0, R2 ;  /* 0x0000000200007312 */ /* 0x004e240000301000 */
[----:B0-----:R-:W-:Y:S01]  /*8920*/  F2FP.F16.F32.PACK_AB R0, RZ, R0 ;  /* 0x00000000ff00723e */ /* 0x001fe200000000ff */
[----:B------:R-:W-:Y:S06]  /*8930*/  BRA `(.L_x_4154) ;  /* 0x00000000000c7947 */ /* 0x000fec0003800000 */
.L_x_4177:
[----:B------:R-:W2:Y:S02]  /*8940*/  LDG.E R2, desc[UR36][R2.64] ;  /* 0x0000002402027981 */ /* 0x000ea4000c1e1900 */
[----:B--2---:R-:W-:-:S04]  /*8950*/  I2FP.F32.U32 R0, R2 ;  /* 0x0000000200007245 */ /* 0x004fc80000201000 */
[----:B------:R-:W-:-:S07]  /*8960*/  F2FP.F16.F32.PACK_AB R0, RZ, R0 ;  /* 0x00000000ff00723e */ /* 0x000fce00000000ff */
.L_x_4154:
        /* <DEDUP_REMOVED lines=26> */
.L_x_4185:
[----:B------:R-:W-:-:S06]  /*8b10*/  HADD2.F32 R3, -RZ, R0.H0_H0 ;  /* 0x20000000ff037230 */ /* 0x000fcc0000004100 */
[----:B------:R-:W0:Y:S02]  /*8b20*/  F2I.S64.TRUNC R2, R3 ;  /* 0x0000000300027311 */ /* 0x000e24000020d900 */
[----:B0-----:R3:W-:Y:S01]  /*8b30*/  STG.E.U8 desc[UR36][R16.64], R2 ;  /* 0x0000000210007986 */ /* 0x0017e2000c101124 */
[----:B------:R-:W-:Y:S05]  /*8b40*/  BRA `(.L_x_4187) ;  /* 0x0000000c00847947 */ /* 0x000fea0003800000 */
.L_x_4184:
        /* <DEDUP_REMOVED lines=10> */
.L_x_4189:
[----:B------:R-:W-:-:S04]  /*8bf0*/  HADD2.F32 R0, -RZ, R0.H0_H0 ;  /* 0x20000000ff007230 */ /* 0x000fc80000004100 */
[----:B------:R-:W0:Y:S02]  /*8c00*/  F2I.FTZ.TRUNC.NTZ R3, R0 ;  /* 0x0000000000037305 */ /* 0x000e24000021f100 */
[----:B0-----:R2:W-:Y:S01]  /*8c10*/  STG.E desc[UR36][R16.64], R3 ;  /* 0x0000000310007986 */ /* 0x0015e2000c101924 */
[----:B------:R-:W-:Y:S05]  /*8c20*/  BRA `(.L_x_4187) ;  /* 0x0000000c004c7947 */ /* 0x000fea0003800000 */
.L_x_4188:
[----:B------:R-:W-:-:S04]  /*8c30*/  HADD2.F32 R0, -RZ, R0.H0_H0 ;  /* 0x20000000ff007230 */ /* 0x000fc80000004100 */
[----:B------:R-:W0:Y:S02]  /*8c40*/  F2I.FTZ.TRUNC.NTZ R3, R0 ;  /* 0x0000000000037305 */ /* 0x000e24000021f100 */
[----:B0-----:R0:W-:Y:S01]  /*8c50*/  STG.E.U16 desc[UR36][R16.64], R3 ;  /* 0x0000000310007986 */ /* 0x0011e2000c101524 */
[----:B------:R-:W-:Y:S05]  /*8c60*/  BRA `(.L_x_4187) ;  /* 0x0000000c003c7947 */ /* 0x000fea0003800000 */
.L_x_4183:
        /* <DEDUP_REMOVED lines=9> */
.L_x_4191:
[----:B------:R0:W-:Y:S01]  /*8d00*/  STG.E.U16 desc[UR36][R16.64], R0 ;  /* 0x0000000010007986 */ /* 0x0001e2000c101524 */
[----:B------:R-:W-:Y:S05]  /*8d10*/  BRA `(.L_x_4187) ;  /* 0x0000000c00107947 */ /* 0x000fea0003800000 */
.L_x_4190:
        /* <DEDUP_REMOVED lines=10> */
.L_x_4193:
[----:B------:R-:W-:-:S05]  /*8dc0*/  HADD2.F32 R0, -RZ, R0.H0_H0 ;  /* 0x20000000ff007230 */ /* 0x000fca0000004100 */
[----:B------:R-:W-:-:S04]  /*8dd0*/  F2FP.F16.F32.PACK_AB R0, RZ, R0 ;  /* 0x00000000ff00723e */ /* 0x000fc800000000ff */
[----:B------:R-:W-:-:S05]  /*8de0*/  PRMT R0, R0, 0x5410, RZ ;  /* 0x0000541000007816 */ /* 0x000fca00000000ff */
[----:B------:R0:W-:Y:S01]  /*8df0*/  STG.E desc[UR36][R16.64], R0 ;  /* 0x0000000010007986 */ /* 0x0001e2000c101924 */
[----:B------:R-:W-:Y:S05]  /*8e00*/  BRA `(.L_x_4187) ;  /* 0x0000000800d47947 */ /* 0x000fea0003800000 */
.L_x_4192:
[----:B------:R-:W-:-:S05]  /*8e10*/  HADD2.F32 R2, -RZ, R0.H0_H0 ;  /* 0x20000000ff027230 */ /* 0x000fca0000004100 */
[----:B------:R-:W-:-:S06]  /*8e20*/  FMUL.FTZ R2, R2, 1 ;  /* 0x3f80000002027820 */ /* 0x000fcc0000410000 */
[----:B------:R-:W0:Y:S02]  /*8e30*/  F2F.F64.F32 R2, R2 ;  /* 0x0000000200027310 */ /* 0x000e240000201800 */
[----:B0-----:R0:W-:Y:S01]  /*8e40*/  STG.E.64 desc[UR36][R16.64], R2 ;  /* 0x0000000210007986 */ /* 0x0011e2000c101b24 */
[----:B------:R-:W-:Y:S05]  /*8e50*/  BRA `(.L_x_4187) ;  /* 0x0000000800c07947 */ /* 0x000fea0003800000 */
.L_x_4182:
        /* <DEDUP_REMOVED lines=13> */
.L_x_4196:
[----:B------:R-:W-:Y:S01]  /*8f30*/  HADD2.F32 R0, -RZ, R0.H0_H0 ;  /* 0x20000000ff007230 */ /* 0x000fe20000004100 */
[----:B------:R-:W-:-:S04]  /*8f40*/  CS2R R6, SRZ ;  /* 0x0000000000067805 */ /* 0x000fc8000001ff00 */
[----:B------:R-:W-:-:S04]  /*8f50*/  FMUL.FTZ R0, R0, 1 ;  /* 0x3f80000000007820 */ /* 0x000fc80000410000 */
[----:B------:R-:W0:Y:S02]  /*8f60*/  F2F.F64.F32 R4, R0 ;  /* 0x0000000000047310 */ /* 0x000e240000201800 */
[----:B0-----:R0:W-:Y:S01]  /*8f70*/  STG.E.128 desc[UR36][R16.64], R4 ;  /* 0x0000000410007986 */ /* 0x0011e2000c101d24 */
[----:B------:R-:W-:Y:S05]  /*8f80*/  BRA `(.L_x_4187) ;  /* 0x0000000800747947 */ /* 0x000fea0003800000 */
.L_x_4195:
        /* <DEDUP_REMOVED lines=21> */
.L_x_4200:
[----:B------:R-:W-:Y:S05]  /*90e0*/  BSYNC B0 ;  /* 0x0000000000007941 */ /* 0x000fea0003800000 */
.L_x_4199:
[----:B------:R-:W-:-:S05]  /*90f0*/  LOP3.LUT R3, R0, R3, RZ, 0xfc, !PT ;  /* 0x0000000300037212 */ /* 0x000fca00078efcff */
[----:B------:R0:W-:Y:S01]  /*9100*/  STG.E.U8 desc[UR36][R16.64], R3 ;  /* 0x0000000310007986 */ /* 0x0001e2000c101124 */
[----:B------:R-:W-:Y:S05]  /*9110*/  BRA `(.L_x_4187) ;  /* 0x0000000800107947 */ /* 0x000fea0003800000 */
.L_x_4198:
        /* <DEDUP_REMOVED lines=13> */
.L_x_4202:
[----:B------:R-:W-:Y:S01]  /*91f0*/  IMAD.MOV.U32 R0, RZ, RZ, 0x7f ;  /* 0x0000007fff007424 */ /* 0x000fe200078e00ff */
[----:B------:R-:W-:-:S04]  /*9200*/  ISETP.GT.U32.AND P0, PT, R2, 0x7f800000, PT ;  /* 0x7f8000000200780c */ /* 0x000fc80003f04070 */
[----:B------:R-:W-:-:S09]  /*9210*/  SEL R0, R0, 0x7c, P0 ;  /* 0x0000007c00007807 */ /* 0x000fd20000000000 */
.L_x_4203:
[----:B------:R-:W-:Y:S05]  /*9220*/  BSYNC B0 ;  /* 0x0000000000007941 */ /* 0x000fea0003800000 */
.L_x_4201:
[----:B------:R-:W-:-:S04]  /*9230*/  LOP3.LUT R2, R3, 0x80000000, RZ, 0xc0, !PT ;  /* 0x8000000003027812 */ /* 0x000fc800078ec0ff */
[----:B------:R-:W-:-:S04]  /*9240*/  SHF.R.U32.HI R3, RZ, 0x18, R2 ;  /* 0x00000018ff037819 */ /* 0x000fc80000011602 */
[----:B------:R-:W-:-:S05]  /*9250*/  LOP3.LUT R3, R0, R3, RZ, 0xfc, !PT ;  /* 0x0000000300037212 */ /* 0x000fca00078efcff */
[----:B------:R0:W-:Y:S01]  /*9260*/  STG.E.U8 desc[UR36][R16.64], R3 ;  /* 0x0000000310007986 */ /* 0x0001e2000c101124 */
[----:B------:R-:W-:Y:S05]  /*9270*/  BRA `(.L_x_4187) ;  /* 0x0000000400b87947 */ /* 0x000fea0003800000 */
.L_x_4197:
[----:B------:R-:W-:-:S05]  /*9280*/  HADD2.F32 R0, -RZ, R0.H0_H0 ;  /* 0x20000000ff007230 */ /* 0x000fca0000004100 */
[----:B------:R-:W-:-:S05]  /*9290*/  F2FP.BF16.F32.PACK_AB R0, RZ, R0 ;  /* 0x00000000ff00723e */ /* 0x000fca00000010ff */
[----:B------:R0:W-:Y:S01]  /*92a0*/  STG.E.U16 desc[UR36][R16.64], R0 ;  /* 0x0000000010007986 */ /* 0x0001e2000c101524 */
[----:B------:R-:W-:Y:S05]  /*92b0*/  BRA `(.L_x_4187) ;  /* 0x0000000400a87947 */ /* 0x000fea0003800000 */
.L_x_4194:
        /* <DEDUP_REMOVED lines=12> */
.L_x_4206:
        /* <DEDUP_REMOVED lines=17> */
.L_x_4209:
[----:B------:R-:W-:-:S04]  /*9490*/  LOP3.LUT R2, R3, 0x80000000, RZ, 0xc0, !PT ;  /* 0x8000000003027812 */ /* 0x000fc800078ec0ff */
[----:B------:R-:W-:-:S04]  /*94a0*/  SHF.R.U32.HI R3, RZ, 0x18, R2 ;  /* 0x00000018ff037819 */ /* 0x000fc80000011602 */
[----:B------:R-:W-:-:S04]  /*94b0*/  LOP3.LUT R0, R0, R3, RZ, 0xfc, !PT ;  /* 0x0000000300007212 */ /* 0x000fc800078efcff */
[----:B------:R-:W-:-:S07]  /*94c0*/  PRMT R8, R0, 0x7610, R8 ;  /* 0x0000761000087816 */ /* 0x000fce0000000008 */
.L_x_4208:
[----:B------:R-:W-:Y:S05]  /*94d0*/  BSYNC B0 ;  /* 0x0000000000007941 */ /* 0x000fea0003800000 */
.L_x_4207:
[----:B------:R0:W-:Y:S01]  /*94e0*/  STG.E.U8 desc[UR36][R16.64], R8 ;  /* 0x0000000810007986 */ /* 0x0001e2000c101124 */
[----:B------:R-:W-:Y:S05]  /*94f0*/  BRA `(.L_x_4187) ;  /* 0x0000000400187947 */ /* 0x000fea0003800000 */
.L_x_4205:
        /* <DEDUP_REMOVED lines=17> */
.L_x_4212:
[----:B------:R-:W-:-:S04]  /*9610*/  LOP3.LUT R2, R3, 0x80000000, RZ, 0xc0, !PT ;  /* 0x8000000003027812 */ /* 0x000fc800078ec0ff */
[----:B------:R-:W-:-:S04]  /*9620*/  SHF.R.U32.HI R3, RZ, 0x18, R2 ;  /* 0x00000018ff037819 */ /* 0x000fc80000011602 */
[----:B------:R-:W-:-:S04]  /*9630*/  LOP3.LUT R0, R0, R3, RZ, 0xfc, !PT ;  /* 0x0000000300007212 */ /* 0x000fc800078efcff */
[----:B------:R-:W-:-:S07]  /*9640*/  PRMT R8, R0, 0x7610, R8 ;  /* 0x0000761000087816 */ /* 0x000fce0000000008 */
.L_x_4211:
[----:B------:R-:W-:Y:S05]  /*9650*/  BSYNC B0 ;  /* 0x0000000000007941 */ /* 0x000fea0003800000 */
.L_x_4210:
[----:B------:R0:W-:Y:S01]  /*9660*/  STG.E.U8 desc[UR36][R16.64], R8 ;  /* 0x0000000810007986 */ /* 0x0001e2000c101124 */
[----:B------:R-:W-:Y:S05]  /*9670*/  BRA `(.L_x_4187) ;  /* 0x0000000000b87947 */ /* 0x000fea0003800000 */
.L_x_4204:
        /* <DEDUP_REMOVED lines=22> */
.L_x_4186:
        /* <DEDUP_REMOVED lines=16> */
.L_x_4215:
[----:B------:R-:W-:Y:S05]  /*98e0*/  BRA `(.L_x_4187) ;  /* 0x00000000001c7947 */ /* 0x000fea0003800000 */
.L_x_4214:
[----:B------:R-:W-:-:S06]  /*98f0*/  HADD2.F32 R2, -RZ, R0.H0_H0 ;  /* 0x20000000ff027230 */ /* 0x000fcc0000004100 */
[----:B------:R-:W0:Y:S02]  /*9900*/  F2I.U64.TRUNC R2, R2 ;  /* 0x0000000200027311 */ /* 0x000e24000020d800 */
[----:B0-----:R0:W-:Y:S01]  /*9910*/  STG.E.64 desc[UR36][R16.64], R2 ;  /* 0x0000000210007986 */ /* 0x0011e2000c101b24 */
[----:B------:R-:W-:Y:S05]  /*9920*/  BRA `(.L_x_4187) ;  /* 0x00000000000c7947 */ /* 0x000fea0003800000 */
.L_x_4213:
[----:B------:R-:W-:-:S04]  /*9930*/  HADD2.F32 R0, -RZ, R0.H0_H0 ;  /* 0x20000000ff007230 */ /* 0x000fc80000004100 */
[----:B------:R-:W0:Y:S02]  /*9940*/  F2I.FTZ.U32.TRUNC.NTZ R3, R0 ;  /* 0x0000000000037305 */ /* 0x000e24000021f000 */
[----:B0-----:R0:W-:Y:S02]  /*9950*/  STG.E desc[UR36][R16.64], R3 ;  /* 0x0000000310007986 */ /* 0x0011e4000c101924 */
.L_x_4187:
[----:B------:R-:W-:-:S07]  /*9960*/  VIADD R19, R19, 0x80 ;  /* 0x0000008013137836 */ /* 0x000fce0000000000 */
.L_x_4147:
[----:B------:R-:W-:Y:S05]  /*9970*/  BSYNC B6 ;  /* 0x0000000000067941 */ /* 0x000fea0003800000 */
.L_x_4146:
        /* <DEDUP_REMOVED lines=306> */
.L_x_4216:
        /* <DEDUP_REMOVED lines=22> */
.L_x_4220:
[----:B------:R-:W2:Y:S02]  /*ae00*/  LDG.E.U8 R2, desc[UR36][R2.64] ;  /* 0x0000002402027981 */ /* 0x000ea4000c1e1100 */
[----:B--2---:R-:W-:-:S04]  /*ae10*/  I2FP.F32.U32 R0, R2 ;  /* 0x0000000200007245 */ /* 0x004fc80000201000 */
[----:B------:R-:W-:Y:S01]  /*ae20*/  F2FP.F16.F32.PACK_AB R0, RZ, R0 ;  /* 0x00000000ff00723e */ /* 0x000fe200000000ff */
[----:B------:R-:W-:Y:S06]  /*ae30*/  BRA `(.L_x_4222) ;  /* 0x0000000c00887947 */ /* 0x000fec0003800000 */
.L_x_4219:
        /* <DEDUP_REMOVED lines=10> */
.L_x_4224:
[----:B------:R-:W2:Y:S02]  /*aee0*/  LDG.E R2, desc[UR36][R2.64] ;  /* 0x0000002402027981 */ /* 0x000ea4000c1e1900 */
[----:B--2---:R-:W-:-:S04]  /*aef0*/  I2FP.F32.S32 R0, R2 ;  /* 0x0000000200007245 */ /* 0x004fc80000201400 */
[----:B------:R-:W-:Y:S01]  /*af00*/  F2FP.F16.F32.PACK_AB R0, RZ, R0 ;  /* 0x00000000ff00723e */ /* 0x000fe200000000ff */
[----:B------:R-:W-:Y:S06]  /*af10*/  BRA `(.L_x_4222) ;  /* 0x0000000c00507947 */ /* 0x000fec0003800000 */
.L_x_4223:
[----:B------:R-:W2:Y:S02]  /*af20*/  LDG.E.U16 R2, desc[UR36][R2.64] ;  /* 0x0000002402027981 */ /* 0x000ea4000c1e1500 */
[----:B--2---:R-:W0:Y:S02]  /*af30*/  I2F.S16 R0, R2 ;  /* 0x0000000200007306 */ /* 0x004e240000101400 */
[----:B0-----:R-:W-:Y:S01]  /*af40*/  F2FP.F16.F32.PACK_AB R0, RZ, R0 ;  /* 0x00000000ff00723e */ /* 0x001fe200000000ff */
[----:B------:R-:W-:Y:S06]  /*af50*/  BRA `(.L_x_4222) ;  /* 0x0000000c00407947 */ /* 0x000fec0003800000 */
.L_x_4218:
        /* <DEDUP_REMOVED lines=9> */
.L_x_4226:
[----:B------:R1:W5:Y:S01]  /*aff0*/  LDG.E.U16 R0, desc[UR36][R2.64] ;  /* 0x0000002402007981 */ /* 0x000362000c1e1500 */
[----:B------:R-:W-:Y:S05]  /*b000*/  BRA `(.L_x_4222) ;  /* 0x0000000c00147947 */ /* 0x000fea0003800000 */
.L_x_4225:
        /* <DEDUP_REMOVED lines=9> */
.L_x_4228:
[----:B------:R0:W5:Y:S01]  /*b0a0*/  LDG.E.U16 R0, desc[UR36][R2.64] ;  /* 0x0000002402007981 */ /* 0x000162000c1e1500 */
[----:B------:R-:W-:Y:S05]  /*b0b0*/  BRA `(.L_x_4222) ;  /* 0x0000000800e87947 */ /* 0x000fea0003800000 */
.L_x_4227:
        /* <DEDUP_REMOVED lines=8> */
.L_x_4217:
        /* <DEDUP_REMOVED lines=13> */
.L_x_4231:
        /* <DEDUP_REMOVED lines=8> */
.L_x_4230:
        /* <DEDUP_REMOVED lines=28> */
.L_x_4233:
        /* <DEDUP_REMOVED lines=15> */
.L_x_4232:
[----:B------:R-:W2:Y:S02]  /*b540*/  LDG.E.U16 R0, desc[UR36][R2.64] ;  /* 0x0000002402007981 */ /* 0x000ea4000c1e1500 */
[----:B--2---:R-:W-:-:S05]  /*b550*/  IMAD.U32 R0, R0, 0x10000, RZ ;  /* 0x0001000000007824 */ /* 0x004fca00078e00ff */
[----:B------:R-:W-:Y:S01]  /*b560*/  F2FP.F16.F32.PACK_AB R0, RZ, R0 ;  /* 0x00000000ff00723e */ /* 0x000fe200000000ff */
[----:B------:R-:W-:Y:S06]  /*b570*/  BRA `(.L_x_4222) ;  /* 0x0000000400b87947 */ /* 0x000fec0003800000 */
.L_x_4229:
        /* <DEDUP_REMOVED lines=12> */
.L_x_4236:
        /* <DEDUP_REMOVED lines=21> */
.L_x_4240:
[----:B------:R-:W-:Y:S05]  /*b790*/  BSYNC B1 ;  /* 0x0000000000017941 */ /* 0x000fea0003800000 */
.L_x_4239:
[----:B------:R-:W-:Y:S01]  /*b7a0*/  LEA R3, R0, 0x3b800000, 0x17 ;  /* 0x3b80000000037811 */ /* 0x000fe200078eb8ff */
[----:B------:R-:W-:-:S05]  /*b7b0*/  IMAD.SHL.U32 R0, R2, 0x100000, RZ ;  /* 0x0010000002007824 */ /* 0x000fca00078e00ff */
[----:B------:R-:W-:-:S07]  /*b7c0*/  LOP3.LUT R0, R3, R0, R4, 0xfe, !PT ;  /* 0x0000000003007212 */ /* 0x000fce00078efe04 */
.L_x_4238:
[----:B------:R-:W-:Y:S05]  /*b7d0*/  BSYNC B0 ;  /* 0x0000000000007941 */ /* 0x000fea0003800000 */
.L_x_4237:
[----:B------:R-:W-:Y:S01]  /*b7e0*/  F2FP.F16.F32.PACK_AB R0, RZ, R0 ;  /* 0x00000000ff00723e */ /* 0x000fe200000000ff */
[----:B------:R-:W-:Y:S06]  /*b7f0*/  BRA `(.L_x_4222) ;  /* 0x0000000400187947 */ /* 0x000fec0003800000 */
.L_x_4235:
        /* <DEDUP_REMOVED lines=21> */
.L_x_4244:
[----:B------:R-:W-:Y:S05]  /*b950*/  BSYNC B1 ;  /* 0x0000000000017941 */ /* 0x000fea0003800000 */
.L_x_4243:
[----:B------:R-:W-:Y:S01]  /*b960*/  LEA R3, R0, 0x37800000, 0x17 ;  /* 0x3780000000037811 */ /* 0x000fe200078eb8ff */
[----:B------:R-:W-:-:S05]  /*b970*/  IMAD.SHL.U32 R0, R2, 0x200000, RZ ;  /* 0x0020000002007824 */ /* 0x000fca00078e00ff */
[----:B------:R-:W-:-:S07]  /*b980*/  LOP3.LUT R0, R3, R0, R4, 0xfe, !PT ;  /* 0x0000000003007212 */ /* 0x000fce00078efe04 */
.L_x_4242:
[----:B------:R-:W-:Y:S05]  /*b990*/  BSYNC B0 ;  /* 0x0000000000007941 */ /* 0x000fea0003800000 */
.L_x_4241:
[----:B------:R-:W-:Y:S01]  /*b9a0*/  F2FP.F16.F32.PACK_AB R0, RZ, R0 ;  /* 0x00000000ff00723e */ /* 0x000fe200000000ff */
[----:B------:R-:W-:Y:S06]  /*b9b0*/  BRA `(.L_x_4222) ;  /* 0x0000000000a87947 */ /* 0x000fec0003800000 */
.L_x_4234:
        /* <DEDUP_REMOVED lines=14> */
.L_x_4248:
[----:B------:R-:W-:Y:S05]  /*baa0*/  BSYNC B0 ;  /* 0x0000000000007941 */ /* 0x000fea0003800000 */
.L_x_4247:
[----:B------:R-:W-:Y:S01]  /*bab0*/  F2FP.F16.F32.PACK_AB R0, RZ, R0 ;  /* 0x00000000ff00723e */ /* 0x000fe200000000ff */
[----:B------:R-:W-:Y:S06]  /*bac0*/  BRA `(.L_x_4222) ;  /* 0x0000000000647947 */ /* 0x000fec0003800000 */
.L_x_4221:
        /* <DEDUP_REMOVED lines=16> */
.L_x_4249:
[----:B------:R-:W-:Y:S01]  /*bbd0*/  PRMT R0, RZ, 0x7610, R0 ;  /* 0x00007610ff007816 */ /* 0x000fe20000000000 */
[----:B------:R-:W-:Y:S06]  /*bbe0*/  BRA `(.L_x_4222) ;  /* 0x00000000001c7947 */ /* 0x000fec0003800000 */
.L_x_4246:
[----:B------:R-:W2:Y:S02]  /*bbf0*/  LDG.E.64 R2, desc[UR36][R2.64] ;  /* 0x0000002402027981 */ /* 0x000ea4000c1e1b00 */
[----:B--2---:R-:W0:Y:S02]  /*bc00*/  I2F.U64 R0, R2 ;  /* 0x0000000200007312 */ /* 0x004e240000301000 */
[----:B0-----:R-:W-:Y:S01]  /*bc10*/  F2FP.F16.F32.PACK_AB R0, RZ, R0 ;  /* 0x00000000ff00723e */ /* 0x001fe200000000ff */
[----:B------:R-:W-:Y:S06]  /*bc20*/  BRA `(.L_x_4222) ;  /* 0x00000000000c7947 */ /* 0x000fec0003800000 */
.L_x_4245:
[----:B------:R-:W2:Y:S02]  /*bc30*/  LDG.E R2, desc[UR36][R2.64] ;  /* 0x0000002402027981 */ /* 0x000ea4000c1e1900 */
[----:B--2---:R-:W-:-:S04]  /*bc40*/  I2FP.F32.U32 R0, R2 ;  /* 0x0000000200007245 */ /* 0x004fc80000201000 */
[----:B------:R-:W-:-:S07]  /*bc50*/  F2FP.F16.F32.PACK_AB R0, RZ, R0 ;  /* 0x00000000ff00723e */ /* 0x000fce00000000ff */
.L_x_4222:
        /* <DEDUP_REMOVED lines=26> */
.L_x_4253:
[----:B------:R-:W-:-:S06]  /*be00*/  HADD2.F32 R3, -RZ, R0.H0_H0 ;  /* 0x20000000ff037230 */ /* 0x000fcc0000004100 */
[----:B------:R-:W0:Y:S02]  /*be10*/  F2I.S64.TRUNC R2, R3 ;  /* 0x0000000300027311 */ /* 0x000e24000020d900 */
[----:B0-----:R-:W-:Y:S01]  /*be20*/  STG.E.U8 desc[UR36][R16.64], R2 ;  /* 0x0000000210007986 */ /* 0x001fe2000c101124 */
[----:B------:R-:W-:Y:S05]  /*be30*/  EXIT ;  /* 0x000000000000794d */ /* 0x000fea0003800000 */
.L_x_4252:
        /* <DEDUP_REMOVED lines=10> */
.L_x_4256:
[----:B------:R-:W-:-:S04]  /*bee0*/  HADD2.F32 R0, -RZ, R0.H0_H0 ;  /* 0x20000000ff007230 */ /* 0x000fc80000004100 */
[----:B------:R-:W0:Y:S02]  /*bef0*/  F2I.FTZ.TRUNC.NTZ R3, R0 ;  /* 0x0000000000037305 */ /* 0x000e24000021f100 */
[----:B0-----:R-:W-:Y:S01]  /*bf00*/  STG.E desc[UR36][R16.64], R3 ;  /* 0x0000000310007986 */ /* 0x001fe2000c101924 */
[----:B------:R-:W-:Y:S05]  /*bf10*/  EXIT ;  /* 0x000000000000794d */ /* 0x000fea0003800000 */
.L_x_4255:
[----:B------:R-:W-:-:S04]  /*bf20*/  HADD2.F32 R0, -RZ, R0.H0_H0 ;  /* 0x20000000ff007230 */ /* 0x000fc80000004100 */
[----:B------:R-:W0:Y:S02]  /*bf30*/  F2I.FTZ.TRUNC.NTZ R3, R0 ;  /* 0x0000000000037305 */ /* 0x000e24000021f100 */
[----:B0-----:R-:W-:Y:S01]  /*bf40*/  STG.E.U16 desc[UR36][R16.64], R3 ;  /* 0x0000000310007986 */ /* 0x001fe2000c101524 */
[----:B------:R-:W-:Y:S05]  /*bf50*/  EXIT ;  /* 0x000000000000794d */ /* 0x000fea0003800000 */
.L_x_4251:
        /* <DEDUP_REMOVED lines=9> */
.L_x_4258:
[----:B------:R-:W-:Y:S01]  /*bff0*/  STG.E.U16 desc[UR36][R16.64], R0 ;  /* 0x0000000010007986 */ /* 0x000fe2000c101524 */
[----:B------:R-:W-:Y:S05]  /*c000*/  EXIT ;  /* 0x000000000000794d */ /* 0x000fea0003800000 */
.L_x_4257:
        /* <DEDUP_REMOVED lines=10> */
.L_x_4260:
[----:B------:R-:W-:-:S05]  /*c0b0*/  HADD2.F32 R0, -RZ, R0.H0_H0 ;  /* 0x20000000ff007230 */ /* 0x000fca0000004100 */
[----:B------:R-:W-:-:S04]  /*c0c0*/  F2FP.F16.F32.PACK_AB R0, RZ, R0 ;  /* 0x00000000ff00723e */ /* 0x000fc800000000ff */
[----:B------:R-:W-:-:S05]  /*c0d0*/  PRMT R0, R0, 0x5410, RZ ;  /* 0x0000541000007816 */ /* 0x000fca00000000ff */
[----:B------:R-:W-:Y:S01]  /*c0e0*/  STG.E desc[UR36][R16.64], R0 ;  /* 0x0000000010007986 */ /* 0x000fe2000c101924 */
[----:B------:R-:W-:Y:S05]  /*c0f0*/  EXIT ;  /* 0x000000000000794d */ /* 0x000fea0003800000 */
.L_x_4259:
[----:B------:R-:W-:-:S05]  /*c100*/  HADD2.F32 R2, -RZ, R0.H0_H0 ;  /* 0x20000000ff027230 */ /* 0x000fca0000004100 */
[----:B------:R-:W-:-:S06]  /*c110*/  FMUL.FTZ R2, R2, 1 ;  /* 0x3f80000002027820 */ /* 0x000fcc0000410000 */
[----:B------:R-:W0:Y:S02]  /*c120*/  F2F.F64.F32 R2, R2 ;  /* 0x0000000200027310 */ /* 0x000e240000201800 */
[----:B0-----:R-:W-:Y:S01]  /*c130*/  STG.E.64 desc[UR36][R16.64], R2 ;  /* 0x0000000210007986 */ /* 0x001fe2000c101b24 */
[----:B------:R-:W-:Y:S05]  /*c140*/  EXIT ;  /* 0x000000000000794d */ /* 0x000fea0003800000 */
.L_x_4250:
        /* <DEDUP_REMOVED lines=13> */
.L_x_4263:
[----:B------:R-:W-:Y:S01]  /*c220*/  HADD2.F32 R0, -RZ, R0.H0_H0 ;  /* 0x20000000ff007230 */ /* 0x000fe20000004100 */
[----:B------:R-:W-:-:S04]  /*c230*/  CS2R R6, SRZ ;  /* 0x0000000000067805 */ /* 0x000fc8000001ff00 */
[----:B------:R-:W-:-:S04]  /*c240*/  FMUL.FTZ R0, R0, 1 ;  /* 0x3f80000000007820 */ /* 0x000fc80000410000 */
[----:B------:R-:W0:Y:S02]  /*c250*/  F2F.F64.F32 R4, R0 ;  /* 0x0000000000047310 */ /* 0x000e240000201800 */
[----:B0-----:R-:W-:Y:S01]  /*c260*/  STG.E.128 desc[UR36][R16.64], R4 ;  /* 0x0000000410007986 */ /* 0x001fe2000c101d24 */
[----:B------:R-:W-:Y:S05]  /*c270*/  EXIT ;  /* 0x000000000000794d */ /* 0x000fea0003800000 */
.L_x_4262:
        /* <DEDUP_REMOVED lines=21> */
.L_x_4267:
[----:B------:R-:W-:Y:S05]  /*c3d0*/  BSYNC B0 ;  /* 0x0000000000007941 */ /* 0x000fea0003800000 */
.L_x_4266:
[----:B------:R-:W-:-:S05]  /*c3e0*/  LOP3.LUT R3, R0, R3, RZ, 0xfc, !PT ;  /* 0x0000000300037212 */ /* 0x000fca00078efcff */
[----:B------:R-:W-:Y:S01]  /*c3f0*/  STG.E.U8 desc[UR36][R16.64], R3 ;  /* 0x0000000310007986 */ /* 0x000fe2000c101124 */
[----:B------:R-:W-:Y:S05]  /*c400*/  EXIT ;  /* 0x000000000000794d */ /* 0x000fea0003800000 */
.L_x_4265:
        /* <DEDUP_REMOVED lines=13> */
.L_x_4269:
[----:B------:R-:W-:Y:S01]  /*c4e0*/  IMAD.MOV.U32 R0, RZ, RZ, 0x7f ;  /* 0x0000007fff007424 */ /* 0x000fe200078e00ff */
[----:B------:R-:W-:-:S04]  /*c4f0*/  ISETP.GT.U32.AND P0, PT, R2, 0x7f800000, PT ;  /* 0x7f8000000200780c */ /* 0x000fc80003f04070 */
[----:B------:R-:W-:-:S09]  /*c500*/  SEL R0, R0, 0x7c, P0 ;  /* 0x0000007c00007807 */ /* 0x000fd20000000000 */
.L_x_4270:
[----:B------:R-:W-:Y:S05]  /*c510*/  BSYNC B0 ;  /* 0x0000000000007941 */ /* 0x000fea0003800000 */
.L_x_4268:
[----:B------:R-:W-:-:S04]  /*c520*/  LOP3.LUT R2, R3, 0x80000000, RZ, 0xc0, !PT ;  /* 0x8000000003027812 */ /* 0x000fc800078ec0ff */
[----:B------:R-:W-:-:S04]  /*c530*/  SHF.R.U32.HI R3, RZ, 0x18, R2 ;  /* 0x00000018ff037819 */ /* 0x000fc80000011602 */
[----:B------:R-:W-:-:S05]  /*c540*/  LOP3.LUT R3, R0, R3, RZ, 0xfc, !PT ;  /* 0x0000000300037212 */ /* 0x000fca00078efcff */
[----:B------:R-:W-:Y:S01]  /*c550*/  STG.E.U8 desc[UR36][R16.64], R3 ;  /* 0x0000000310007986 */ /* 0x000fe2000c101124 */
[----:B------:R-:W-:Y:S05]  /*c560*/  EXIT ;  /* 0x000000000000794d */ /* 0x000fea0003800000 */
.L_x_4264:
[----:B------:R-:W-:-:S05]  /*c570*/  HADD2.F32 R0, -RZ, R0.H0_H0 ;  /* 0x20000000ff007230 */ /* 0x000fca0000004100 */
[----:B------:R-:W-:-:S05]  /*c580*/  F2FP.BF16.F32.PACK_AB R0, RZ, R0 ;  /* 0x00000000ff00723e */ /* 0x000fca00000010ff */
[----:B------:R-:W-:Y:S01]  /*c590*/  STG.E.U16 desc[UR36][R16.64], R0 ;  /* 0x0000000010007986 */ /* 0x000fe2000c101524 */
[----:B------:R-:W-:Y:S05]  /*c5a0*/  EXIT ;  /* 0x000000000000794d */ /* 0x000fea0003800000 */
.L_x_4261:
        /* <DEDUP_REMOVED lines=12> */
.L_x_4273:
        /* <DEDUP_REMOVED lines=17> */
.L_x_4276:
[----:B------:R-:W-:-:S04]  /*c780*/  LOP3.LUT R2, R3, 0x80000000, RZ, 0xc0, !PT ;  /* 0x8000000003027812 */ /* 0x000fc800078ec0ff */
[----:B------:R-:W-:-:S04]  /*c790*/  SHF.R.U32.HI R3, RZ, 0x18, R2 ;  /* 0x00000018ff037819 */ /* 0x000fc80000011602 */
[----:B------:R-:W-:-:S04]  /*c7a0*/  LOP3.LUT R0, R0, R3, RZ, 0xfc, !PT ;  /* 0x0000000300007212 */ /* 0x000fc800078efcff */
[----:B------:R-:W-:-:S07]  /*c7b0*/  PRMT R8, R0, 0x7610, R8 ;  /* 0x0000761000087816 */ /* 0x000fce0000000008 */
.L_x_4275:
[----:B------:R-:W-:Y:S05]  /*c7c0*/  BSYNC B0 ;  /* 0x0000000000007941 */ /* 0x000fea0003800000 */
.L_x_4274:
[----:B------:R-:W-:Y:S01]  /*c7d0*/  STG.E.U8 desc[UR36][R16.64], R8 ;  /* 0x0000000810007986 */ /* 0x000fe2000c101124 */
[----:B------:R-:W-:Y:S05]  /*c7e0*/  EXIT ;  /* 0x000000000000794d */ /* 0x000fea0003800000 */
.L_x_4272:
        /* <DEDUP_REMOVED lines=17> */
.L_x_4279:
[----:B------:R-:W-:-:S04]  /*c900*/  LOP3.LUT R2, R3, 0x80000000, RZ, 0xc0, !PT ;  /* 0x8000000003027812 */ /* 0x000fc800078ec0ff */
[----:B------:R-:W-:-:S04]  /*c910*/  SHF.R.U32.HI R3, RZ, 0x18, R2 ;  /* 0x00000018ff037819 */ /* 0x000fc80000011602 */
[----:B------:R-:W-:-:S04]  /*c920*/  LOP3.LUT R0, R0, R3, RZ, 0xfc, !PT ;  /* 0x0000000300007212 */ /* 0x000fc800078efcff */
[----:B------:R-:W-:-:S07]  /*c930*/  PRMT R8, R0, 0x7610, R8 ;  /* 0x0000761000087816 */ /* 0x000fce0000000008 */
.L_x_4278:
[----:B------:R-:W-:Y:S05]  /*c940*/  BSYNC B0 ;  /* 0x0000000000007941 */ /* 0x000fea0003800000 */
.L_x_4277:
[----:B------:R-:W-:Y:S01]  /*c950*/  STG.E.U8 desc[UR36][R16.64], R8 ;  /* 0x0000000810007986 */ /* 0x000fe2000c101124 */
[----:B------:R-:W-:Y:S05]  /*c960*/  EXIT ;  /* 0x000000000000794d */ /* 0x000fea0003800000 */
.L_x_4271:
        /* <DEDUP_REMOVED lines=22> */
.L_x_4254:
        /* <DEDUP_REMOVED lines=16> */
.L_x_4282:
[----:B------:R-:W-:Y:S05]  /*cbd0*/  EXIT ;  /* 0x000000000000794d */ /* 0x000fea0003800000 */
.L_x_4281:
[----:B------:R-:W-:-:S06]  /*cbe0*/  HADD2.F32 R2, -RZ, R0.H0_H0 ;  /* 0x20000000ff027230 */ /* 0x000fcc0000004100 */
[----:B------:R-:W0:Y:S02]  /*cbf0*/  F2I.U64.TRUNC R2, R2 ;  /* 0x0000000200027311 */ /* 0x000e24000020d800 */
[----:B0-----:R-:W-:Y:S01]  /*cc00*/  STG.E.64 desc[UR36][R16.64], R2 ;  /* 0x0000000210007986 */ /* 0x001fe2000c101b24 */
[----:B------:R-:W-:Y:S05]  /*cc10*/  EXIT ;  /* 0x000000000000794d */ /* 0x000fea0003800000 */
.L_x_4280:
[----:B------:R-:W-:-:S04]  /*cc20*/  HADD2.F32 R0, -RZ, R0.H0_H0 ;  /* 0x20000000ff007230 */ /* 0x000fc80000004100 */
[----:B------:R-:W0:Y:S02]  /*cc30*/  F2I.FTZ.U32.TRUNC.NTZ R3, R0 ;  /* 0x0000000000037305 */ /* 0x000e24000021f000 */
[----:B0-----:R-:W-:Y:S01]  /*cc40*/  STG.E desc[UR36][R16.64], R3 ;  /* 0x0000000310007986 */ /* 0x001fe2000c101924 */
[----:B------:R-:W-:Y:S05]  /*cc50*/  EXIT ;  /* 0x000000000000794d */ /* 0x000fea0003800000 */
.L_x_4283:
        /* <DEDUP_REMOVED lines=10> */
.L_x_5849:


//--------------------- .text._ZN2at6native27unrolled_elementwise_kernelIZZZNS0_68_GLOBAL__N__08176361_30_ActivationHardsigmoidKernel_cu_1520ed90_302218hardsigmoid_kernelERNS_18TensorIteratorBaseEENKUlvE_clEvENKUlvE1_clEvEUlN3c104HalfEE_St5arrayIPcLm2EELi4E23TrivialOffsetCalculatorILi1EjESE_NS0_6memory12LoadWithCastILi1EEENSF_13StoreWithCastILi1EEEEEviT_T0_T2_T3_T4_T5_ --------------------------
	.section	.text._ZN2at6native27unrolled_elementwise_kernelIZZZNS0_68_GLOBAL__N__08176361_30_ActivationHardsigmoidKernel_cu_1520ed90_302218hardsigmoid_kernelERNS_18TensorIteratorBaseEENKUlvE_clEvENKUlvE1_clEvEUlN3c104HalfEE_St5arrayIPcLm2EELi4E23TrivialOffsetCalculatorILi1EjESE_NS0_6memory12LoadWithCastILi1EEENSF_13StoreWithCastILi1EEEEEviT_T0_T2_T3_T4_T5_,"ax",@progbits
	.align	128
        .global         _ZN2at6native27unrolled_elementwise_kernelIZZZNS0_68_GLOBAL__N__08176361_30_ActivationHardsigmoidKernel_cu_1520ed90_302218hardsigmoid_kernelERNS_18TensorIteratorBaseEENKUlvE_clEvENKUlvE1_clEvEUlN3c104HalfEE_St5arrayIPcLm2EELi4E23TrivialOffsetCalculatorILi1EjESE_NS0_6memory12LoadWithCastILi1EEENSF_13StoreWithCastILi1EEEEEviT_T0_T2_T3_T4_T5_
        .type           _ZN2at6native27unrolled_elementwise_kernelIZZZNS0_68_GLOBAL__N__08176361_30_ActivationHardsigmoidKernel_cu_1520ed90_302218hardsigmoid_kernelERNS_18TensorIteratorBaseEENKUlvE_clEvENKUlvE1_clEvEUlN3c104HalfEE_St5arrayIPcLm2EELi4E23TrivialOffsetCalculatorILi1EjESE_NS0_6memory12LoadWithCastILi1EEENSF_13StoreWithCastILi1EEEEEviT_T0_T2_T3_T4_T5_,@function
        .size           _ZN2at6native27unrolled_elementwise_kernelIZZZNS0_68_GLOBAL__N__08176361_30_ActivationHardsigmoidKernel_cu_1520ed90_302218hardsigmoid_kernelERNS_18TensorIteratorBaseEENKUlvE_clEvENKUlvE1_clEvEUlN3c104HalfEE_St5arrayIPcLm2EELi4E23TrivialOffsetCalculatorILi1EjESE_NS0_6memory12LoadWithCastILi1EEENSF_13StoreWithCastILi1EEEEEviT_T0_T2_T3_T4_T5_,(.L_x_5850 - _ZN2at6native27unrolled_elementwise_kernelIZZZNS0_68_GLOBAL__N__08176361_30_ActivationHardsigmoidKernel_cu_1520ed90_302218hardsigmoid_kernelERNS_18TensorIteratorBaseEENKUlvE_clEvENKUlvE1_clEvEUlN3c104HalfEE_St5arrayIPcLm2EELi4E23TrivialOffsetCalculatorILi1EjESE_NS0_6memory12LoadWithCastILi1EEENSF_13StoreWithCastILi1EEEEEviT_T0_T2_T3_T4_T5_)
        .other          _ZN2at6native27unrolled_elementwise_kernelIZZZNS0_68_GLOBAL__N__08176361_30_ActivationHardsigmoidKernel_cu_1520ed90_302218hardsigmoid_kernelERNS_18TensorIteratorBaseEENKUlvE_clEvENKUlvE1_clEvEUlN3c104HalfEE_St5arrayIPcLm2EELi4E23TrivialOffsetCalculatorILi1EjESE_NS0_6memory12LoadWithCastILi1EEENSF_13StoreWithCastILi1EEEEEviT_T0_T2_T3_T4_T5_,@"STO_CUDA_ENTRY STV_DEFAULT"
_ZN2at6native27unrolled_elementwise_kernelIZZZNS0_68_GLOBAL__N__08176361_30_ActivationHardsigmoidKernel_cu_1520ed90_302218hardsigmoid_kernelERNS_18TensorIteratorBaseEENKUlvE_clEvENKUlvE1_clEvEUlN3c104HalfEE_St5arrayIPcLm2EELi4E23TrivialOffsetCalculatorILi1EjESE_NS0_6memory12LoadWithCastILi1EEENSF_13StoreWithCastILi1EEEEEviT_T0_T2_T3_T4_T5_:
.text._ZN2at6native27unrolled_elementwise_kernelIZZZNS0_68_GLOBAL__N__08176361_30_ActivationHardsigmoidKernel_cu_1520ed90_302218hardsigmoid_kernelERNS_18TensorIteratorBaseEENKUlvE_clEvENKUlvE1_clEvEUlN3c104HalfEE_St5arrayIPcLm2EELi4E23TrivialOffsetCalculatorILi1EjESE_NS0_6memory12LoadWithCastILi1EEENSF_13StoreWithCastILi1EEEEEviT_T0_T2_T3_T4_T5_:
        /* <DEDUP_REMOVED lines=34> */
.L_x_4289:
[----:B------:R-:W2:Y:S02]  /*0220*/  LDG.E.U8 R2, desc[UR36][R2.64] ;  /* 0x0000002402027981 */ /* 0x000ea4000c1e1100 */
[----:B--2---:R-:W-:-:S04]  /*0230*/  I2FP.F32.U32 R0, R2 ;  /* 0x0000000200007245 */ /* 0x004fc80000201000 */
[----:B------:R-:W-:-:S04]  /*0240*/  F2FP.F16.F32.PACK_AB R0, RZ, R0 ;  /* 0x00000000ff00723e */ /* 0x000fc800000000ff */
[----:B------:R-:W-:Y:S01]  /*0250*/  PRMT R25, R0, 0x7610, R25 ;  /* 0x0000761000197816 */ /* 0x000fe20000000019 */
[----:B------:R-:W-:Y:S06]  /*0260*/  BRA `(.L_x_4291) ;  /* 0x0000000c00c07947 */ /* 0x000fec0003800000 */
.L_x_4288:
        /* <DEDUP_REMOVED lines=11> */
.L_x_4293:
[----:B------:R-:W2:Y:S02]  /*0320*/  LDG.E R2, desc[UR36][R2.64] ;  /* 0x0000002402027981 */ /* 0x000ea4000c1e1900 */
[----:B--2---:R-:W-:-:S04]  /*0330*/  I2FP.F32.S32 R0, R2 ;  /* 0x0000000200007245 */ /* 0x004fc80000201400 */
[----:B------:R-:W-:-:S04]  /*0340*/  F2FP.F16.F32.PACK_AB R0, RZ, R0 ;  /* 0x00000000ff00723e */ /* 0x000fc800000000ff */
[----:B------:R-:W-:Y:S01]  /*0350*/  PRMT R25, R0, 0x7610, R25 ;  /* 0x0000761000197816 */ /* 0x000fe20000000019 */
[----:B------:R-:W-:Y:S06]  /*0360*/  BRA `(.L_x_4291) ;  /* 0x0000000c00807947 */ /* 0x000fec0003800000 */
.L_x_4292:
[----:B------:R-:W2:Y:S02]  /*0370*/  LDG.E.U16 R2, desc[UR36][R2.64] ;  /* 0x0000002402027981 */ /* 0x000ea4000c1e1500 */
[----:B--2---:R-:W0:Y:S02]  /*0380*/  I2F.S16 R0, R2 ;  /* 0x0000000200007306 */ /* 0x004e240000101400 */
[----:B0-----:R-:W-:-:S04]  /*0390*/  F2FP.F16.F32.PACK_AB R0, RZ, R0 ;  /* 0x00000000ff00723e */ /* 0x001fc800000000ff */
[----:B------:R-:W-:Y:S01]  /*03a0*/  PRMT R25, R0, 0x7610, R25 ;  /* 0x0000761000197816 */ /* 0x000fe20000000019 */
[----:B------:R-:W-:Y:S06]  /*03b0*/  BRA `(.L_x_4291) ;  /* 0x0000000c006c7947 */ /* 0x000fec0003800000 */
.L_x_4287:
        /* <DEDUP_REMOVED lines=9> */
.L_x_4295:
[----:B------:R1:W5:Y:S01]  /*0450*/  LDG.E.U16 R25, desc[UR36][R2.64] ;  /* 0x0000002402197981 */ /* 0x000362000c1e1500 */
[----:B------:R-:W-:Y:S05]  /*0460*/  BRA `(.L_x_4291) ;  /* 0x0000000c00407947 */ /* 0x000fea0003800000 */
.L_x_4294:
        /* <DEDUP_REMOVED lines=9> */
.L_x_4297:
[----:B------:R0:W5:Y:S01]  /*0500*/  LDG.E.U16 R25, desc[UR36][R2.64] ;  /* 0x0000002402197981 */ /* 0x000162000c1e1500 */
[----:B------:R-:W-:Y:S05]  /*0510*/  BRA `(.L_x_4291) ;  /* 0x0000000c00147947 */ /* 0x000fea0003800000 */
.L_x_4296:
        /* <DEDUP_REMOVED lines=9> */
.L_x_4286:
        /* <DEDUP_REMOVED lines=14> */
.L_x_4300:
        /* <DEDUP_REMOVED lines=9> */
.L_x_4299:
        /* <DEDUP_REMOVED lines=28> */
.L_x_4302:
        /* <DEDUP_REMOVED lines=16> */
.L_x_4301:
[----:B------:R-:W2:Y:S02]  /*09e0*/  LDG.E.U16 R0, desc[UR36][R2.64] ;  /* 0x0000002402007981 */ /* 0x000ea4000c1e1500 */
[----:B--2---:R-:W-:-:S05]  /*09f0*/  IMAD.U32 R0, R0, 0x10000, RZ ;  /* 0x0001000000007824 */ /* 0x004fca00078e00ff */
[----:B------:R-:W-:-:S04]  /*0a00*/  F2FP.F16.F32.PACK_AB R0, RZ, R0 ;  /* 0x00000000ff00723e */ /* 0x000fc800000000ff */
[----:B------:R-:W-:Y:S01]  /*0a10*/  PRMT R25, R0, 0x7610, R25 ;  /* 0x0000761000197816 */ /* 0x000fe20000000019 */
[----:B------:R-:W-:Y:S06]  /*0a20*/  BRA `(.L_x_4291) ;  /* 0x0000000400d07947 */ /* 0x000fec0003800000 */
.L_x_4298:
        /* <DEDUP_REMOVED lines=13> */
.L_x_4305:
        /* <DEDUP_REMOVED lines=21> */
.L_x_4309:
[----:B------:R-:W-:Y:S05]  /*0c50*/  BSYNC B1 ;  /* 0x0000000000017941 */ /* 0x000fea0003800000 */
.L_x_4308:
[----:B------:R-:W-:Y:S01]  /*0c60*/  LEA R3, R0, 0x3b800000, 0x17 ;  /* 0x3b80000000037811 */ /* 0x000fe200078eb8ff */
[----:B------:R-:W-:-:S05]  /*0c70*/  IMAD.SHL.U32 R0, R2, 0x100000, RZ ;  /* 0x0010000002007824 */ /* 0x000fca00078e00ff */
[----:B------:R-:W-:-:S07]  /*0c80*/  LOP3.LUT R0, R3, R0, R4, 0xfe, !PT ;  /* 0x0000000003007212 */ /* 0x000fce00078efe04 */
.L_x_4307:
[----:B------:R-:W-:Y:S05]  /*0c90*/  BSYNC B0 ;  /* 0x0000000000007941 */ /* 0x000fea0003800000 */
.L_x_4306:
[----:B------:R-:W-:-:S04]  /*0ca0*/  F2FP.F16.F32.PACK_AB R0, RZ, R0 ;  /* 0x00000000ff00723e */ /* 0x000fc800000000ff */
[----:B------:R-:W-:Y:S01]  /*0cb0*/  PRMT R25, R0, 0x7610, R25 ;  /* 0x0000761000197816 */ /* 0x000fe20000000019 */
[----:B------:R-:W-:Y:S06]  /*0cc0*/  BRA `(.L_x_4291) ;  /* 0x0000000400287947 */ /* 0x000fec0003800000 */
.L_x_4304:
        /* <DEDUP_REMOVED lines=21> */
.L_x_4313:
[----:B------:R-:W-:Y:S05]  /*0e20*/  BSYNC B1 ;  /* 0x0000000000017941 */ /* 0x000fea0003800000 */
.L_x_4312:
[----:B------:R-:W-:Y:S01]  /*0e30*/  LEA R3, R0, 0x37800000, 0x17 ;  /* 0x3780000000037811 */ /* 0x000fe200078eb8ff */
[----:B------:R-:W-:-:S05]  /*0e40*/  IMAD.SHL.U32 R0, R2, 0x200000, RZ ;  /* 0x0020000002007824 */ /* 0x000fca00078e00ff */
[----:B------:R-:W-:-:S07]  /*0e50*/  LOP3.LUT R0, R3, R0, R4, 0xfe, !PT ;  /* 0x0000000003007212 */ /* 0x000fce00078efe04 */
.L_x_4311:
[----:B------:R-:W-:Y:S05]  /*0e60*/  BSYNC B0 ;  /* 0x0000000000007941 */ /* 0x000fea0003800000 */
.L_x_4310:
[----:B------:R-:W-:-:S04]  /*0e70*/  F2FP.F16.F32.PACK_AB R0, RZ, R0 ;  /* 0x00000000ff00723e */ /* 0x000fc800000000ff */
[----:B------:R-:W-:Y:S01]  /*0e80*/  PRMT R25, R0, 0x7610, R25 ;  /* 0x0000761000197816 */ /* 0x000fe20000000019 */
[----:B------:R-:W-:Y:S06]  /*0e90*/  BRA `(.L_x_4291) ;  /* 0x0000000000b47947 */ /* 0x000fec0003800000 */
.L_x_4303:
        /* <DEDUP_REMOVED lines=14> */
.L_x_4317:
[----:B------:R-:W-:Y:S05]  /*0f80*/  BSYNC B0 ;  /* 0x0000000000007941 */ /* 0x000fea0003800000 */
.L_x_4316:
[----:B------:R-:W-:-:S04]  /*0f90*/  F2FP.F16.F32.PACK_AB R0, RZ, R0 ;  /* 0x00000000ff00723e */ /* 0x000fc800000000ff */
[----:B------:R-:W-:Y:S01]  /*0fa0*/  PRMT R25, R0, 0x7610, R25 ;  /* 0x0000761000197816 */ /* 0x000fe20000000019 */
[----:B------:R-:W-:Y:S06]  /*0fb0*/  BRA `(.L_x_4291) ;  /* 0x00000000006c7947 */ /* 0x000fec0003800000 */
.L_x_4290:
        /* <DEDUP_REMOVED lines=16> */
.L_x_4318:
[----:B------:R-:W-:Y:S01]  /*10c0*/  PRMT R25, RZ, 0x7610, R25 ;  /* 0x00007610ff197816 */ /* 0x000fe20000000019 */
[----:B------:R-:W-:Y:S06]  /*10d0*/  BRA `(.L_x_4291) ;  /* 0x0000000000247947 */ /* 0x000fec0003800000 */
.L_x_4315:
[----:B------:R-:W2:Y:S02]  /*10e0*/  LDG.E.64 R2, desc[UR36][R2.64] ;  /* 0x0000002402027981 */ /* 0x000ea4000c1e1b00 */
[----:B--2---:R-:W0:Y:S02]  /*10f0*/  I2F.U64 R0, R2 ;  /* 0x0000000200007312 */ /* 0x004e240000301000 */
[----:B0-----:R-:W-:-:S04]  /*1100*/  F2FP.F16.F32.PACK_AB R0, RZ, R0 ;  /* 0x00000000ff00723e */ /* 0x001fc800000000ff */
[----:B------:R-:W-:Y:S01]  /*1110*/  PRMT R25, R0, 0x7610, R25 ;  /* 0x0000761000197816 */ /* 0x000fe20000000019 */
[----:B------:R-:W-:Y:S06]  /*1120*/  BRA `(.L_x_4291) ;  /* 0x0000000000107947 */ /* 0x000fec0003800000 */
.L_x_4314:
[----:B------:R-:W2:Y:S02]  /*1130*/  LDG.E R2, desc[UR36][R2.64] ;  /* 0x0000002402027981 */ /* 0x000ea4000c1e1900 */
[----:B--2---:R-:W-:-:S04]  /*1140*/  I2FP.F32.U32 R0, R2 ;  /* 0x0000000200007245 */ /* 0x004fc80000201000 */
[----:B------:R-:W-:-:S04]  /*1150*/  F2FP.F16.F32.PACK_AB R0, RZ, R0 ;  /* 0x00000000ff00723e */ /* 0x000fc800000000ff */
[----:B------:R-:W-:-:S07]  /*1160*/  PRMT R25, R0, 0x7610, R25 ;  /* 0x0000761000197816 */ /* 0x000fce0000000019 */
.L_x_4291:
[----:B------:R-:W2:Y:S02]  /*1170*/  S2R R19, SR_TID.X ;  /* 0x0000000000137919 */ /* 0x000ea40000002100 */
[----:B--2---:R-:W-:-:S07]  /*1180*/  VIADD R19, R19, 0x80 ;  /* 0x0000008013137836 */ /* 0x004fce0000000000 */
.L_x_4285:
[----:B------:R-:W-:Y:S05]  /*1190*/  BSYNC B6 ;  /* 0x0000000000067941 */ /* 0x000fea0003800000 */
.L_x_4284:
[----:B------:R-:W-:Y:S01]  /*11a0*/  ISETP.GE.AND P0, PT, R19, R16, PT ;  /* 0x000000101300720c */ /* 0x000fe20003f06270 */
[----:B------:R-:W-:-:S12]  /*11b0*/  BSSY B6, `(.L_x_4319) ;  /* 0x000010e000067945 */ /* 0x000fd80003800000 */
[----:B------:R-:W-:Y:S05]  /*11c0*/  @P0 BRA `(.L_x_4320) ;  /* 0x0000001000300947 */ /* 0x000fea0003800000 */
[----:B01----:R-:W0:Y:S01]  /*11d0*/  LDC.64 R2, c[0x0][0x238] ;  /* 0x00008e00ff027b82 */ /* 0x003e220000000a00 */
        /* <DEDUP_REMOVED lines=22> */
.L_x_4324:
[----:B------:R-:W2:Y:S02]  /*1340*/  LDG.E.U8 R2, desc[UR36][R2.64] ;  /* 0x0000002402027981 */ /* 0x000ea4000c1e1100 */
[----:B--2---:R-:W-:-:S04]  /*1350*/  I2FP.F32.U32 R0, R2 ;  /* 0x0000000200007245 */ /* 0x004fc80000201000 */
[----:B------:R-:W-:-:S04]  /*1360*/  F2FP.F16.F32.PACK_AB R0, RZ, R0 ;  /* 0x00000000ff00723e */ /* 0x000fc800000000ff */
[----:B------:R-:W-:Y:S01]  /*1370*/  PRMT R24, R0, 0x7610, R24 ;  /* 0x0000761000187816 */ /* 0x000fe20000000018 */
[----:B------:R-:W-:Y:S06]  /*1380*/  BRA `(.L_x_4326) ;  /* 0x0000000c00bc7947 */ /* 0x000fec0003800000 */
.L_x_4323:
        /* <DEDUP_REMOVED lines=11> */
.L_x_4328:
[----:B------:R-:W2:Y:S02]  /*1440*/  LDG.E R2, desc[UR36][R2.64] ;  /* 0x0000002402027981 */ /* 0x000ea4000c1e1900 */
[----:B--2---:R-:W-:-:S04]  /*1450*/  I2FP.F32.S32 R0, R2 ;  /* 0x0000000200007245 */ /* 0x004fc80000201400 */
[----:B------:R-:W-:-:S04]  /*1460*/  F2FP.F16.F32.PACK_AB R0, RZ, R0 ;  /* 0x00000000ff00723e */ /* 0x000fc800000000ff */
[----:B------:R-:W-:Y:S01]  /*1470*/  PRMT R24, R0, 0x7610, R24 ;  /* 0x0000761000187816 */ /* 0x000fe20000000018 */
[----:B------:R-:W-:Y:S06]  /*1480*/  BRA `(.L_x_4326) ;  /* 0x0000000c007c7947 */ /* 0x000fec0003800000 */
.L_x_4327:
[----:B------:R-:W2:Y:S02]  /*1490*/  LDG.E.U16 R2, desc[UR36][R2.64] ;  /* 0x0000002402027981 */ /* 0x000ea4000c1e1500 */
[----:B--2---:R-:W0:Y:S02]  /*14a0*/  I2F.S16 R0, R2 ;  /* 0x0000000200007306 */ /* 0x004e240000101400 */
[----:B0-----:R-:W-:-:S04]  /*14b0*/  F2FP.F16.F32.PACK_AB R0, RZ, R0 ;  /* 0x00000000ff00723e */ /* 0x001fc800000000ff */
[----:B------:R-:W-:Y:S01]  /*14c0*/  PRMT R24, R0, 0x7610, R24 ;  /* 0x0000761000187816 */ /* 0x000fe20000000018 */
[----:B------:R-:W-:Y:S06]  /*14d0*/  BRA `(.L_x_4326) ;  /* 0x0000000c00687947 */ /* 0x000fec0003800000 */
.L_x_4322:
        /* <DEDUP_REMOVED lines=9> */
.L_x_4330:
[----:B------:R0:W5:Y:S01]  /*1570*/  LDG.E.U16 R24, desc[UR36][R2.64] ;  /* 0x0000002402187981 */ /* 0x000162000c1e1500 */
[----:B------:R-:W-:Y:S05]  /*1580*/  BRA `(.L_x_4326) ;  /* 0x0000000c003c7947 */ /* 0x000fea0003800000 */
.L_x_4329:
        /* <DEDUP_REMOVED lines=9> */
.L_x_4332:
[----:B------:R1:W5:Y:S01]  /*1620*/  LDG.E.U16 R24, desc[UR36][R2.64] ;  /* 0x0000002402187981 */ /* 0x000362000c1e1500 */
[----:B------:R-:W-:Y:S05]  /*1630*/  BRA `(.L_x_4326) ;  /* 0x0000000c00107947 */ /* 0x000fea0003800000 */
.L_x_4331:
        /* <DEDUP_REMOVED lines=9> */
.L_x_4321:
        /* <DEDUP_REMOVED lines=14> */
.L_x_4335:
        /* <DEDUP_REMOVED lines=9> */
.L_x_4334:
        /* <DEDUP_REMOVED lines=28> */
.L_x_4337:
        /* <DEDUP_REMOVED lines=15> */
.L_x_4336:
[----:B------:R-:W2:Y:S02]  /*1af0*/  LDG.E.U16 R0, desc[UR36][R2.64] ;  /* 0x0000002402007981 */ /* 0x000ea4000c1e1500 */
[----:B--2---:R-:W-:-:S05]  /*1b00*/  IMAD.U32 R0, R0, 0x10000, RZ ;  /* 0x0001000000007824 */ /* 0x004fca00078e00ff */
[----:B------:R-:W-:-:S04]  /*1b10*/  F2FP.F16.F32.PACK_AB R0, RZ, R0 ;  /* 0x00000000ff00723e */ /* 0x000fc800000000ff */
[----:B------:R-:W-:Y:S01]  /*1b20*/  PRMT R24, R0, 0x7610, R24 ;  /* 0x0000761000187816 */ /* 0x000fe20000000018 */
[----:B------:R-:W-:Y:S06]  /*1b30*/  BRA `(.L_x_4326) ;  /* 0x0000000400d07947 */ /* 0x000fec0003800000 */
.L_x_4333:
        /* <DEDUP_REMOVED lines=13> */
.L_x_4340:
        /* <DEDUP_REMOVED lines=21> */
.L_x_4344:
[----:B------:R-:W-:Y:S05]  /*1d60*/  BSYNC B1 ;  /* 0x0000000000017941 */ /* 0x000fea0003800000 */
.L_x_4343:
[----:B------:R-:W-:Y:S01]  /*1d70*/  LEA R3, R0, 0x3b800000, 0x17 ;  /* 0x3b80000000037811 */ /* 0x000fe200078eb8ff */
[----:B------:R-:W-:-:S05]  /*1d80*/  IMAD.SHL.U32 R0, R2, 0x100000, RZ ;  /* 0x0010000002007824 */ /* 0x000fca00078e00ff */
[----:B------:R-:W-:-:S07]  /*1d90*/  LOP3.LUT R0, R3, R0, R4, 0xfe, !PT ;  /* 0x0000000003007212 */ /* 0x000fce00078efe04 */
.L_x_4342:
[----:B------:R-:W-:Y:S05]  /*1da0*/  BSYNC B0 ;  /* 0x0000000000007941 */ /* 0x000fea0003800000 */
.L_x_4341:
[----:B------:R-:W-:-:S04]  /*1db0*/  F2FP.F16.F32.PACK_AB R0, RZ, R0 ;  /* 0x00000000ff00723e */ /* 0x000fc800000000ff */
[----:B------:R-:W-:Y:S01]  /*1dc0*/  PRMT R24, R0, 0x7610, R24 ;  /* 0x0000761000187816 */ /* 0x000fe20000000018 */
[----:B------:R-:W-:Y:S06]  /*1dd0*/  BRA `(.L_x_4326) ;  /* 0x0000000400287947 */ /* 0x000fec0003800000 */
.L_x_4339:
        /* <DEDUP_REMOVED lines=21> */
.L_x_4348:
[----:B------:R-:W-:Y:S05]  /*1f30*/  BSYNC B1 ;  /* 0x0000000000017941 */ /* 0x000fea0003800000 */
.L_x_4347:
[----:B------:R-:W-:Y:S01]  /*1f40*/  LEA R3, R0, 0x37800000, 0x17 ;  /* 0x3780000000037811 */ /* 0x000fe200078eb8ff */
[----:B------:R-:W-:-:S05]  /*1f50*/  IMAD.SHL.U32 R0, R2, 0x200000, RZ ;  /* 0x0020000002007824 */ /* 0x000fca00078e00ff */
[----:B------:R-:W-:-:S07]  /*1f60*/  LOP3.LUT R0, R3, R0, R4, 0xfe, !PT ;  /* 0x0000000003007212 */ /* 0x000fce00078efe04 */
.L_x_4346:
[----:B------:R-:W-:Y:S05]  /*1f70*/  BSYNC B0 ;  /* 0x0000000000007941 */ /* 0x000fea0003800000 */
.L_x_4345:
[----:B------:R-:W-:-:S04]  /*1f80*/  F2FP.F16.F32.PACK_AB R0, RZ, R0 ;  /* 0x00000000ff00723e */ /* 0x000fc800000000ff */
[----:B------:R-:W-:Y:S01]  /*1f90*/  PRMT R24, R0, 0x7610, R24 ;  /* 0x0000761000187816 */ /* 0x000fe20000000018 */
[----:B------:R-:W-:Y:S06]  /*1fa0*/  BRA `(.L_x_4326) ;  /* 0x0000000000b47947 */ /* 0x000fec0003800000 */
.L_x_4338:
        /* <DEDUP_REMOVED lines=14> */
.L_x_4352:
[----:B------:R-:W-:Y:S05]  /*2090*/  BSYNC B0 ;  /* 0x0000000000007941 */ /* 0x000fea0003800000 */
.L_x_4351:
[----:B------:R-:W-:-:S04]  /*20a0*/  F2FP.F16.F32.PACK_AB R0, RZ, R0 ;  /* 0x00000000ff00723e */ /* 0x000fc800000000ff */
[----:B------:R-:W-:Y:S01]  /*20b0*/  PRMT R24, R0, 0x7610, R24 ;  /* 0x0000761000187816 */ /* 0x000fe20000000018 */
[----:B------:R-:W-:Y:S06]  /*20c0*/  BRA `(.L_x_4326) ;  /* 0x00000000006c7947 */ /* 0x000fec0003800000 */
.L_x_4325:
        /* <DEDUP_REMOVED lines=16> */
.L_x_4353:
[----:B------:R-:W-:Y:S01]  /*21d0*/  PRMT R24, RZ, 0x7610, R24 ;  /* 0x00007610ff187816 */ /* 0x000fe20000000018 */
[----:B------:R-:W-:Y:S06]  /*21e0*/  BRA `(.L_x_4326) ;  /* 0x0000000000247947 */ /* 0x000fec0003800000 */
.L_x_4350:
[----:B------:R-:W2:Y:S02]  /*21f0*/  LDG.E.64 R2, desc[UR36][R2.64] ;  /* 0x0000002402027981 */ /* 0x000ea4000c1e1b00 */
[----:B--2---:R-:W0:Y:S02]  /*2200*/  I2F.U64 R0, R2 ;  /* 0x0000000200007312 */ /* 0x004e240000301000 */
[----:B0-----:R-:W-:-:S04]  /*2210*/  F2FP.F16.F32.PACK_AB R0, RZ, R0 ;  /* 0x00000000ff00723e */ /* 0x001fc800000000ff */
[----:B------:R-:W-:Y:S01]  /*2220*/  PRMT R24, R0, 0x7610, R24 ;  /* 0x0000761000187816 */ /* 0x000fe20000000018 */
[----:B------:R-:W-:Y:S06]  /*2230*/  BRA `(.L_x_4326) ;  /* 0x0000000000107947 */ /* 0x000fec0003800000 */
.L_x_4349:
[----:B------:R-:W2:Y:S02]  /*2240*/  LDG.E R2, desc[UR36][R2.64] ;  /* 0x0000002402027981 */ /* 0x000ea4000c1e1900 */
[----:B--2---:R-:W-:-:S04]  /*2250*/  I2FP.F32.U32 R0, R2 ;  /* 0x0000000200007245 */ /* 0x004fc80000201000 */
[----:B------:R-:W-:-:S04]  /*2260*/  F2FP.F16.F32.PACK_AB R0, RZ, R0 ;  /* 0x00000000ff00723e */ /* 0x000fc800000000ff */
[----:B------:R-:W-:-:S07]  /*2270*/  PRMT R24, R0, 0x7610, R24 ;  /* 0x0000761000187816 */ /* 0x000fce0000000018 */
.L_x_4326:
[----:B------:R-:W-:-:S07]  /*2280*/  VIADD R19, R19, 0x80 ;  /* 0x0000008013137836 */ /* 0x000fce0000000000 */
.L_x_4320:
[----:B------:R-:W-:Y:S05]  /*2290*/  BSYNC B6 ;  /* 0x0000000000067941 */ /* 0x000fea0003800000 */
.L_x_4319:
[----:B------:R-:W-:Y:S01]  /*22a0*/  ISETP.GE.AND P0, PT, R19, R16, PT ;  /* 0x000000101300720c */ /* 0x000fe20003f06270 */
[----:B------:R-:W-:Y:S01]  /*22b0*/  BSSY B6, `(.L_x_4354) ;  /* 0x000010f000067945 */ /* 0x000fe20003800000 */
[----:B------:R-:W-:Y:S02]  /*22c0*/  PRMT R22, RZ, 0x7610, R22 ;  /* 0x00007610ff167816 */ /* 0x000fe40000000016 */
[----:B01----:R-:W-:-:S09]  /*22d0*/  PRMT R2, RZ, 0x7610, R2 ;  /* 0x00007610ff027816 */ /* 0x003fd20000000002 */
[----:B------:R-:W-:Y:S05]  /*22e0*/  @P0 BRA `(.L_x_4355) ;  /* 0x00000010002c0947 */ /* 0x000fea0003800000 */
[----:B------:R-:W0:Y:S01]  /*22f0*/  LDC.64 R4, c[0x0][0x238] ;  /* 0x00008e00ff047b82 */ /* 0x000e220000000a00 */
        /* <DEDUP_REMOVED lines=22> */
.L_x_4359:
[----:B------:R-:W2:Y:S02]  /*2460*/  LDG.E.U8 R4, desc[UR36][R4.64] ;  /* 0x0000002404047981 */ /* 0x000ea4000c1e1100 */
[----:B--2---:R-:W-:-:S04]  /*2470*/  I2FP.F32.U32 R0, R4 ;  /* 0x0000000400007245 */ /* 0x004fc80000201000 */
[----:B------:R-:W-:-:S04]  /*2480*/  F2FP.F16.F32.PACK_AB R0, RZ, R0 ;  /* 0x00000000ff00723e */ /* 0x000fc800000000ff */
[----:B------:R-:W-:Y:S01]  /*2490*/  PRMT R2, R0, 0x7610, R2 ;  /* 0x0000761000027816 */ /* 0x000fe20000000002 */
[----:B------:R-:W-:Y:S06]  /*24a0*/  BRA `(.L_x_4361) ;  /* 0x0000000c00b87947 */ /* 0x000fec0003800000 */
.L_x_4358:
        /* <DEDUP_REMOVED lines=11> */
.L_x_4363:
[----:B------:R-:W2:Y:S02]  /*2560*/  LDG.E R4, desc[UR36][R4.64] ;  /* 0x0000002404047981 */ /* 0x000ea4000c1e1900 */
[----:B--2---:R-:W-:-:S04]  /*2570*/  I2FP.F32.S32 R0, R4 ;  /* 0x0000000400007245 */ /* 0x004fc80000201400 */
[----:B------:R-:W-:-:S04]  /*2580*/  F2FP.F16.F32.PACK_AB R0, RZ, R0 ;  /* 0x00000000ff00723e */ /* 0x000fc800000000ff */
[----:B------:R-:W-:Y:S01]  /*2590*/  PRMT R2, R0, 0x7610, R2 ;  /* 0x0000761000027816 */ /* 0x000fe20000000002 */
[----:B------:R-:W-:Y:S06]  /*25a0*/  BRA `(.L_x_4361) ;  /* 0x0000000c00787947 */ /* 0x000fec0003800000 */
.L_x_4362:
[----:B------:R-:W2:Y:S02]  /*25b0*/  LDG.E.U16 R4, desc[UR36][R4.64] ;  /* 0x0000002404047981 */ /* 0x000ea4000c1e1500 */
[----:B--2---:R-:W0:Y:S02]  /*25c0*/  I2F.S16 R0, R4 ;  /* 0x0000000400007306 */ /* 0x004e240000101400 */
[----:B0-----:R-:W-:-:S04]  /*25d0*/  F2FP.F16.F32.PACK_AB R0, RZ, R0 ;  /* 0x00000000ff00723e */ /* 0x001fc800000000ff */
[----:B------:R-:W-:Y:S01]  /*25e0*/  PRMT R2, R0, 0x7610, R2 ;  /* 0x0000761000027816 */ /* 0x000fe20000000002 */
[----:B------:R-:W-:Y:S06]  /*25f0*/  BRA `(.L_x_4361) ;  /* 0x0000000c00647947 */ /* 0x000fec0003800000 */
.L_x_4357:
        /* <DEDUP_REMOVED lines=9> */
.L_x_4365:
[----:B------:R0:W5:Y:S01]  /*2690*/  LDG.E.U16 R2, desc[UR36][R4.64] ;  /* 0x0000002404027981 */ /* 0x000162000c1e1500 */
[----:B------:R-:W-:Y:S05]  /*26a0*/  BRA `(.L_x_4361) ;  /* 0x0000000c00387947 */ /* 0x000fea0003800000 */
.L_x_4364:
        /* <DEDUP_REMOVED lines=9> */
.L_x_4367:
[----:B------:R1:W5:Y:S01]  /*2740*/  LDG.E.U16 R2, desc[UR36][R4.64] ;  /* 0x0000002404027981 */ /* 0x000362000c1e1500 */
[----:B------:R-:W-:Y:S05]  /*2750*/  BRA `(.L_x_4361) ;  /* 0x0000000c000c7947 */ /* 0x000fea0003800000 */
.L_x_4366:
        /* <DEDUP_REMOVED lines=9> */
.L_x_4356:
        /* <DEDUP_REMOVED lines=14> */
.L_x_4370:
        /* <DEDUP_REMOVED lines=9> */
.L_x_4369:
        /* <DEDUP_REMOVED lines=28> */
.L_x_4372:
        /* <DEDUP_REMOVED lines=14> */
.L_x_4371:
[----:B------:R-:W2:Y:S02]  /*2c00*/  LDG.E.U16 R0, desc[UR36][R4.64] ;  /* 0x0000002404007981 */ /* 0x000ea4000c1e1500 */
[----:B--2---:R-:W-:-:S05]  /*2c10*/  IMAD.U32 R0, R0, 0x10000, RZ ;  /* 0x0001000000007824 */ /* 0x004fca00078e00ff */
[----:B------:R-:W-:-:S04]  /*2c20*/  F2FP.F16.F32.PACK_AB R0, RZ, R0 ;  /* 0x00000000ff00723e */ /* 0x000fc800000000ff */
[----:B------:R-:W-:Y:S01]  /*2c30*/  PRMT R2, R0, 0x7610, R2 ;  /* 0x0000761000027816 */ /* 0x000fe20000000002 */
[----:B------:R-:W-:Y:S06]  /*2c40*/  BRA `(.L_x_4361) ;  /* 0x0000000400d07947 */ /* 0x000fec0003800000 */
.L_x_4368:
        /* <DEDUP_REMOVED lines=13> */
.L_x_4375:
        /* <DEDUP_REMOVED lines=21> */
.L_x_4379:
[----:B------:R-:W-:Y:S05]  /*2e70*/  BSYNC B1 ;  /* 0x0000000000017941 */ /* 0x000fea0003800000 */
.L_x_4378:
[----:B------:R-:W-:Y:S01]  /*2e80*/  LEA R3, R0, 0x3b800000, 0x17 ;  /* 0x3b80000000037811 */ /* 0x000fe200078eb8ff */
[----:B------:R-:W-:-:S05]  /*2e90*/  IMAD.SHL.U32 R0, R2, 0x100000, RZ ;  /* 0x0010000002007824 */ /* 0x000fca00078e00ff */
[----:B------:R-:W-:-:S07]  /*2ea0*/  LOP3.LUT R0, R3, R0, R4, 0xfe, !PT ;  /* 0x0000000003007212 */ /* 0x000fce00078efe04 */
.L_x_4377:
[----:B------:R-:W-:Y:S05]  /*2eb0*/  BSYNC B0 ;  /* 0x0000000000007941 */ /* 0x000fea0003800000 */
.L_x_4376:
[----:B------:R-:W-:-:S04]  /*2ec0*/  F2FP.F16.F32.PACK_AB R0, RZ, R0 ;  /* 0x00000000ff00723e */ /* 0x000fc800000000ff */
[----:B------:R-:W-:Y:S01]  /*2ed0*/  PRMT R2, R0, 0x7610, R2 ;  /* 0x0000761000027816 */ /* 0x000fe20000000002 */
[----:B------:R-:W-:Y:S06]  /*2ee0*/  BRA `(.L_x_4361) ;  /* 0x0000000400287947 */ /* 0x000fec0003800000 */
.L_x_4374:
        /* <DEDUP_REMOVED lines=21> */
.L_x_4383:
[----:B------:R-:W-:Y:S05]  /*3040*/  BSYNC B1 ;  /* 0x0000000000017941 */ /* 0x000fea0003800000 */
.L_x_4382:
[----:B------:R-:W-:Y:S01]  /*3050*/  LEA R3, R0, 0x37800000, 0x17 ;  /* 0x3780000000037811 */ /* 0x000fe200078eb8ff */
[----:B------:R-:W-:-:S05]  /*3060*/  IMAD.SHL.U32 R0, R2, 0x200000, RZ ;  /* 0x0020000002007824 */ /* 0x000fca00078e00ff */
[----:B------:R-:W-:-:S07]  /*3070*/  LOP3.LUT R0, R3, R0, R4, 0xfe, !PT ;  /* 0x0000000003007212 */ /* 0x000fce00078efe04 */
.L_x_4381:
[----:B------:R-:W-:Y:S05]  /*3080*/  BSYNC B0 ;  /* 0x0000000000007941 */ /* 0x000fea0003800000 */
.L_x_4380:
[----:B------:R-:W-:-:S04]  /*3090*/  F2FP.F16.F32.PACK_AB R0, RZ, R0 ;  /* 0x00000000ff00723e */ /* 0x000fc800000000ff */
[----:B------:R-:W-:Y:S01]  /*30a0*/  PRMT R2, R0, 0x7610, R2 ;  /* 0x0000761000027816 */ /* 0x000fe20000000002 */
[----:B------:R-:W-:Y:S06]  /*30b0*/  BRA `(.L_x_4361) ;  /* 0x0000000000b47947 */ /* 0x000fec0003800000 */
.L_x_4373:
        /* <DEDUP_REMOVED lines=14> */
.L_x_4387:
[----:B------:R-:W-:Y:S05]  /*31a0*/  BSYNC B0 ;  /* 0x0000000000007941 */ /* 0x000fea0003800000 */
.L_x_4386:
[----:B------:R-:W-:-:S04]  /*31b0*/  F2FP.F16.F32.PACK_AB R0, RZ, R0 ;  /* 0x00000000ff00723e */ /* 0x000fc800000000ff */
[----:B------:R-:W-:Y:S01]  /*31c0*/  PRMT R2, R0, 0x7610, R2 ;  /* 0x0000761000027816 */ /* 0x000fe20000000002 */
[----:B------:R-:W-:Y:S06]  /*31d0*/  BRA `(.L_x_4361) ;  /* 0x00000000006c7947 */ /* 0x000fec0003800000 */
.L_x_4360:
        /* <DEDUP_REMOVED lines=16> */
.L_x_4388:
[----:B------:R-:W-:Y:S01]  /*32e0*/  PRMT R2, RZ, 0x7610, R2 ;  /* 0x00007610ff027816 */ /* 0x000fe20000000002 */
[----:B------:R-:W-:Y:S06]  /*32f0*/  BRA `(.L_x_4361) ;  /* 0x0000000000247947 */ /* 0x000fec0003800000 */
.L_x_4385:
[----:B------:R-:W2:Y:S02]  /*3300*/  LDG.E.64 R4, desc[UR36][R4.64] ;  /* 0x0000002404047981 */ /* 0x000ea4000c1e1b00 */
[----:B--2---:R-:W0:Y:S02]  /*3310*/  I2F.U64 R0, R4 ;  /* 0x0000000400007312 */ /* 0x004e240000301000 */
[----:B0-----:R-:W-:-:S04]  /*3320*/  F2FP.F16.F32.PACK_AB R0, RZ, R0 ;  /* 0x00000000ff00723e */ /* 0x001fc800000000ff */
[----:B------:R-:W-:Y:S01]  /*3330*/  PRMT R2, R0, 0x7610, R2 ;  /* 0x0000761000027816 */ /* 0x000fe20000000002 */
[----:B------:R-:W-:Y:S06]  /*3340*/  BRA `(.L_x_4361) ;  /* 0x0000000000107947 */ /* 0x000fec0003800000 */
.L_x_4384:
[----:B------:R-:W2:Y:S02]  /*3350*/  LDG.E R4, desc[UR36][R4.64] ;  /* 0x0000002404047981 */ /* 0x000ea4000c1e1900 */
[----:B--2---:R-:W-:-:S04]  /*3360*/  I2FP.F32.U32 R0, R4 ;  /* 0x0000000400007245 */ /* 0x004fc80000201000 */
[----:B------:R-:W-:-:S04]  /*3370*/  F2FP.F16.F32.PACK_AB R0, RZ, R0 ;  /* 0x00000000ff00723e */ /* 0x000fc800000000ff */
[----:B------:R-:W-:-:S07]  /*3380*/  PRMT R2, R0, 0x7610, R2 ;  /* 0x0000761000027816 */ /* 0x000fce0000000002 */
.L_x_4361:
[----:B------:R-:W-:-:S07]  /*3390*/  VIADD R19, R19, 0x80 ;  /* 0x0000008013137836 */ /* 0x000fce0000000000 */
.L_x_4355:
[----:B------:R-:W-:Y:S05]  /*33a0*/  BSYNC B6 ;  /* 0x0000000000067941 */ /* 0x000fea0003800000 */
.L_x_4354:
[----:B------:R-:W-:Y:S01]  /*33b0*/  ISETP.GE.AND P0, PT, R19, R16, PT ;  /* 0x000000101300720c */ /* 0x000fe20003f06270 */
[----:B------:R-:W-:-:S12]  /*33c0*/  BSSY B6, `(.L_x_4389) ;  /* 0x000010c000067945 */ /* 0x000fd80003800000 */
        /* <DEDUP_REMOVED lines=23> */
.L_x_4394:
[----:B------:R-:W2:Y:S02]  /*3540*/  LDG.E.U8 R4, desc[UR36][R4.64] ;  /* 0x0000002404047981 */ /* 0x000ea4000c1e1100 */
[----:B--2---:R-:W-:-:S04]  /*3550*/  I2FP.F32.U32 R0, R4 ;  /* 0x0000000400007245 */ /* 0x004fc80000201000 */
[----:B------:R-:W-:-:S04]  /*3560*/  F2FP.F16.F32.PACK_AB R0, RZ, R0 ;  /* 0x00000000ff00723e */ /* 0x000fc800000000ff */
[----:B------:R-:W-:Y:S01]  /*3570*/  PRMT R22, R0, 0x7610, R22 ;  /* 0x0000761000167816 */ /* 0x000fe20000000016 */
[----:B------:R-:W-:Y:S06]  /*3580*/  BRA `(.L_x_4390) ;  /* 0x0000000c00bc7947 */ /* 0x000fec0003800000 */
.L_x_4393:
        /* <DEDUP_REMOVED lines=11> */
.L_x_4397:
[----:B------:R-:W2:Y:S02]  /*3640*/  LDG.E R4, desc[UR36][R4.64] ;  /* 0x0000002404047981 */ /* 0x000ea4000c1e1900 */
[----:B--2---:R-:W-:-:S04]  /*3650*/  I2FP.F32.S32 R0, R4 ;  /* 0x0000000400007245 */ /* 0x004fc80000201400 */
[----:B------:R-:W-:-:S04]  /*3660*/  F2FP.F16.F32.PACK_AB R0, RZ, R0 ;  /* 0x00000000ff00723e */ /* 0x000fc800000000ff */
[----:B------:R-:W-:Y:S01]  /*3670*/  PRMT R22, R0, 0x7610, R22 ;  /* 0x0000761000167816 */ /* 0x000fe20000000016 */
[----:B------:R-:W-:Y:S06]  /*3680*/  BRA `(.L_x_4390) ;  /* 0x0000000c007c7947 */ /* 0x000fec0003800000 */
.L_x_4396:
[----:B------:R-:W2:Y:S02]  /*3690*/  LDG.E.U16 R4, desc[UR36][R4.64] ;  /* 0x0000002404047981 */ /* 0x000ea4000c1e1500 */
[----:B--2---:R-:W0:Y:S02]  /*36a0*/  I2F.S16 R0, R4 ;  /* 0x0000000400007306 */ /* 0x004e240000101400 */
[----:B0-----:R-:W-:-:S04]  /*36b0*/  F2FP.F16.F32.PACK_AB R0, RZ, R0 ;  /* 0x00000000ff00723e */ /* 0x001fc800000000ff */
[----:B------:R-:W-:Y:S01]  /*36c0*/  PRMT R22, R0, 0x7610, R22 ;  /* 0x0000761000167816 */ /* 0x000fe20000000016 */
[----:B------:R-:W-:Y:S06]  /*36d0*/  BRA `(.L_x_4390) ;  /* 0x0000000c00687947 */ /* 0x000fec0003800000 */
.L_x_4392:
        /* <DEDUP_REMOVED lines=9> */
.L_x_4399:
[----:B------:R2:W5:Y:S01]  /*3770*/  LDG.E.U16 R22, desc[UR36][R4.64] ;  /* 0x0000002404167981 */ /* 0x000562000c1e1500 */
[----:B------:R-:W-:Y:S05]  /*3780*/  BRA `(.L_x_4390) ;  /* 0x0000000c003c7947 */ /* 0x000fea0003800000 */
.L_x_4398:
        /* <DEDUP_REMOVED lines=9> */
.L_x_4401:
[----:B------:R3:W5:Y:S01]  /*3820*/  LDG.E.U16 R22, desc[UR36][R4.64] ;  /* 0x0000002404167981 */ /* 0x000762000c1e1500 */
[----:B------:R-:W-:Y:S05]  /*3830*/  BRA `(.L_x_4390) ;  /* 0x0000000c00107947 */ /* 0x000fea0003800000 */
.L_x_4400:
        /* <DEDUP_REMOVED lines=9> */
.L_x_4391:
        /* <DEDUP_REMOVED lines=14> */
.L_x_4404:
        /* <DEDUP_REMOVED lines=9> */
.L_x_4403:
        /* <DEDUP_REMOVED lines=28> */
.L_x_4406:
        /* <DEDUP_REMOVED lines=15> */
.L_x_4405:
[----:B------:R-:W2:Y:S02]  /*3cf0*/  LDG.E.U16 R0, desc[UR36][R4.64] ;  /* 0x0000002404007981 */ /* 0x000ea4000c1e1500 */
[----:B--2---:R-:W-:-:S05]  /*3d00*/  IMAD.U32 R0, R0, 0x10000, RZ ;  /* 0x0001000000007824 */ /* 0x004fca00078e00ff */
[----:B------:R-:W-:-:S04]  /*3d10*/  F2FP.F16.F32.PACK_AB R0, RZ, R0 ;  /* 0x00000000ff00723e */ /* 0x000fc800000000ff */
[----:B------:R-:W-:Y:S01]  /*3d20*/  PRMT R22, R0, 0x7610, R22 ;  /* 0x0000761000167816 */ /* 0x000fe20000000016 */
[----:B------:R-:W-:Y:S06]  /*3d30*/  BRA `(.L_x_4390) ;  /* 0x0000000400d07947 */ /* 0x000fec0003800000 */
.L_x_4402:
        /* <DEDUP_REMOVED lines=13> */
.L_x_4409:
        /* <DEDUP_REMOVED lines=21> */
.L_x_4413:
[----:B------:R-:W-:Y:S05]  /*3f60*/  BSYNC B1 ;  /* 0x0000000000017941 */ /* 0x000fea0003800000 */
.L_x_4412:
[----:B------:R-:W-:Y:S01]  /*3f70*/  LEA R5, R0, 0x3b800000, 0x17 ;  /* 0x3b80000000057811 */ /* 0x000fe200078eb8ff */
[----:B------:R-:W-:-:S05]  /*3f80*/  IMAD.SHL.U32 R0, R3, 0x100000, RZ ;  /* 0x0010000003007824 */ /* 0x000fca00078e00ff */
[----:B------:R-:W-:-:S07]  /*3f90*/  LOP3.LUT R0, R5, R0, R6, 0xfe, !PT ;  /* 0x0000000005007212 */ /* 0x000fce00078efe06 */
.L_x_4411:
[----:B------:R-:W-:Y:S05]  /*3fa0*/  BSYNC B0 ;  /* 0x0000000000007941 */ /* 0x000fea0003800000 */
.L_x_4410:
[----:B------:R-:W-:-:S04]  /*3fb0*/  F2FP.F16.F32.PACK_AB R0, RZ, R0 ;  /* 0x00000000ff00723e */ /* 0x000fc800000000ff */
[----:B------:R-:W-:Y:S01]  /*3fc0*/  PRMT R22, R0, 0x7610, R22 ;  /* 0x0000761000167816 */ /* 0x000fe20000000016 */
[----:B------:R-:W-:Y:S06]  /*3fd0*/  BRA `(.L_x_4390) ;  /* 0x0000000400287947 */ /* 0x000fec0003800000 */
.L_x_4408:
        /* <DEDUP_REMOVED lines=21> */
.L_x_4417:
[----:B------:R-:W-:Y:S05]  /*4130*/  BSYNC B1 ;  /* 0x0000000000017941 */ /* 0x000fea0003800000 */
.L_x_4416:
[----:B------:R-:W-:Y:S01]  /*4140*/  LEA R5, R0, 0x37800000, 0x17 ;  /* 0x3780000000057811 */ /* 0x000fe200078eb8ff */
[----:B------:R-:W-:-:S05]  /*4150*/  IMAD.SHL.U32 R0, R3, 0x200000, RZ ;  /* 0x0020000003007824 */ /* 0x000fca00078e00ff */
[----:B------:R-:W-:-:S07]  /*4160*/  LOP3.LUT R0, R5, R0, R6, 0xfe, !PT ;  /* 0x0000000005007212 */ /* 0x000fce00078efe06 */
.L_x_4415:
[----:B------:R-:W-:Y:S05]  /*4170*/  BSYNC B0 ;  /* 0x0000000000007941 */ /* 0x000fea0003800000 */
.L_x_4414:
[----:B------:R-:W-:-:S04]  /*4180*/  F2FP.F16.F32.PACK_AB R0, RZ, R0 ;  /* 0x00000000ff00723e */ /* 0x000fc800000000ff */
[----:B------:R-:W-:Y:S01]  /*4190*/  PRMT R22, R0, 0x7610, R22 ;  /* 0x0000761000167816 */ /* 0x000fe20000000016 */
[----:B------:R-:W-:Y:S06]  /*41a0*/  BRA `(.L_x_4390) ;  /* 0x0000000000b47947 */ /* 0x000fec0003800000 */
.L_x_4407:
        /* <DEDUP_REMOVED lines=14> */
.L_x_4421:
[----:B------:R-:W-:Y:S05]  /*4290*/  BSYNC B0 ;  /* 0x0000000000007941 */ /* 0x000fea0003800000 */
.L_x_4420:
[----:B------:R-:W-:-:S04]  /*42a0*/  F2FP.F16.F32.PACK_AB R0, RZ, R0 ;  /* 0x00000000ff00723e */ /* 0x000fc800000000ff */
[----:B------:R-:W-:Y:S01]  /*42b0*/  PRMT R22, R0, 0x7610, R22 ;  /* 0x0000761000167816 */ /* 0x000fe20000000016 */
[----:B------:R-:W-:Y:S06]  /*42c0*/  BRA `(.L_x_4390) ;  /* 0x00000000006c7947 */ /* 0x000fec0003800000 */
.L_x_4395:
        /* <DEDUP_REMOVED lines=16> */
.L_x_4422:
[----:B------:R-:W-:Y:S01]  /*43d0*/  PRMT R22, RZ, 0x7610, R22 ;  /* 0x00007610ff167816 */ /* 0x000fe20000000016 */
[----:B------:R-:W-:Y:S06]  /*43e0*/  BRA `(.L_x_4390) ;  /* 0x0000000000247947 */ /* 0x000fec0003800000 */
.L_x_4419:
[----:B------:R-:W2:Y:S02]  /*43f0*/  LDG.E.64 R4, desc[UR36][R4.64] ;  /* 0x0000002404047981 */ /* 0x000ea4000c1e1b00 */
[----:B--2---:R-:W0:Y:S02]  /*4400*/  I2F.U64 R0, R4 ;  /* 0x0000000400007312 */ /* 0x004e240000301000 */
[----:B0-----:R-:W-:-:S04]  /*4410*/  F2FP.F16.F32.PACK_AB R0, RZ, R0 ;  /* 0x00000000ff00723e */ /* 0x001fc800000000ff */
[----:B------:R-:W-:Y:S01]  /*4420*/  PRMT R22, R0, 0x7610, R22 ;  /* 0x0000761000167816 */ /* 0x000fe20000000016 */
[----:B------:R-:W-:Y:S06]  /*4430*/  BRA `(.L_x_4390) ;  /* 0x0000000000107947 */ /* 0x000fec0003800000 */
.L_x_4418:
[----:B------:R-:W2:Y:S02]  /*4440*/  LDG.E R4, desc[UR36][R4.64] ;  /* 0x0000002404047981 */ /* 0x000ea4000c1e1900 */
[----:B--2---:R-:W-:-:S04]  /*4450*/  I2FP.F32.U32 R0, R4 ;  /* 0x0000000400007245 */ /* 0x004fc80000201000 */
[----:B------:R-:W-:-:S04]  /*4460*/  F2FP.F16.F32.PACK_AB R0, RZ, R0 ;  /* 0x00000000ff00723e */ /* 0x000fc800000000ff */
[----:B------:R-:W-:-:S07]  /*4470*/  PRMT R22, R0, 0x7610, R22 ;  /* 0x0000761000167816 */ /* 0x000fce0000000016 */
.L_x_4390:
[----:B------:R-:W-:Y:S05]  /*4480*/  BSYNC B6 ;  /* 0x0000000000067941 */ /* 0x000fea0003800000 */
.L_x_4389:
[----:B------:R-:W4:Y:S01]  /*4490*/  S2R R19, SR_TID.X ;  /* 0x0000000000137919 */ /* 0x000f220000002100 */
[----:B------:R-:W0:Y:S01]  /*44a0*/  LDC.U8 R18, c[0x0][0x24c] ;  /* 0x00009300ff127b82 */ /* 0x000e220000000000 */
[----:B------:R-:W-:Y:S01]  /*44b0*/  BSSY B0, `(.L_x_4423) ;  /* 0x0000013000007945 */ /* 0x000fe20003800000 */
[CC--:B----4-:R-:W-:Y:S01]  /*44c0*/  ISETP.GE.AND P2, PT, R19.reuse, R16.reuse, PT ;  /* 0x000000101300720c */ /* 0x0d0fe20003f46270 */
[C---:B------:R-:W-:Y:S02]  /*44d0*/  VIADD R3, R19.reuse, 0x100 ;  /* 0x0000010013037836 */ /* 0x040fe40000000000 */
[C---:B0123--:R-:W-:Y:S02]  /*44e0*/  VIADD R5, R19.reuse, 0x180 ;  /* 0x0000018013057836 */ /* 0x04ffe40000000000 */
[----:B------:R-:W-:Y:S01]  /*44f0*/  VIADD R23, R19, 0x80 ;  /* 0x0000008013177836 */ /* 0x000fe20000000000 */
[-C--:B------:R-:W-:Y:S02]  /*4500*/  ISETP.GE.AND P0, PT, R3, R16.reuse, PT ;  /* 0x000000100300720c */ /* 0x080fe40003f06270 */
[----:B------:R-:W-:-:S02]  /*4510*/  ISETP.GE.AND P1, PT, R5, R16, PT ;  /* 0x000000100500720c */ /* 0x000fc40003f26270 */
[----:B------:R-:W-:-:S03]  /*4520*/  ISETP.GE.AND P3, PT, R23, R16, PT ;  /* 0x000000101700720c */ /* 0x000fc60003f66270 */
[----:B------:R-:W-:Y:S10]  /*4530*/  @P2 BRA `(.L_x_4424) ;  /* 0x0000000000282947 */ /* 0x000ff40003800000 */
[----:B-----5:R-:W-:Y:S01]  /*4540*/  HADD2.F32 R25, -RZ, R25.H0_H0 ;  /* 0x20000019ff197230 */ /* 0x020fe20000004100 */
        /* <DEDUP_REMOVED lines=8> */
[----:B------:R-:W-:-:S07]  /*45d0*/  F2FP.F16.F32.PACK_AB R0, RZ, R0 ;  /* 0x00000000ff00723e */ /* 0x000fce00000000ff */
.L_x_4424:
[----:B------:R-:W-:Y:S05]  /*45e0*/  BSYNC B0 ;  /* 0x0000000000007941 */ /* 0x000fea0003800000 */
.L_x_4423:
[----:B------:R-:W-:Y:S04]  /*45f0*/  BSSY B0, `(.L_x_4425) ;  /* 0x000000c000007945 */ /* 0x000fe80003800000 */
[----:B------:R-:W-:Y:S05]  /*4600*/  @P3 BRA `(.L_x_4426) ;  /* 0x0000000000283947 */ /* 0x000fea0003800000 */
        /* <DEDUP_REMOVED lines=10> */
.L_x_4426:
[----:B------:R-:W-:Y:S05]  /*46b0*/  BSYNC B0 ;  /* 0x0000000000007941 */ /* 0x000fea0003800000 */
.L_x_4425:
        /* <DEDUP_REMOVED lines=12> */
.L_x_4428:
[----:B------:R-:W-:Y:S05]  /*4780*/  BSYNC B0 ;  /* 0x0000000000007941 */ /* 0x000fea0003800000 */
.L_x_4427:
        /* <DEDUP_REMOVED lines=12> */
.L_x_4430:
[----:B------:R-:W-:Y:S05]  /*4850*/  BSYNC B0 ;  /* 0x0000000000007941 */ /* 0x000fea0003800000 */
.L_x_4429:
[----:B------:R-:W-:Y:S04]  /*4860*/  BSSY B6, `(.L_x_4431) ;  /* 0x0000112000067945 */ /* 0x000fe80003800000 */
[----:B------:R-:W-:Y:S05]  /*4870*/  @P2 BRA `(.L_x_4432) ;  /* 0x0000001000402947 */ /* 0x000fea0003800000 */
[----:B-----5:R-:W0:Y:S01]  /*4880*/  LDC.64 R2, c[0x0][0x230] ;  /* 0x00008c00ff027b82 */ /* 0x020e220000000a00 */
        /* <DEDUP_REMOVED lines=21> */
.L_x_4436:
[----:B------:R-:W-:Y:S02]  /*49e0*/  HADD2.F32 R5, -RZ, R0.H0_H0 ;  /* 0x20000000ff057230 */ /* 0x000fe40000004100 */
[----:B------:R-:W-:-:S04]  /*49f0*/  IMAD.MOV.U32 R19, RZ, RZ, R23 ;  /* 0x000000ffff137224 */ /* 0x000fc800078e0017 */
[----:B------:R-:W0:Y:S02]  /*4a00*/  F2I.S64.TRUNC R4, R5 ;  /* 0x0000000500047311 */ /* 0x000e24000020d900 */
[----:B0-----:R4:W-:Y:S01]  /*4a10*/  STG.E.U8 desc[UR36][R2.64], R4 ;  /* 0x0000000402007986 */ /* 0x0019e2000c101124 */
[----:B------:R-:W-:Y:S05]  /*4a20*/  BRA `(.L_x_4432) ;  /* 0x0000000c00d47947 */ /* 0x000fea0003800000 */
.L_x_4435:
        /* <DEDUP_REMOVED lines=11> */
.L_x_4439:
[----:B------:R-:W-:Y:S02]  /*4ae0*/  HADD2.F32 R0, -RZ, R0.H0_H0 ;  /* 0x20000000ff007230 */ /* 0x000fe40000004100 */
[----:B------:R-:W-:Y:S02]  /*4af0*/  IMAD.MOV.U32 R19, RZ, RZ, R23 ;  /* 0x000000ffff137224 */ /* 0x000fe400078e0017 */
[----:B------:R-:W0:Y:S02]  /*4b00*/  F2I.FTZ.TRUNC.NTZ R5, R0 ;  /* 0x0000000000057305 */ /* 0x000e24000021f100 */
[----:B0-----:R2:W-:Y:S01]  /*4b10*/  STG.E desc[UR36][R2.64], R5 ;  /* 0x0000000502007986 */ /* 0x0015e2000c101924 */
[----:B------:R-:W-:Y:S05]  /*4b20*/  BRA `(.L_x_4432) ;  /* 0x0000000c00947947 */ /* 0x000fea0003800000 */
.L_x_4438:
[----:B------:R-:W-:Y:S02]  /*4b30*/  HADD2.F32 R0, -RZ, R0.H0_H0 ;  /* 0x20000000ff007230 */ /* 0x000fe40000004100 */
[----:B------:R-:W-:Y:S02]  /*4b40*/  IMAD.MOV.U32 R19, RZ, RZ, R23 ;  /* 0x000000ffff137224 */ /* 0x000fe400078e0017 */
[----:B------:R-:W0:Y:S02]  /*4b50*/  F2I.FTZ.TRUNC.NTZ R5, R0 ;  /* 0x0000000000057305 */ /* 0x000e24000021f100 */
[----:B0-----:R0:W-:Y:S01]  /*4b60*/  STG.E.U16 desc[UR36][R2.64], R5 ;  /* 0x0000000502007986 */ /* 0x0011e2000c101524 */
[----:B------:R-:W-:Y:S05]  /*4b70*/  BRA `(.L_x_4432) ;  /* 0x0000000c00807947 */ /* 0x000fea0003800000 */
.L_x_4434:
        /* <DEDUP_REMOVED lines=10> */
.L_x_4441:
[----:B------:R0:W-:Y:S01]  /*4c20*/  STG.E.U16 desc[UR36][R2.64], R0 ;  /* 0x0000000002007986 */ /* 0x0001e2000c101524 */
[----:B------:R-:W-:Y:S01]  /*4c30*/  IMAD.MOV.U32 R19, RZ, RZ, R23 ;  /* 0x000000ffff137224 */ /* 0x000fe200078e0017 */
[----:B------:R-:W-:Y:S06]  /*4c40*/  BRA `(.L_x_4432) ;  /* 0x0000000c004c7947 */ /* 0x000fec0003800000 */
.L_x_4440:
        /* <DEDUP_REMOVED lines=11> */
.L_x_4443:
[----:B------:R-:W-:Y:S02]  /*4d00*/  HADD2.F32 R0, -RZ, R0.H0_H0 ;  /* 0x20000000ff007230 */ /* 0x000fe40000004100 */
[----:B------:R-:W-:-:S03]  /*4d10*/  IMAD.MOV.U32 R19, RZ, RZ, R23 ;  /* 0x000000ffff137224 */ /* 0x000fc600078e0017 */
[----:B------:R-:W-:-:S04]  /*4d20*/  F2FP.F16.F32.PACK_AB R0, RZ, R0 ;  /* 0x00000000ff00723e */ /* 0x000fc800000000ff */
[----:B------:R-:W-:-:S05]  /*4d30*/  PRMT R0, R0, 0x5410, RZ ;  /* 0x0000541000007816 */ /* 0x000fca00000000ff */
[----:B------:R0:W-:Y:S01]  /*4d40*/  STG.E desc[UR36][R2.64], R0 ;  /* 0x0000000002007986 */ /* 0x0001e2000c101924 */
[----:B------:R-:W-:Y:S05]  /*4d50*/  BRA `(.L_x_4432) ;  /* 0x0000000c00087947 */ /* 0x000fea0003800000 */
.L_x_4442:
[----:B------:R-:W-:Y:S02]  /*4d60*/  HADD2.F32 R4, -RZ, R0.H0_H0 ;  /* 0x20000000ff047230 */ /* 0x000fe40000004100 */
[----:B------:R-:W-:-:S03]  /*4d70*/  IMAD.MOV.U32 R19, RZ, RZ, R23 ;  /* 0x000000ffff137224 */ /* 0x000fc600078e0017 */
[----:B------:R-:W-:-:S06]  /*4d80*/  FMUL.FTZ R4, R4, 1 ;  /* 0x3f80000004047820 */ /* 0x000fcc0000410000 */
[----:B------:R-:W0:Y:S02]  /*4d90*/  F2F.F64.F32 R4, R4 ;  /* 0x0000000400047310 */ /* 0x000e240000201800 */
[----:B0-----:R0:W-:Y:S01]  /*4da0*/  STG.E.64 desc[UR36][R2.64], R4 ;  /* 0x0000000402007986 */ /* 0x0011e2000c101b24 */
[----:B------:R-:W-:Y:S05]  /*4db0*/  BRA `(.L_x_4432) ;  /* 0x0000000800f07947 */ /* 0x000fea0003800000 */
.L_x_4433:
        /* <DEDUP_REMOVED lines=14> */
.L_x_4446:
[----:B------:R-:W-:Y:S01]  /*4ea0*/  HADD2.F32 R0, -RZ, R0.H0_H0 ;  /* 0x20000000ff007230 */ /* 0x000fe20000004100 */
[----:B------:R-:W-:Y:S01]  /*4eb0*/  CS2R R6, SRZ ;  /* 0x0000000000067805 */ /* 0x000fe2000001ff00 */
[----:B------:R-:W-:-:S03]  /*4ec0*/  IMAD.MOV.U32 R19, RZ, RZ, R23 ;  /* 0x000000ffff137224 */ /* 0x000fc600078e0017 */
[----:B------:R-:W-:-:S04]  /*4ed0*/  FMUL.FTZ R0, R0, 1 ;  /* 0x3f80000000007820 */ /* 0x000fc80000410000 */
[----:B------:R-:W0:Y:S02]  /*4ee0*/  F2F.F64.F32 R4, R0 ;  /* 0x0000000000047310 */ /* 0x000e240000201800 */
[----:B0-----:R0:W-:Y:S01]  /*4ef0*/  STG.E.128 desc[UR36][R2.64], R4 ;  /* 0x0000000402007986 */ /* 0x0011e2000c101d24 */
[----:B------:R-:W-:Y:S05]  /*4f00*/  BRA `(.L_x_4432) ;  /* 0x00000008009c7947 */ /* 0x000fea0003800000 */
.L_x_4445:
        /* <DEDUP_REMOVED lines=21> */
.L_x_4450:
[----:B------:R-:W-:Y:S05]  /*5060*/  BSYNC B0 ;  /* 0x0000000000007941 */ /* 0x000fea0003800000 */
.L_x_4449:
[----:B------:R-:W-:Y:S01]  /*5070*/  LOP3.LUT R5, R0, R5, RZ, 0xfc, !PT ;  /* 0x0000000500057212 */ /* 0x000fe200078efcff */
[----:B------:R-:W-:-:S04]  /*5080*/  IMAD.MOV.U32 R19, RZ, RZ, R23 ;  /* 0x000000ffff137224 */ /* 0x000fc800078e0017 */
[----:B------:R0:W-:Y:S01]  /*5090*/  STG.E.U8 desc[UR36][R2.64], R5 ;  /* 0x0000000502007986 */ /* 0x0001e2000c101124 */
[----:B------:R-:W-:Y:S05]  /*50a0*/  BRA `(.L_x_4432) ;  /* 0x0000000800347947 */ /* 0x000fea0003800000 */
.L_x_4448:
        /* <DEDUP_REMOVED lines=13> */
.L_x_4452:
[----:B------:R-:W-:Y:S01]  /*5180*/  IMAD.MOV.U32 R0, RZ, RZ, 0x7f ;  /* 0x0000007fff007424 */ /* 0x000fe200078e00ff */
[----:B------:R-:W-:-:S04]  /*5190*/  ISETP.GT.U32.AND P0, PT, R4, 0x7f800000, PT ;  /* 0x7f8000000400780c */ /* 0x000fc80003f04070 */
[----:B------:R-:W-:-:S09]  /*51a0*/  SEL R0, R0, 0x7c, P0 ;  /* 0x0000007c00007807 */ /* 0x000fd20000000000 */
.L_x_4453:
[----:B------:R-:W-:Y:S05]  /*51b0*/  BSYNC B0 ;  /* 0x0000000000007941 */ /* 0x000fea0003800000 */
.L_x_4451:
[----:B------:R-:W-:Y:S01]  /*51c0*/  LOP3.LUT R4, R5, 0x80000000, RZ, 0xc0, !PT ;  /* 0x8000000005047812 */ /* 0x000fe200078ec0ff */
[----:B------:R-:W-:-:S03]  /*51d0*/  IMAD.MOV.U32 R19, RZ, RZ, R23 ;  /* 0x000000ffff137224 */ /* 0x000fc600078e0017 */
[----:B------:R-:W-:-:S04]  /*51e0*/  SHF.R.U32.HI R5, RZ, 0x18, R4 ;  /* 0x00000018ff057819 */ /* 0x000fc80000011604 */
[----:B------:R-:W-:-:S05]  /*51f0*/  LOP3.LUT R5, R0, R5, RZ, 0xfc, !PT ;  /* 0x0000000500057212 */ /* 0x000fca00078efcff */
[----:B------:R0:W-:Y:S01]  /*5200*/  STG.E.U8 desc[UR36][R2.64], R5 ;  /* 0x0000000502007986 */ /* 0x0001e2000c101124 */
[----:B------:R-:W-:Y:S05]  /*5210*/  BRA `(.L_x_4432) ;  /* 0x0000000400d87947 */ /* 0x000fea0003800000 */
.L_x_4447:
[----:B------:R-:W-:Y:S02]  /*5220*/  HADD2.F32 R0, -RZ, R0.H0_H0 ;  /* 0x20000000ff007230 */ /* 0x000fe40000004100 */
[----:B------:R-:W-:-:S03]  /*5230*/  IMAD.MOV.U32 R19, RZ, RZ, R23 ;  /* 0x000000ffff137224 */ /* 0x000fc600078e0017 */
[----:B------:R-:W-:-:S05]  /*5240*/  F2FP.BF16.F32.PACK_AB R0, RZ, R0 ;  /* 0x00000000ff00723e */ /* 0x000fca00000010ff */
[----:B------:R0:W-:Y:S01]  /*5250*/  STG.E.U16 desc[UR36][R2.64], R0 ;  /* 0x0000000002007986 */ /* 0x0001e2000c101524 */
[----:B------:R-:W-:Y:S05]  /*5260*/  BRA `(.L_x_4432) ;  /* 0x0000000400c47947 */ /* 0x000fea0003800000 */
.L_x_4444:
        /* <DEDUP_REMOVED lines=13> */
.L_x_4456:
        /* <DEDUP_REMOVED lines=17> */
.L_x_4459:
[----:B------:R-:W-:-:S04]  /*5450*/  LOP3.LUT R0, R7, 0x80000000, RZ, 0xc0, !PT ;  /* 0x8000000007007812 */ /* 0x000fc800078ec0ff */
[----:B------:R-:W-:-:S04]  /*5460*/  SHF.R.U32.HI R5, RZ, 0x18, R0 ;  /* 0x00000018ff057819 */ /* 0x000fc80000011600 */
[----:B------:R-:W-:-:S04]  /*5470*/  LOP3.LUT R4, R4, R5, RZ, 0xfc, !PT ;  /* 0x0000000504047212 */ /* 0x000fc800078efcff */
[----:B------:R-:W-:-:S07]  /*5480*/  PRMT R0, R4, 0x7610, R0 ;  /* 0x0000761004007816 */ /* 0x000fce0000000000 */
.L_x_4458:
[----:B------:R-:W-:Y:S05]  /*5490*/  BSYNC B0 ;  /* 0x0000000000007941 */ /* 0x000fea0003800000 */
.L_x_4457:
[----:B------:R0:W-:Y:S01]  /*54a0*/  STG.E.U8 desc[UR36][R2.64], R0 ;  /* 0x0000000002007986 */ /* 0x0001e2000c101124 */
[----:B------:R-:W-:Y:S01]  /*54b0*/  IMAD.MOV.U32 R19, RZ, RZ, R23 ;  /* 0x000000ffff137224 */ /* 0x000fe200078e0017 */
[----:B------:R-:W-:Y:S06]  /*54c0*/  BRA `(.L_x_4432) ;  /* 0x00000004002c7947 */ /* 0x000fec0003800000 */
.L_x_4455:
        /* <DEDUP_REMOVED lines=17> */
.L_x_4462:
[----:B------:R-:W-:-:S04]  /*55e0*/  LOP3.LUT R0, R7, 0x80000000, RZ, 0xc0, !PT ;  /* 0x8000000007007812 */ /* 0x000fc800078ec0ff */
[----:B------:R-:W-:-:S04]  /*55f0*/  SHF.R.U32.HI R5, RZ, 0x18, R0 ;  /* 0x00000018ff057819 */ /* 0x000fc80000011600 */
[----:B------:R-:W-:-:S04]  /*5600*/  LOP3.LUT R4, R4, R5, RZ, 0xfc, !PT ;  /* 0x0000000504047212 */ /* 0x000fc800078efcff */
[----:B------:R-:W-:-:S07]  /*5610*/  PRMT R0, R4, 0x7610, R0 ;  /* 0x0000761004007816 */ /* 0x000fce0000000000 */
.L_x_4461:
[----:B------:R-:W-:Y:S05]  /*5620*/  BSYNC B0 ;  /* 0x0000000000007941 */ /* 0x000fea0003800000 */
.L_x_4460:
[----:B------:R0:W-:Y:S01]  /*5630*/  STG.E.U8 desc[UR36][R2.64], R0 ;  /* 0x0000000002007986 */ /* 0x0001e2000c101124 */
[----:B------:R-:W-:Y:S01]  /*5640*/  IMAD.MOV.U32 R19, RZ, RZ, R23 ;  /* 0x000000ffff137224 */ /* 0x000fe200078e0017 */
[----:B------:R-:W-:Y:S06]  /*5650*/  BRA `(.L_x_4432) ;  /* 0x0000000000c87947 */ /* 0x000fec0003800000 */
.L_x_4454:
        /* <DEDUP_REMOVED lines=23> */
.L_x_4437:
        /* <DEDUP_REMOVED lines=16> */
.L_x_4465:
[----:B------:R-:W-:Y:S01]  /*58d0*/  IMAD.MOV.U32 R19, RZ, RZ, R23 ;  /* 0x000000ffff137224 */ /* 0x000fe200078e0017 */
[----:B------:R-:W-:Y:S06]  /*58e0*/  BRA `(.L_x_4432) ;  /* 0x0000000000247947 */ /* 0x000fec0003800000 */
.L_x_4464:
[----:B------:R-:W-:Y:S02]  /*58f0*/  HADD2.F32 R4, -RZ, R0.H0_H0 ;  /* 0x20000000ff047230 */ /* 0x000fe40000004100 */
[----:B------:R-:W-:-:S04]  /*5900*/  IMAD.MOV.U32 R19, RZ, RZ, R23 ;  /* 0x000000ffff137224 */ /* 0x000fc800078e0017 */
[----:B------:R-:W0:Y:S02]  /*5910*/  F2I.U64.TRUNC R4, R4 ;  /* 0x0000000400047311 */ /* 0x000e24000020d800 */
[----:B0-----:R0:W-:Y:S01]  /*5920*/  STG.E.64 desc[UR36][R2.64], R4 ;  /* 0x0000000402007986 */ /* 0x0011e2000c101b24 */
[----:B------:R-:W-:Y:S05]  /*5930*/  BRA `(.L_x_4432) ;  /* 0x0000000000107947 */ /* 0x000fea0003800000 */
.L_x_4463:
[----:B------:R-:W-:Y:S02]  /*5940*/  HADD2.F32 R0, -RZ, R0.H0_H0 ;  /* 0x20000000ff007230 */ /* 0x000fe40000004100 */
[----:B------:R-:W-:Y:S02]  /*5950*/  IMAD.MOV.U32 R19, RZ, RZ, R23 ;  /* 0x000000ffff137224 */ /* 0x000fe400078e0017 */
[----:B------:R-:W0:Y:S02]  /*5960*/  F2I.FTZ.U32.TRUNC.NTZ R5, R0 ;  /* 0x0000000000057305 */ /* 0x000e24000021f000 */
[----:B0-----:R0:W-:Y:S03]  /*5970*/  STG.E desc[UR36][R2.64], R5 ;  /* 0x0000000502007986 */ /* 0x0011e6000c101924 */
.L_x_4432:
[----:B------:R-:W-:Y:S05]  /*5980*/  BSYNC B6 ;  /* 0x0000000000067941 */ /* 0x000fea0003800000 */
.L_x_4431:
[----:B------:R-:W-:Y:S01]  /*5990*/  ISETP.GE.AND P0, PT, R19, R16, PT ;  /* 0x000000101300720c */ /* 0x000fe20003f06270 */
[----:B------:R-:W-:-:S12]  /*59a0*/  BSSY B6, `(.L_x_4466) ;  /* 0x00001fc000067945 */ /* 0x000fd80003800000 */
[----:B------:R-:W-:Y:S05]  /*59b0*/  @P0 BRA `(.L_x_4467) ;  /* 0x0000001c00e80947 */ /* 0x000fea0003800000 */
[----:B012345:R-:W0:Y:S01]  /*59c0*/  LDC.64 R2, c[0x0][0x230] ;  /* 0x00008c00ff027b82 */ /* 0x03fe220000000a00 */
        /* <DEDUP_REMOVED lines=21> */
.L_x_4471:
[----:B------:R-:W-:-:S06]  /*5b20*/  HADD2.F32 R5, -RZ, R25.H0_H0 ;  /* 0x20000019ff057230 */ /* 0x000fcc0000004100 */
[----:B------:R-:W0:Y:S02]  /*5b30*/  F2I.S64.TRUNC R4, R5 ;  /* 0x0000000500047311 */ /* 0x000e24000020d900 */
[----:B0-----:R4:W-:Y:S01]  /*5b40*/  STG.E.U8 desc[UR36][R2.64], R4 ;  /* 0x0000000402007986 */ /* 0x0019e2000c101124 */
[----:B------:R-:W-:Y:S05]  /*5b50*/  BRA `(.L_x_4473) ;  /* 0x0000000c00847947 */ /* 0x000fea0003800000 */
.L_x_4470:
        /* <DEDUP_REMOVED lines=10> */
.L_x_4475:
[----:B------:R-:W-:-:S06]  /*5c00*/  HADD2.F32 R25, -RZ, R25.H0_H0 ;  /* 0x20000019ff197230 */ /* 0x000fcc0000004100 */
[----:B------:R-:W0:Y:S02]  /*5c10*/  F2I.FTZ.TRUNC.NTZ R25, R25 ;  /* 0x0000001900197305 */ /* 0x000e24000021f100 */
[----:B0-----:R2:W-:Y:S01]  /*5c20*/  STG.E desc[UR36][R2.64], R25 ;  /* 0x0000001902007986 */ /* 0x0015e2000c101924 */
[----:B------:R-:W-:Y:S05]  /*5c30*/  BRA `(.L_x_4473) ;  /* 0x0000000c004c7947 */ /* 0x000fea0003800000 */
.L_x_4474:
[----:B------:R-:W-:-:S06]  /*5c40*/  HADD2.F32 R25, -RZ, R25.H0_H0 ;  /* 0x20000019ff197230 */ /* 0x000fcc0000004100 */
[----:B------:R-:W0:Y:S02]  /*5c50*/  F2I.FTZ.TRUNC.NTZ R25, R25 ;  /* 0x0000001900197305 */ /* 0x000e24000021f100 */
[----:B0-----:R0:W-:Y:S01]  /*5c60*/  STG.E.U16 desc[UR36][R2.64], R25 ;  /* 0x0000001902007986 */ /* 0x0011e2000c101524 */
[----:B------:R-:W-:Y:S05]  /*5c70*/  BRA `(.L_x_4473) ;  /* 0x0000000c003c7947 */ /* 0x000fea0003800000 */
.L_x_4469:
        /* <DEDUP_REMOVED lines=9> */
.L_x_4477:
[----:B------:R0:W-:Y:S01]  /*5d10*/  STG.E.U16 desc[UR36][R2.64], R25 ;  /* 0x0000001902007986 */ /* 0x0001e2000c101524 */
[----:B------:R-:W-:Y:S05]  /*5d20*/  BRA `(.L_x_4473) ;  /* 0x0000000c00107947 */ /* 0x000fea0003800000 */
.L_x_4476:
        /* <DEDUP_REMOVED lines=10> */
.L_x_4479:
[----:B------:R-:W-:-:S05]  /*5dd0*/  HADD2.F32 R0, -RZ, R25.H0_H0 ;  /* 0x20000019ff007230 */ /* 0x000fca0000004100 */
[----:B------:R-:W-:-:S04]  /*5de0*/  F2FP.F16.F32.PACK_AB R0, RZ, R0 ;  /* 0x00000000ff00723e */ /* 0x000fc800000000ff */
[----:B------:R-:W-:-:S05]  /*5df0*/  PRMT R0, R0, 0x5410, RZ ;  /* 0x0000541000007816 */ /* 0x000fca00000000ff */
[----:B------:R0:W-:Y:S01]  /*5e00*/  STG.E desc[UR36][R2.64], R0 ;  /* 0x0000000002007986 */ /* 0x0001e2000c101924 */
[----:B------:R-:W-:Y:S05]  /*5e10*/  BRA `(.L_x_4473) ;  /* 0x0000000800d47947 */ /* 0x000fea0003800000 */
.L_x_4478:
[----:B------:R-:W-:-:S05]  /*5e20*/  HADD2.F32 R4, -RZ, R25.H0_H0 ;  /* 0x20000019ff047230 */ /* 0x000fca0000004100 */
[----:B------:R-:W-:-:S06]  /*5e30*/  FMUL.FTZ R4, R4, 1 ;  /* 0x3f80000004047820 */ /* 0x000fcc0000410000 */
[----:B------:R-:W0:Y:S02]  /*5e40*/  F2F.F64.F32 R4, R4 ;  /* 0x0000000400047310 */ /* 0x000e240000201800 */
[----:B0-----:R0:W-:Y:S01]  /*5e50*/  STG.E.64 desc[UR36][R2.64], R4 ;  /* 0x0000000402007986 */ /* 0x0011e2000c101b24 */
[----:B------:R-:W-:Y:S05]  /*5e60*/  BRA `(.L_x_4473) ;  /* 0x0000000800c07947 */ /* 0x000fea0003800000 */
.L_x_4468:
        /* <DEDUP_REMOVED lines=13> */
.L_x_4482:
[----:B------:R-:W-:Y:S01]  /*5f40*/  HADD2.F32 R25, -RZ, R25.H0_H0 ;  /* 0x20000019ff197230 */ /* 0x000fe20000004100 */
[----:B------:R-:W-:-:S04]  /*5f50*/  CS2R R6, SRZ ;  /* 0x0000000000067805 */ /* 0x000fc8000001ff00 */
[----:B------:R-:W-:-:S06]  /*5f60*/  FMUL.FTZ R4, R25, 1 ;  /* 0x3f80000019047820 */ /* 0x000fcc0000410000 */
[----:B------:R-:W0:Y:S02]  /*5f70*/  F2F.F64.F32 R4, R4 ;  /* 0x0000000400047310 */ /* 0x000e240000201800 */
[----:B0-----:R0:W-:Y:S01]  /*5f80*/  STG.E.128 desc[UR36][R2.64], R4 ;  /* 0x0000000402007986 */ /* 0x0011e2000c101d24 */
[----:B------:R-:W-:Y:S05]  /*5f90*/  BRA `(.L_x_4473) ;  /* 0x0000000800747947 */ /* 0x000fea0003800000 */
.L_x_4481:
        /* <DEDUP_REMOVED lines=21> */
.L_x_4486:
[----:B------:R-:W-:Y:S05]  /*60f0*/  BSYNC B0 ;  /* 0x0000000000007941 */ /* 0x000fea0003800000 */
.L_x_4485:
[----:B------:R-:W-:-:S05]  /*6100*/  LOP3.LUT R5, R0, R5, RZ, 0xfc, !PT ;  /* 0x0000000500057212 */ /* 0x000fca00078efcff */
[----:B------:R0:W-:Y:S01]  /*6110*/  STG.E.U8 desc[UR36][R2.64], R5 ;  /* 0x0000000502007986 */ /* 0x0001e2000c101124 */
[----:B------:R-:W-:Y:S05]  /*6120*/  BRA `(.L_x_4473) ;  /* 0x0000000800107947 */ /* 0x000fea0003800000 */
.L_x_4484:
        /* <DEDUP_REMOVED lines=13> */
.L_x_4488:
[----:B------:R-:W-:Y:S01]  /*6200*/  IMAD.MOV.U32 R0, RZ, RZ, 0x7f ;  /* 0x0000007fff007424 */ /* 0x000fe200078e00ff */
[----:B------:R-:W-:-:S04]  /*6210*/  ISETP.GT.U32.AND P0, PT, R4, 0x7f800000, PT ;  /* 0x7f8000000400780c */ /* 0x000fc80003f04070 */
[----:B------:R-:W-:-:S09]  /*6220*/  SEL R0, R0, 0x7c, P0 ;  /* 0x0000007c00007807 */ /* 0x000fd20000000000 */
.L_x_4489:
[----:B------:R-:W-:Y:S05]  /*6230*/  BSYNC B0 ;  /* 0x0000000000007941 */ /* 0x000fea0003800000 */
.L_x_4487:
[----:B------:R-:W-:-:S04]  /*6240*/  LOP3.LUT R4, R25, 0x80000000, RZ, 0xc0, !PT ;  /* 0x8000000019047812 */ /* 0x000fc800078ec0ff */
[----:B------:R-:W-:-:S04]  /*6250*/  SHF.R.U32.HI R5, RZ, 0x18, R4 ;  /* 0x00000018ff057819 */ /* 0x000fc80000011604 */
[----:B------:R-:W-:-:S05]  /*6260*/  LOP3.LUT R5, R0, R5, RZ, 0xfc, !PT ;  /* 0x0000000500057212 */ /* 0x000fca00078efcff */
[----:B------:R0:W-:Y:S01]  /*6270*/  STG.E.U8 desc[UR36][R2.64], R5 ;  /* 0x0000000502007986 */ /* 0x0001e2000c101124 */
[----:B------:R-:W-:Y:S05]  /*6280*/  BRA `(.L_x_4473) ;  /* 0x0000000400b87947 */ /* 0x000fea0003800000 */
.L_x_4483:
[----:B------:R-:W-:-:S05]  /*6290*/  HADD2.F32 R0, -RZ, R25.H0_H0 ;  /* 0x20000019ff007230 */ /* 0x000fca0000004100 */
[----:B------:R-:W-:-:S05]  /*62a0*/  F2FP.BF16.F32.PACK_AB R0, RZ, R0 ;  /* 0x00000000ff00723e */ /* 0x000fca00000010ff */
[----:B------:R0:W-:Y:S01]  /*62b0*/  STG.E.U16 desc[UR36][R2.64], R0 ;  /* 0x0000000002007986 */ /* 0x0001e2000c101524 */
[----:B------:R-:W-:Y:S05]  /*62c0*/  BRA `(.L_x_4473) ;  /* 0x0000000400a87947 */ /* 0x000fea0003800000 */
.L_x_4480:
        /* <DEDUP_REMOVED lines=12> */
.L_x_4492:
        /* <DEDUP_REMOVED lines=17> */
.L_x_4495:
[----:B------:R-:W-:-:S04]  /*64a0*/  LOP3.LUT R0, R25, 0x80000000, RZ, 0xc0, !PT ;  /* 0x8000000019007812 */ /* 0x000fc800078ec0ff */
[----:B------:R-:W-:-:S04]  /*64b0*/  SHF.R.U32.HI R5, RZ, 0x18, R0 ;  /* 0x00000018ff057819 */ /* 0x000fc80000011600 */
[----:B------:R-:W-:-:S04]  /*64c0*/  LOP3.LUT R4, R4, R5, RZ, 0xfc, !PT ;  /* 0x0000000504047212 */ /* 0x000fc800078efcff */
[----:B------:R-:W-:-:S07]  /*64d0*/  PRMT R0, R4, 0x7610, R0 ;  /* 0x0000761004007816 */ /* 0x000fce0000000000 */
.L_x_4494:
[----:B------:R-:W-:Y:S05]  /*64e0*/  BSYNC B0 ;  /* 0x0000000000007941 */ /* 0x000fea0003800000 */
.L_x_4493:
[----:B------:R0:W-:Y:S01]  /*64f0*/  STG.E.U8 desc[UR36][R2.64], R0 ;  /* 0x0000000002007986 */ /* 0x0001e2000c101124 */
[----:B------:R-:W-:Y:S05]  /*6500*/  BRA `(.L_x_4473) ;  /* 0x0000000400187947 */ /* 0x000fea0003800000 */
.L_x_4491:
        /* <DEDUP_REMOVED lines=17> */
.L_x_4498:
[----:B------:R-:W-:-:S04]  /*6620*/  LOP3.LUT R0, R25, 0x80000000, RZ, 0xc0, !PT ;  /* 0x8000000019007812 */ /* 0x000fc800078ec0ff */
[----:B------:R-:W-:-:S04]  /*6630*/  SHF.R.U32.HI R5, RZ, 0x18, R0 ;  /* 0x00000018ff057819 */ /* 0x000fc80000011600 */
[----:B------:R-:W-:-:S04]  /*6640*/  LOP3.LUT R4, R4, R5, RZ, 0xfc, !PT ;  /* 0x0000000504047212 */ /* 0x000fc800078efcff */
[----:B------:R-:W-:-:S07]  /*6650*/  PRMT R0, R4, 0x7610, R0 ;  /* 0x0000761004007816 */ /* 0x000fce0000000000 */
.L_x_4497:
[----:B------:R-:W-:Y:S05]  /*6660*/  BSYNC B0 ;  /* 0x0000000000007941 */ /* 0x000fea0003800000 */
.L_x_4496:
[----:B------:R0:W-:Y:S01]  /*6670*/  STG.E.U8 desc[UR36][R2.64], R0 ;  /* 0x0000000002007986 */ /* 0x0001e2000c101124 */
[----:B------:R-:W-:Y:S05]  /*6680*/  BRA `(.L_x_4473) ;  /* 0x0000000000b87947 */ /* 0x000fea0003800000 */
.L_x_4490:
        /* <DEDUP_REMOVED lines=22> */
.L_x_4472:
        /* <DEDUP_REMOVED lines=16> */
.L_x_4501:
[----:B------:R-:W-:Y:S05]  /*68f0*/  BRA `(.L_x_4473) ;  /* 0x00000000001c7947 */ /* 0x000fea0003800000 */
.L_x_4500:
[----:B------:R-:W-:-:S06]  /*6900*/  HADD2.F32 R4, -RZ, R25.H0_H0 ;  /* 0x20000019ff047230 */ /* 0x000fcc0000004100 */
[----:B------:R-:W0:Y:S02]  /*6910*/  F2I.U64.TRUNC R4, R4 ;  /* 0x0000000400047311 */ /* 0x000e24000020d800 */
[----:B0-----:R0:W-:Y:S01]  /*6920*/  STG.E.64 desc[UR36][R2.64], R4 ;  /* 0x0000000402007986 */ /* 0x0011e2000c101b24 */
[----:B------:R-:W-:Y:S05]  /*6930*/  BRA `(.L_x_4473) ;  /* 0x00000000000c7947 */ /* 0x000fea0003800000 */
.L_x_4499:
[----:B------:R-:W-:-:S06]  /*6940*/  HADD2.F32 R25, -RZ, R25.H0_H0 ;  /* 0x20000019ff197230 */ /* 0x000fcc0000004100 */
[----:B------:R-:W0:Y:S02]  /*6950*/  F2I.FTZ.U32.TRUNC.NTZ R25, R25 ;  /* 0x0000001900197305 */ /* 0x000e24000021f000 */
[----:B0-----:R0:W-:Y:S02]  /*6960*/  STG.E desc[UR36][R2.64], R25 ;  /* 0x0000001902007986 */ /* 0x0011e4000c101924 */
.L_x_4473:
        /* <DEDUP_REMOVED lines=25> */
.L_x_4505:
[----:B------:R-:W-:-:S06]  /*6b00*/  HADD2.F32 R5, -RZ, R24.H0_H0 ;  /* 0x20000018ff057230 */ /* 0x000fcc0000004100 */
[----:B------:R-:W0:Y:S02]  /*6b10*/  F2I.S64.TRUNC R4, R5 ;  /* 0x0000000500047311 */ /* 0x000e24000020d900 */
[----:B0-----:R0:W-:Y:S01]  /*6b20*/  STG.E.U8 desc[UR36][R2.64], R4 ;  /* 0x0000000402007986 */ /* 0x0011e2000c101124 */
[----:B------:R-:W-:Y:S05]  /*6b30*/  BRA `(.L_x_4507) ;  /* 0x0000000c00847947 */ /* 0x000fea0003800000 */
.L_x_4504:
        /* <DEDUP_REMOVED lines=10> */
.L_x_4509:
[----:B------:R-:W-:-:S04]  /*6be0*/  HADD2.F32 R24, -RZ, R24.H0_H0 ;  /* 0x20000018ff187230 */ /* 0x000fc80000004100 */
[----:B------:R-:W0:Y:S02]  /*6bf0*/  F2I.FTZ.TRUNC.NTZ R5, R24 ;  /* 0x0000001800057305 */ /* 0x000e24000021f100 */
[----:B0-----:R0:W-:Y:S01]  /*6c00*/  STG.E desc[UR36][R2.64], R5 ;  /* 0x0000000502007986 */ /* 0x0011e2000c101924 */
[----:B------:R-:W-:Y:S05]  /*6c10*/  BRA `(.L_x_4507) ;  /* 0x0000000c004c7947 */ /* 0x000fea0003800000 */
.L_x_4508:
[----:B------:R-:W-:-:S04]  /*6c20*/  HADD2.F32 R24, -RZ, R24.H0_H0 ;  /* 0x20000018ff187230 */ /* 0x000fc80000004100 */
[----:B------:R-:W0:Y:S02]  /*6c30*/  F2I.FTZ.TRUNC.NTZ R5, R24 ;  /* 0x0000001800057305 */ /* 0x000e24000021f100 */
[----:B0-----:R0:W-:Y:S01]  /*6c40*/  STG.E.U16 desc[UR36][R2.64], R5 ;  /* 0x0000000502007986 */ /* 0x0011e2000c101524 */
[----:B------:R-:W-:Y:S05]  /*6c50*/  BRA `(.L_x_4507) ;  /* 0x0000000c003c7947 */ /* 0x000fea0003800000 */
.L_x_4503:
        /* <DEDUP_REMOVED lines=9> */
.L_x_4511:
[----:B------:R0:W-:Y:S01]  /*6cf0*/  STG.E.U16 desc[UR36][R2.64], R24 ;  /* 0x0000001802007986 */ /* 0x0001e2000c101524 */
[----:B------:R-:W-:Y:S05]  /*6d00*/  BRA `(.L_x_4507) ;  /* 0x0000000c00107947 */ /* 0x000fea0003800000 */
.L_x_4510:
        /* <DEDUP_REMOVED lines=10> */
.L_x_4513:
[----:B------:R-:W-:-:S05]  /*6db0*/  HADD2.F32 R0, -RZ, R24.H0_H0 ;  /* 0x20000018ff007230 */ /* 0x000fca0000004100 */
[----:B------:R-:W-:-:S04]  /*6dc0*/  F2FP.F16.F32.PACK_AB R0, RZ, R0 ;  /* 0x00000000ff00723e */ /* 0x000fc800000000ff */
[----:B------:R-:W-:-:S05]  /*6dd0*/  PRMT R0, R0, 0x5410, RZ ;  /* 0x0000541000007816 */ /* 0x000fca00000000ff */
[----:B------:R0:W-:Y:S01]  /*6de0*/  STG.E desc[UR36][R2.64], R0 ;  /* 0x0000000002007986 */ /* 0x0001e2000c101924 */
[----:B------:R-:W-:Y:S05]  /*6df0*/  BRA `(.L_x_4507) ;  /* 0x0000000800d47947 */ /* 0x000fea0003800000 */
.L_x_4512:
[----:B------:R-:W-:-:S05]  /*6e00*/  HADD2.F32 R4, -RZ, R24.H0_H0 ;  /* 0x20000018ff047230 */ /* 0x000fca0000004100 */
[----:B------:R-:W-:-:S06]  /*6e10*/  FMUL.FTZ R4, R4, 1 ;  /* 0x3f80000004047820 */ /* 0x000fcc0000410000 */
[----:B------:R-:W0:Y:S02]  /*6e20*/  F2F.F64.F32 R4, R4 ;  /* 0x0000000400047310 */ /* 0x000e240000201800 */
[----:B0-----:R0:W-:Y:S01]  /*6e30*/  STG.E.64 desc[UR36][R2.64], R4 ;  /* 0x0000000402007986 */ /* 0x0011e2000c101b24 */
[----:B------:R-:W-:Y:S05]  /*6e40*/  BRA `(.L_x_4507) ;  /* 0x0000000800c07947 */ /* 0x000fea0003800000 */
.L_x_4502:
        /* <DEDUP_REMOVED lines=13> */
.L_x_4516:
[----:B------:R-:W-:Y:S01]  /*6f20*/  HADD2.F32 R24, -RZ, R24.H0_H0 ;  /* 0x20000018ff187230 */ /* 0x000fe20000004100 */
[----:B------:R-:W-:-:S04]  /*6f30*/  CS2R R6, SRZ ;  /* 0x0000000000067805 */ /* 0x000fc8000001ff00 */
[----:B------:R-:W-:-:S06]  /*6f40*/  FMUL.FTZ R4, R24, 1 ;  /* 0x3f80000018047820 */ /* 0x000fcc0000410000 */
[----:B------:R-:W0:Y:S02]  /*6f50*/  F2F.F64.F32 R4, R4 ;  /* 0x0000000400047310 */ /* 0x000e240000201800 */
[----:B0-----:R0:W-:Y:S01]  /*6f60*/  STG.E.128 desc[UR36][R2.64], R4 ;  /* 0x0000000402007986 */ /* 0x0011e2000c101d24 */
[----:B------:R-:W-:Y:S05]  /*6f70*/  BRA `(.L_x_4507) ;  /* 0x0000000800747947 */ /* 0x000fea0003800000 */
.L_x_4515:
        /* <DEDUP_REMOVED lines=21> */
.L_x_4520:
[----:B------:R-:W-:Y:S05]  /*70d0*/  BSYNC B0 ;  /* 0x0000000000007941 */ /* 0x000fea0003800000 */
.L_x_4519:
[----:B------:R-:W-:-:S05]  /*70e0*/  LOP3.LUT R5, R0, R5, RZ, 0xfc, !PT ;  /* 0x0000000500057212 */ /* 0x000fca00078efcff */
[----:B------:R0:W-:Y:S01]  /*70f0*/  STG.E.U8 desc[UR36][R2.64], R5 ;  /* 0x0000000502007986 */ /* 0x0001e2000c101124 */
[----:B------:R-:W-:Y:S05]  /*7100*/  BRA `(.L_x_4507) ;  /* 0x0000000800107947 */ /* 0x000fea0003800000 */
.L_x_4518:
        /* <DEDUP_REMOVED lines=13> */
.L_x_4522:
[----:B------:R-:W-:Y:S01]  /*71e0*/  IMAD.MOV.U32 R0, RZ, RZ, 0x7f ;  /* 0x0000007fff007424 */ /* 0x000fe200078e00ff */
[----:B------:R-:W-:-:S04]  /*71f0*/  ISETP.GT.U32.AND P0, PT, R4, 0x7f800000, PT ;  /* 0x7f8000000400780c */ /* 0x000fc80003f04070 */
[----:B------:R-:W-:-:S09]  /*7200*/  SEL R0, R0, 0x7c, P0 ;  /* 0x0000007c00007807 */ /* 0x000fd20000000000 */
.L_x_4523:
[----:B------:R-:W-:Y:S05]  /*7210*/  BSYNC B0 ;  /* 0x0000000000007941 */ /* 0x000fea0003800000 */
.L_x_4521:
[----:B------:R-:W-:-:S04]  /*7220*/  LOP3.LUT R4, R5, 0x80000000, RZ, 0xc0, !PT ;  /* 0x8000000005047812 */ /* 0x000fc800078ec0ff */
[----:B------:R-:W-:-:S04]  /*7230*/  SHF.R.U32.HI R5, RZ, 0x18, R4 ;  /* 0x00000018ff057819 */ /* 0x000fc80000011604 */
[----:B------:R-:W-:-:S05]  /*7240*/  LOP3.LUT R5, R0, R5, RZ, 0xfc, !PT ;  /* 0x0000000500057212 */ /* 0x000fca00078efcff */
[----:B------:R0:W-:Y:S01]  /*7250*/  STG.E.U8 desc[UR36][R2.64], R5 ;  /* 0x0000000502007986 */ /* 0x0001e2000c101124 */
[----:B------:R-:W-:Y:S05]  /*7260*/  BRA `(.L_x_4507) ;  /* 0x0000000400b87947 */ /* 0x000fea0003800000 */
.L_x_4517:
[----:B------:R-:W-:-:S05]  /*7270*/  HADD2.F32 R0, -RZ, R24.H0_H0 ;  /* 0x20000018ff007230 */ /* 0x000fca0000004100 */
[----:B------:R-:W-:-:S05]  /*7280*/  F2FP.BF16.F32.PACK_AB R0, RZ, R0 ;  /* 0x00000000ff00723e */ /* 0x000fca00000010ff */
[----:B------:R0:W-:Y:S01]  /*7290*/  STG.E.U16 desc[UR36][R2.64], R0 ;  /* 0x0000000002007986 */ /* 0x0001e2000c101524 */
[----:B------:R-:W-:Y:S05]  /*72a0*/  BRA `(.L_x_4507) ;  /* 0x0000000400a87947 */ /* 0x000fea0003800000 */
.L_x_4514:
        /* <DEDUP_REMOVED lines=12> */
.L_x_4526:
        /* <DEDUP_REMOVED lines=17> */
.L_x_4529:
[----:B------:R-:W-:-:S04]  /*7480*/  LOP3.LUT R0, R7, 0x80000000, RZ, 0xc0, !PT ;  /* 0x8000000007007812 */ /* 0x000fc800078ec0ff */
[----:B------:R-:W-:-:S04]  /*7490*/  SHF.R.U32.HI R5, RZ, 0x18, R0 ;  /* 0x00000018ff057819 */ /* 0x000fc80000011600 */
[----:B------:R-:W-:-:S04]  /*74a0*/  LOP3.LUT R4, R4, R5, RZ, 0xfc, !PT ;  /* 0x0000000504047212 */ /* 0x000fc800078efcff */
[----:B------:R-:W-:-:S07]  /*74b0*/  PRMT R0, R4, 0x7610, R0 ;  /* 0x0000761004007816 */ /* 0x000fce0000000000 */
.L_x_4528:
[----:B------:R-:W-:Y:S05]  /*74c0*/  BSYNC B0 ;  /* 0x0000000000007941 */ /* 0x000fea0003800000 */
.L_x_4527:
[----:B------:R3:W-:Y:S01]  /*74d0*/  STG.E.U8 desc[UR36][R2.64], R0 ;  /* 0x0000000002007986 */ /* 0x0007e2000c101124 */
[----:B------:R-:W-:Y:S05]  /*74e0*/  BRA `(.L_x_4507) ;  /* 0x0000000400187947 */ /* 0x000fea0003800000 */
.L_x_4525:
        /* <DEDUP_REMOVED lines=17> */
.L_x_4532:
[----:B------:R-:W-:-:S04]  /*7600*/  LOP3.LUT R0, R7, 0x80000000, RZ, 0xc0, !PT ;  /* 0x8000000007007812 */ /* 0x000fc800078ec0ff */
[----:B------:R-:W-:-:S04]  /*7610*/  SHF.R.U32.HI R5, RZ, 0x18, R0 ;  /* 0x00000018ff057819 */ /* 0x000fc80000011600 */
[----:B------:R-:W-:-:S04]  /*7620*/  LOP3.LUT R4, R4, R5, RZ, 0xfc, !PT ;  /* 0x0000000504047212 */ /* 0x000fc800078efcff */
[----:B------:R-:W-:-:S07]  /*7630*/  PRMT R0, R4, 0x7610, R0 ;  /* 0x0000761004007816 */ /* 0x000fce0000000000 */
.L_x_4531:
[----:B------:R-:W-:Y:S05]  /*7640*/  BSYNC B0 ;  /* 0x0000000000007941 */ /* 0x000fea0003800000 */
.L_x_4530:
[----:B------:R0:W-:Y:S01]  /*7650*/  STG.E.U8 desc[UR36][R2.64], R0 ;  /* 0x0000000002007986 */ /* 0x0001e2000c101124 */
[----:B------:R-:W-:Y:S05]  /*7660*/  BRA `(.L_x_4507) ;  /* 0x0000000000b87947 */ /* 0x000fea0003800000 */
.L_x_4524:
        /* <DEDUP_REMOVED lines=22> */
.L_x_4506:
        /* <DEDUP_REMOVED lines=16> */
.L_x_4535:
[----:B------:R-:W-:Y:S05]  /*78d0*/  BRA `(.L_x_4507) ;  /* 0x00000000001c7947 */ /* 0x000fea0003800000 */
.L_x_4534:
[----:B------:R-:W-:-:S06]  /*78e0*/  HADD2.F32 R4, -RZ, R24.H0_H0 ;  /* 0x20000018ff047230 */ /* 0x000fcc0000004100 */
[----:B------:R-:W0:Y:S02]  /*78f0*/  F2I.U64.TRUNC R4, R4 ;  /* 0x0000000400047311 */ /* 0x000e24000020d800 */
[----:B0-----:R1:W-:Y:S01]  /*7900*/  STG.E.64 desc[UR36][R2.64], R4 ;  /* 0x0000000402007986 */ /* 0x0013e2000c101b24 */
[----:B------:R-:W-:Y:S05]  /*7910*/  BRA `(.L_x_4507) ;  /* 0x00000000000c7947 */ /* 0x000fea0003800000 */
.L_x_4533:
[----:B------:R-:W-:-:S04]  /*7920*/  HADD2.F32 R24, -RZ, R24.H0_H0 ;  /* 0x20000018ff187230 */ /* 0x000fc80000004100 */
[----:B------:R-:W0:Y:S02]  /*7930*/  F2I.FTZ.U32.TRUNC.NTZ R5, R24 ;  /* 0x0000001800057305 */ /* 0x000e24000021f000 */
[----:B0-----:R2:W-:Y:S02]  /*7940*/  STG.E desc[UR36][R2.64], R5 ;  /* 0x0000000502007986 */ /* 0x0015e4000c101924 */
.L_x_4507:
[----:B------:R-:W-:-:S07]  /*7950*/  VIADD R19, R19, 0x80 ;  /* 0x0000008013137836 */ /* 0x000fce0000000000 */
.L_x_4467:
[----:B------:R-:W-:Y:S05]  /*7960*/  BSYNC B6 ;  /* 0x0000000000067941 */ /* 0x000fea0003800000 */
.L_x_4466:
[----:B------:R-:W-:-:S13]  /*7970*/  ISETP.GE.AND P0, PT, R19, R16, PT ;  /* 0x000000101300720c */ /* 0x000fda0003f06270 */
[----:B------:R-:W-:Y:S05]  /*7980*/  @P0 EXIT ;  /* 0x000000000000094d */ /* 0x000fea0003800000 */
[----:B012345:R-:W0:Y:S01]  /*7990*/  LDC.64 R2, c[0x0][0x230] ;  /* 0x00008c00ff027b82 */ /* 0x03fe220000000a00 */
        /* <DEDUP_REMOVED lines=20> */
.L_x_4539:
[----:B------:R-:W-:-:S06]  /*7ae0*/  HADD2.F32 R5, -RZ, R22.H0_H0 ;  /* 0x20000016ff057230 */ /* 0x000fcc0000004100 */
[----:B------:R-:W0:Y:S02]  /*7af0*/  F2I.S64.TRUNC R4, R5 ;  /* 0x0000000500047311 */ /* 0x000e24000020d900 */
[----:B0-----:R-:W-:Y:S01]  /*7b00*/  STG.E.U8 desc[UR36][R2.64], R4 ;  /* 0x0000000402007986 */ /* 0x001fe2000c101124 */
[----:B------:R-:W-:Y:S05]  /*7b10*/  EXIT ;  /* 0x000000000000794d */ /* 0x000fea0003800000 */
.L_x_4538:
        /* <DEDUP_REMOVED lines=10> */
.L_x_4542:
[----:B------:R-:W-:-:S04]  /*7bc0*/  HADD2.F32 R22, -RZ, R22.H0_H0 ;  /* 0x20000016ff167230 */ /* 0x000fc80000004100 */
[----:B------:R-:W0:Y:S02]  /*7bd0*/  F2I.FTZ.TRUNC.NTZ R5, R22 ;  /* 0x0000001600057305 */ /* 0x000e24000021f100 */
[----:B0-----:R-:W-:Y:S01]  /*7be0*/  STG.E desc[UR36][R2.64], R5 ;  /* 0x0000000502007986 */ /* 0x001fe2000c101924 */
[----:B------:R-:W-:Y:S05]  /*7bf0*/  EXIT ;  /* 0x000000000000794d */ /* 0x000fea0003800000 */
.L_x_4541:
[----:B------:R-:W-:-:S04]  /*7c00*/  HADD2.F32 R22, -RZ, R22.H0_H0 ;  /* 0x20000016ff167230 */ /* 0x000fc80000004100 */
[----:B------:R-:W0:Y:S02]  /*7c10*/  F2I.FTZ.TRUNC.NTZ R5, R22 ;  /* 0x0000001600057305 */ /* 0x000e24000021f100 */
[----:B0-----:R-:W-:Y:S01]  /*7c20*/  STG.E.U16 desc[UR36][R2.64], R5 ;  /* 0x0000000502007986 */ /* 0x001fe2000c101524 */
[----:B------:R-:W-:Y:S05]  /*7c30*/  EXIT ;  /* 0x000000000000794d */ /* 0x000fea0003800000 */
.L_x_4537:
        /* <DEDUP_REMOVED lines=9> */
.L_x_4544:
[----:B------:R-:W-:Y:S01]  /*7cd0*/  STG.E.U16 desc[UR36][R2.64], R22 ;  /* 0x0000001602007986 */ /* 0x000fe2000c101524 */
[----:B------:R-:W-:Y:S05]  /*7ce0*/  EXIT ;  /* 0x000000000000794d */ /* 0x000fea0003800000 */
.L_x_4543:
        /* <DEDUP_REMOVED lines=10> */
.L_x_4546:
[----:B------:R-:W-:-:S05]  /*7d90*/  HADD2.F32 R0, -RZ, R22.H0_H0 ;  /* 0x20000016ff007230 */ /* 0x000fca0000004100 */
[----:B------:R-:W-:-:S04]  /*7da0*/  F2FP.F16.F32.PACK_AB R0, RZ, R0 ;  /* 0x00000000ff00723e */ /* 0x000fc800000000ff */
[----:B------:R-:W-:-:S05]  /*7db0*/  PRMT R0, R0, 0x5410, RZ ;  /* 0x0000541000007816 */ /* 0x000fca00000000ff */
[----:B------:R-:W-:Y:S01]  /*7dc0*/  STG.E desc[UR36][R2.64], R0 ;  /* 0x0000000002007986 */ /* 0x000fe2000c101924 */
[----:B------:R-:W-:Y:S05]  /*7dd0*/  EXIT ;  /* 0x000000000000794d */ /* 0x000fea0003800000 */
.L_x_4545:
[----:B------:R-:W-:-:S05]  /*7de0*/  HADD2.F32 R4, -RZ, R22.H0_H0 ;  /* 0x20000016ff047230 */ /* 0x000fca0000004100 */
[----:B------:R-:W-:-:S06]  /*7df0*/  FMUL.FTZ R4, R4, 1 ;  /* 0x3f80000004047820 */ /* 0x000fcc0000410000 */
[----:B------:R-:W0:Y:S02]  /*7e00*/  F2F.F64.F32 R4, R4 ;  /* 0x0000000400047310 */ /* 0x000e240000201800 */
[----:B0-----:R-:W-:Y:S01]  /*7e10*/  STG.E.64 desc[UR36][R2.64], R4 ;  /* 0x0000000402007986 */ /* 0x001fe2000c101b24 */
[----:B------:R-:W-:Y:S05]  /*7e20*/  EXIT ;  /* 0x000000000000794d */ /* 0x000fea0003800000 */
.L_x_4536:
        /* <DEDUP_REMOVED lines=13> */
.L_x_4549:
[----:B------:R-:W-:Y:S01]  /*7f00*/  HADD2.F32 R22, -RZ, R22.H0_H0 ;  /* 0x20000016ff167230 */ /* 0x000fe20000004100 */
[----:B------:R-:W-:-:S04]  /*7f10*/  CS2R R6, SRZ ;  /* 0x0000000000067805 */ /* 0x000fc8000001ff00 */
[----:B------:R-:W-:-:S06]  /*7f20*/  FMUL.FTZ R4, R22, 1 ;  /* 0x3f80000016047820 */ /* 0x000fcc0000410000 */
[----:B------:R-:W0:Y:S02]  /*7f30*/  F2F.F64.F32 R4, R4 ;  /* 0x0000000400047310 */ /* 0x000e240000201800 */
[----:B0-----:R-:W-:Y:S01]  /*7f40*/  STG.E.128 desc[UR36][R2.64], R4 ;  /* 0x0000000402007986 */ /* 0x001fe2000c101d24 */
[----:B------:R-:W-:Y:S05]  /*7f50*/  EXIT ;  /* 0x000000000000794d */ /* 0x000fea0003800000 */
.L_x_4548:
        /* <DEDUP_REMOVED lines=21> */
.L_x_4553:
[----:B------:R-:W-:Y:S05]  /*80b0*/  BSYNC B0 ;  /* 0x0000000000007941 */ /* 0x000fea0003800000 */
.L_x_4552:
[----:B------:R-:W-:-:S05]  /*80c0*/  LOP3.LUT R5, R0, R5, RZ, 0xfc, !PT ;  /* 0x0000000500057212 */ /* 0x000fca00078efcff */
[----:B------:R-:W-:Y:S01]  /*80d0*/  STG.E.U8 desc[UR36][R2.64], R5 ;  /* 0x0000000502007986 */ /* 0x000fe2000c101124 */
[----:B------:R-:W-:Y:S05]  /*80e0*/  EXIT ;  /* 0x000000000000794d */ /* 0x000fea0003800000 */
.L_x_4551:
        /* <DEDUP_REMOVED lines=13> */
.L_x_4555:
[----:B------:R-:W-:Y:S01]  /*81c0*/  IMAD.MOV.U32 R0, RZ, RZ, 0x7f ;  /* 0x0000007fff007424 */ /* 0x000fe200078e00ff */
[----:B------:R-:W-:-:S04]  /*81d0*/  ISETP.GT.U32.AND P0, PT, R4, 0x7f800000, PT ;  /* 0x7f8000000400780c */ /* 0x000fc80003f04070 */
[----:B------:R-:W-:-:S09]  /*81e0*/  SEL R0, R0, 0x7c, P0 ;  /* 0x0000007c00007807 */ /* 0x000fd20000000000 */
.L_x_4556:
[----:B------:R-:W-:Y:S05]  /*81f0*/  BSYNC B0 ;  /* 0x0000000000007941 */ /* 0x000fea0003800000 */
.L_x_4554:
[----:B------:R-:W-:-:S04]  /*8200*/  LOP3.LUT R4, R5, 0x80000000, RZ, 0xc0, !PT ;  /* 0x8000000005047812 */ /* 0x000fc800078ec0ff */
[----:B------:R-:W-:-:S04]  /*8210*/  SHF.R.U32.HI R5, RZ, 0x18, R4 ;  /* 0x00000018ff057819 */ /* 0x000fc80000011604 */
[----:B------:R-:W-:-:S05]  /*8220*/  LOP3.LUT R5, R0, R5, RZ, 0xfc, !PT ;  /* 0x0000000500057212 */ /* 0x000fca00078efcff */
[----:B------:R-:W-:Y:S01]  /*8230*/  STG.E.U8 desc[UR36][R2.64], R5 ;  /* 0x0000000502007986 */ /* 0x000fe2000c101124 */
[----:B------:R-:W-:Y:S05]  /*8240*/  EXIT ;  /* 0x000000000000794d */ /* 0x000fea0003800000 */
.L_x_4550:
[----:B------:R-:W-:-:S05]  /*8250*/  HADD2.F32 R0, -RZ, R22.H0_H0 ;  /* 0x20000016ff007230 */ /* 0x000fca0000004100 */
[----:B------:R-:W-:-:S05]  /*8260*/  F2FP.BF16.F32.PACK_AB R0, RZ, R0 ;  /* 0x00000000ff00723e */ /* 0x000fca00000010ff */
[----:B------:R-:W-:Y:S01]  /*8270*/  STG.E.U16 desc[UR36][R2.64], R0 ;  /* 0x0000000002007986 */ /* 0x000fe2000c101524 */
[----:B------:R-:W-:Y:S05]  /*8280*/  EXIT ;  /* 0x000000000000794d */ /* 0x000fea0003800000 */
.L_x_4547:
        /* <DEDUP_REMOVED lines=12> */
.L_x_4559:
        /* <DEDUP_REMOVED lines=17> */
.L_x_4562:
[----:B------:R-:W-:-:S04]  /*8460*/  LOP3.LUT R0, R7, 0x80000000, RZ, 0xc0, !PT ;  /* 0x8000000007007812 */ /* 0x000fc800078ec0ff */
[----:B------:R-:W-:-:S04]  /*8470*/  SHF.R.U32.HI R5, RZ, 0x18, R0 ;  /* 0x00000018ff057819 */ /* 0x000fc80000011600 */
[----:B------:R-:W-:-:S04]  /*8480*/  LOP3.LUT R4, R4, R5, RZ, 0xfc, !PT ;  /* 0x0000000504047212 */ /* 0x000fc800078efcff */
[----:B------:R-:W-:-:S07]  /*8490*/  PRMT R0, R4, 0x7610, R0 ;  /* 0x0000761004007816 */ /* 0x000fce0000000000 */
.L_x_4561:
[----:B------:R-:W-:Y:S05]  /*84a0*/  BSYNC B0 ;  /* 0x0000000000007941 */ /* 0x000fea0003800000 */
.L_x_4560:
[----:B------:R-:W-:Y:S01]  /*84b0*/  STG.E.U8 desc[UR36][R2.64], R0 ;  /* 0x0000000002007986 */ /* 0x000fe2000c101124 */
[----:B------:R-:W-:Y:S05]  /*84c0*/  EXIT ;  /* 0x000000000000794d */ /* 0x000fea0003800000 */
.L_x_4558:
        /* <DEDUP_REMOVED lines=17> */
.L_x_4565:
[----:B------:R-:W-:-:S04]  /*85e0*/  LOP3.LUT R0, R7, 0x80000000, RZ, 0xc0, !PT ;  /* 0x8000000007007812 */ /* 0x000fc800078ec0ff */
[----:B------:R-:W-:-:S04]  /*85f0*/  SHF.R.U32.HI R5, RZ, 0x18, R0 ;  /* 0x00000018ff057819 */ /* 0x000fc80000011600 */
[----:B------:R-:W-:-:S04]  /*8600*/  LOP3.LUT R4, R4, R5, RZ, 0xfc, !PT ;  /* 0x0000000504047212 */ /* 0x000fc800078efcff */
[----:B------:R-:W-:-:S07]  /*8610*/  PRMT R0, R4, 0x7610, R0 ;  /* 0x0000761004007816 */ /* 0x000fce0000000000 */
.L_x_4564:
[----:B------:R-:W-:Y:S05]  /*8620*/  BSYNC B0 ;  /* 0x0000000000007941 */ /* 0x000fea0003800000 */
.L_x_4563:
[----:B------:R-:W-:Y:S01]  /*8630*/  STG.E.U8 desc[UR36][R2.64], R0 ;  /* 0x0000000002007986 */ /* 0x000fe2000c101124 */
[----:B------:R-:W-:Y:S05]  /*8640*/  EXIT ;  /* 0x000000000000794d */ /* 0x000fea0003800000 */
.L_x_4557:
        /* <DEDUP_REMOVED lines=22> */
.L_x_4540:
        /* <DEDUP_REMOVED lines=16> */
.L_x_4568:
[----:B------:R-:W-:Y:S05]  /*88b0*/  EXIT ;  /* 0x000000000000794d */ /* 0x000fea0003800000 */
.L_x_4567:
[----:B------:R-:W-:-:S06]  /*88c0*/  HADD2.F32 R4, -RZ, R22.H0_H0 ;  /* 0x20000016ff047230 */ /* 0x000fcc0000004100 */
[----:B------:R-:W0:Y:S02]  /*88d0*/  F2I.U64.TRUNC R4, R4 ;  /* 0x0000000400047311 */ /* 0x000e24000020d800 */
[----:B0-----:R-:W-:Y:S01]  /*88e0*/  STG.E.64 desc[UR36][R2.64], R4 ;  /* 0x0000000402007986 */ /* 0x001fe2000c101b24 */
[----:B------:R-:W-:Y:S05]  /*88f0*/  EXIT ;  /* 0x000000000000794d */ /* 0x000fea0003800000 */
.L_x_4566:
[----:B------:R-:W-:-:S04]  /*8900*/  HADD2.F32 R22, -RZ, R22.H0_H0 ;  /* 0x20000016ff167230 */ /* 0x000fc80000004100 */
[----:B------:R-:W0:Y:S02]  /*8910*/  F2I.FTZ.U32.TRUNC.NTZ R5, R22 ;  /* 0x0000001600057305 */ /* 0x000e24000021f000 */
[----:B0-----:R-:W-:Y:S01]  /*8920*/  STG.E desc[UR36][R2.64], R5 ;  /* 0x0000000502007986 */ /* 0x001fe2000c101924 */
[----:B------:R-:W-:Y:S05]  /*8930*/  EXIT ;  /* 0x000000000000794d */ /* 0x000fea0003800000 */
.L_x_4569:
        /* <DEDUP_REMOVED lines=12> */
.L_x_5850:


//--------------------- .text._ZN2at6native18elementwise_kernelILi128ELi4EZNS0_22gpu_kernel_impl_nocastIZZZNS0_68_GLOBAL__N__08176361_30_ActivationHardsigmoidKernel_cu_1520ed90_302218hardsigmoid_kernelERNS_18TensorIteratorBaseEENKUlvE_clEvENKUlvE1_clEvEUlN3c104HalfEE_EEvS5_RKT_EUliE_EEviT1_ --------------------------
	.section	.text._ZN2at6native18elementwise_kernelILi128ELi4EZNS0_22gpu_kernel_impl_nocastIZZZNS0_68_GLOBAL__N__08176361_30_ActivationHardsigmoidKernel_cu_1520ed90_302218hardsigmoid_kernelERNS_18TensorIteratorBaseEENKUlvE_clEvENKUlvE1_clEvEUlN3c104HalfEE_EEvS5_RKT_EUliE_EEviT1_,"ax",@progbits
	.align	128
        .global         _ZN2at6native18elementwise_kernelILi128ELi4EZNS0_22gpu_kernel_impl_nocastIZZZNS0_68_GLOBAL__N__08176361_30_ActivationHardsigmoidKernel_cu_1520ed90_302218hardsigmoid_kernelERNS_18TensorIteratorBaseEENKUlvE_clEvENKUlvE1_clEvEUlN3c104HalfEE_EEvS5_RKT_EUliE_EEviT1_
        .type           _ZN2at6native18elementwise_kernelILi128ELi4EZNS0_22gpu_kernel_impl_nocastIZZZNS0_68_GLOBAL__N__08176361_30_ActivationHardsigmoidKernel_cu_1520ed90_302218hardsigmoid_kernelERNS_18TensorIteratorBaseEENKUlvE_clEvENKUlvE1_clEvEUlN3c104HalfEE_EEvS5_RKT_EUliE_EEviT1_,@function
        .size           _ZN2at6native18elementwise_kernelILi128ELi4EZNS0_22gpu_kernel_impl_nocastIZZZNS0_68_GLOBAL__N__08176361_30_ActivationHardsigmoidKernel_cu_1520ed90_302218hardsigmoid_kernelERNS_18TensorIteratorBaseEENKUlvE_clEvENKUlvE1_clEvEUlN3c104HalfEE_EEvS5_RKT_EUliE_EEviT1_,(.L_x_5851 - _ZN2at6native18elementwise_kernelILi128ELi4EZNS0_22gpu_kernel_impl_nocastIZZZNS0_68_GLOBAL__N__08176361_30_ActivationHardsigmoidKernel_cu_1520ed90_302218hardsigmoid_kernelERNS_18TensorIteratorBaseEENKUlvE_clEvENKUlvE1_clEvEUlN3c104HalfEE_EEvS5_RKT_EUliE_EEviT1_)
        .other          _ZN2at6native18elementwise_kernelILi128ELi4EZNS0_22gpu_kernel_impl_nocastIZZZNS0_68_GLOBAL__N__08176361_30_ActivationHardsigmoidKernel_cu_1520ed90_302218hardsigmoid_kernelERNS_18TensorIteratorBaseEENKUlvE_clEvENKUlvE1_clEvEUlN3c104HalfEE_EEvS5_RKT_EUliE_EEviT1_,@"STO_CUDA_ENTRY STV_DEFAULT"
_ZN2at6native18elementwise_kernelILi128ELi4EZNS0_22gpu_kernel_impl_nocastIZZZNS0_68_GLOBAL__N__08176361_30_ActivationHardsigmoidKernel_cu_1520ed90_302218hardsigmoid_kernelERNS_18TensorIteratorBaseEENKUlvE_clEvENKUlvE1_clEvEUlN3c104HalfEE_EEvS5_RKT_EUliE_EEviT1_:
.text._ZN2at6native18elementwise_kernelILi128ELi4EZNS0_22gpu_kernel_impl_nocastIZZZNS0_68_GLOBAL__N__08176361_30_ActivationHardsigmoidKernel_cu_1520ed90_302218hardsigmoid_kernelERNS_18TensorIteratorBaseEENKUlvE_clEvENKUlvE1_clEvEUlN3c104HalfEE_EEvS5_RKT_EUliE_EEviT1_:
        /* <DEDUP_REMOVED lines=297> */
[----:B------:R-:W-:Y:S02]  /*1290*/  @P0 IMAD.MOV.U32 R10, RZ, RZ, RZ ;  /* 0x000000ffff0a0224 */ /* 0x000fe400078e00ff */
        /* <DEDUP_REMOVED lines=13> */
.L_x_4572:
[----:B------:R-:W-:Y:S01]  /*1370*/  ULDC.64 UR8, c[0x0][0x418] ;  /* 0x0001060000087ab9 */ /* 0x000fe20000000a00 */
[----:B------:R-:W-:Y:S01]  /*1380*/  ULDC UR7, c[0x0][0x420] ;  /* 0x0001080000077ab9 */ /* 0x000fe20000000800 */
[----:B------:R-:W-:-:S04]  /*1390*/  IADD3 R6, P0, R0, UR8, RZ ;  /* 0x0000000800067c10 */ /* 0x000fc8000ff1e0ff */
[----:B------:R-:W-:Y:S01]  /*13a0*/  IADD3.X R7, RZ, UR9, RZ, P0, !PT ;  /* 0x00000009ff077c10 */ /* 0x000fe200087fe4ff */
[----:B------:R-:W-:-:S04]  /*13b0*/  ULDC.64 UR8, c[0x0][0x410] ;  /* 0x0001040000087ab9 */ /* 0x000fc80000000a00 */
[----:B------:R-:W2:Y:S01]  /*13c0*/  LDG.E.U16 R6, desc[UR4][R6.64] ;  /* 0x0000000406067981 */ /* 0x000ea2000c1e1500 */
[----:B------:R-:W-:Y:S01]  /*13d0*/  IADD3 R3, R3, 0x80, RZ ;  /* 0x0000008003037810 */ /* 0x000fe20007ffe0ff */
[----:B--2---:R-:W-:-:S05]  /*13e0*/  HADD2.F32 R0, -RZ, R6.H0_H0 ;  /* 0x20000006ff007230 */ /* 0x004fca0000004100 */
        /* <DEDUP_REMOVED lines=9> */
[----:B------:R-:W-:-:S05]  /*1480*/  F2FP.F16.F32.PACK_AB R0, RZ, R0 ;  /* 0x00000000ff00723e */ /* 0x000fca00000000ff */
[----:B------:R0:W-:Y:S02]  /*1490*/  STG.E.U16 desc[UR4][R4.64], R0 ;  /* 0x0000000004007986 */ /* 0x0001e4000c101504 */
.L_x_4571:
[----:B------:R-:W-:Y:S05]  /*14a0*/  BSYNC B0 ;  /* 0x0000000000007941 */ /* 0x000fea0003800000 */
.L_x_4570:
        /* <DEDUP_REMOVED lines=291> */
[----:B------:R-:W-:Y:S02]  /*26e0*/  @P0 MOV R10, RZ ;  /* 0x000000ff000a0202 */ /* 0x000fe40000000f00 */
[----:B------:R-:W-:Y:S01]  /*26f0*/  IADD3 R6, -R11, RZ, RZ ;  /* 0x000000ff0b067210 */ /* 0x000fe20007ffe1ff */
[----:B------:R-:W1:Y:S04]  /*2700*/  @P0 LDC R15, c[0x0][0x33c] ;  /* 0x0000cf00ff0f0b82 */ /* 0x000e680000000800 */
[----:B------:R-:W-:Y:S01]  /*2710*/  IMAD R6, R6, UR8, R7 ;  /* 0x0000000806067c24 */ /* 0x000fe2000f8e0207 */
[----:B------:R-:W-:-:S03]  /*2720*/  ULDC.64 UR8, c[0x0][0x400] ;  /* 0x0001000000087ab9 */ /* 0x000fc60000000a00 */
        /* <DEDUP_REMOVED lines=9> */
.L_x_4575:
[----:B------:R-:W-:Y:S01]  /*27c0*/  ULDC.64 UR8, c[0x0][0x418] ;  /* 0x0001060000087ab9 */ /* 0x000fe20000000a00 */
[----:B------:R-:W-:Y:S01]  /*27d0*/  ULDC UR7, c[0x0][0x420] ;  /* 0x0001080000077ab9 */ /* 0x000fe20000000800 */
[----:B------:R-:W-:-:S04]  /*27e0*/  IADD3 R6, P0, R0, UR8, RZ ;  /* 0x0000000800067c10 */ /* 0x000fc8000ff1e0ff */
[----:B------:R-:W-:Y:S01]  /*27f0*/  IADD3.X R7, RZ, UR9, RZ, P0, !PT ;  /* 0x00000009ff077c10 */ /* 0x000fe200087fe4ff */
[----:B------:R-:W-:-:S04]  /*2800*/  ULDC.64 UR8, c[0x0][0x410] ;  /* 0x0001040000087ab9 */ /* 0x000fc80000000a00 */
[----:B------:R-:W2:Y:S01]  /*2810*/  LDG.E.U16 R6, desc[UR4][R6.64] ;  /* 0x0000000406067981 */ /* 0x000ea2000c1e1500 */
[----:B------:R-:W-:Y:S02]  /*2820*/  VIADD R3, R3, 0x80 ;  /* 0x0000008003037836 */ /* 0x000fe40000000000 */
        /* <DEDUP_REMOVED lines=11> */
[----:B------:R-:W-:-:S05]  /*28e0*/  F2FP.F16.F32.PACK_AB R0, RZ, R0 ;  /* 0x00000000ff00723e */ /* 0x000fca00000000ff */
        /* <DEDUP_REMOVED lines=304> */
.L_x_4576:
        /* <DEDUP_REMOVED lines=19> */
.L_x_4574:
[----:B------:R-:W-:Y:S05]  /*3d20*/  BSYNC B0 ;  /* 0x0000000000007941 */ /* 0x000fea0003800000 */
.L_x_4573:
[----:B------:R-:W-:-:S13]  /*3d30*/  ISETP.GE.AND P0, PT, R3, UR6, PT ;  /* 0x0000000603007c0c */ /* 0x000fda000bf06270 */
[----:B------:R-:W-:Y:S05]  /*3d40*/  @P0 EXIT ;  /* 0x000000000000094d */ /* 0x000fea0003800000 */
[----:B012---:R-:W0:Y:S01]  /*3d50*/  LDC R4, c[0x0][0x218] ;  /* 0x00008600ff047b82 */ /* 0x007e220000000800 */
[----:B------:R-:W-:Y:S01]  /*3d60*/  HFMA2.MMA R0, -RZ, RZ, 0, 0 ;  /* 0x00000000ff007435 */ /* 0x000fe200000001ff */
[----:B------:R-:W-:Y:S02]  /*3d70*/  MOV R5, RZ ;  /* 0x000000ff00057202 */ /* 0x000fe40000000f00 */
[----:B0-----:R-:W-:-:S13]  /*3d80*/  ISETP.NE.AND P0, PT, R4, RZ, PT ;  /* 0x000000ff0400720c */ /* 0x001fda0003f05270 */
[----:B------:R-:W-:Y:S05]  /*3d90*/  @!P0 BRA `(.L_x_4577) ;  /* 0x0000001000a48947 */ /* 0x000fea0003800000 */
        /* <DEDUP_REMOVED lines=283> */
[----:B------:R-:W-:Y:S01]  /*4f50*/  ULDC.64 UR6, c[0x0][0x400] ;  /* 0x0001000000067ab9 */ /* 0x000fe20000000a00 */
[----:B------:R-:W-:Y:S02]  /*4f60*/  @P0 MOV R6, RZ ;  /* 0x000000ff00060202 */ /* 0x000fe40000000f00 */
[C---:B------:R-:W-:Y:S01]  /*4f70*/  IADD3 R9, -R7.reuse, RZ, RZ ;  /* 0x000000ff07097210 */ /* 0x040fe20007ffe1ff */
        /* <DEDUP_REMOVED lines=11> */
.L_x_4577:
[----:B------:R-:W-:Y:S02]  /*5030*/  ULDC.64 UR6, c[0x0][0x418] ;  /* 0x0001060000067ab9 */ /* 0x000fe40000000a00 */
[----:B------:R-:W-:Y:S01]  /*5040*/  IADD3 R2, P0, R0, UR6, RZ ;  /* 0x0000000600027c10 */ /* 0x000fe2000ff1e0ff */
[----:B------:R-:W-:-:S03]  /*5050*/  ULDC UR6, c[0x0][0x420] ;  /* 0x0001080000067ab9 */ /* 0x000fc60000000800 */
[----:B------:R-:W-:-:S05]  /*5060*/  IADD3.X R3, RZ, UR7, RZ, P0, !PT ;  /* 0x00000007ff037c10 */ /* 0x000fca00087fe4ff */
[----:B------:R-:W2:Y:S02]  /*5070*/  LDG.E.U16 R2, desc[UR4][R2.64] ;  /* 0x0000000402027981 */ /* 0x000ea4000c1e1500 */
[----:B--2---:R-:W-:-:S05]  /*5080*/  HADD2.F32 R0, -RZ, R2.H0_H0 ;  /* 0x20000002ff007230 */ /* 0x004fca0000004100 */
        /* <DEDUP_REMOVED lines=10> */
[----:B------:R-:W-:-:S05]  /*5130*/  F2FP.F16.F32.PACK_AB R0, RZ, R0 ;  /* 0x00000000ff00723e */ /* 0x000fca00000000ff */
[----:B------:R-:W-:Y:S01]  /*5140*/  STG.E.U16 desc[UR4][R2.64], R0 ;  /* 0x0000000002007986 */ /* 0x000fe2000c101504 */
[----:B------:R-:W-:Y:S05]  /*5150*/  EXIT ;  /* 0x000000000000794d */ /* 0x000fea0003800000 */
.L_x_4578:
        /* <DEDUP_REMOVED lines=10> */
.L_x_5851:


//--------------------- .text._ZN2at6native27unrolled_elementwise_kernelIZZZNS0_68_GLOBAL__N__08176361_30_ActivationHardsigmoidKernel_cu_1520ed90_302218hardsigmoid_kernelERNS_18TensorIteratorBaseEENKUlvE_clEvENKUlvE1_clEvEUlN3c104HalfEE_St5arrayIPcLm2EELi4E23TrivialOffsetCalculatorILi1EjESE_NS0_6memory15LoadWithoutCastENSF_16StoreWithoutCastEEEviT_T0_T2_T3_T4_T5_ --------------------------
	.section	.text._ZN2at6native27unrolled_elementwise_kernelIZZZNS0_68_GLOBAL__N__08176361_30_ActivationHardsigmoidKernel_cu_1520ed90_302218hardsigmoid_kernelERNS_18TensorIteratorBaseEENKUlvE_clEvENKUlvE1_clEvEUlN3c104HalfEE_St5arrayIPcLm2EELi4E23TrivialOffsetCalculatorILi1EjESE_NS0_6memory15LoadWithoutCastENSF_16StoreWithoutCastEEEviT_T0_T2_T3_T4_T5_,"ax",@progbits
	.align	128
        .global         _ZN2at6native27unrolled_elementwise_kernelIZZZNS0_68_GLOBAL__N__08176361_30_ActivationHardsigmoidKernel_cu_1520ed90_302218hardsigmoid_kernelERNS_18TensorIteratorBaseEENKUlvE_clEvENKUlvE1_clEvEUlN3c104HalfEE_St5arrayIPcLm2EELi4E23TrivialOffsetCalculatorILi1EjESE_NS0_6memory15LoadWithoutCastENSF_16StoreWithoutCastEEEviT_T0_T2_T3_T4_T5_
        .type           _ZN2at6native27unrolled_elementwise_kernelIZZZNS0_68_GLOBAL__N__08176361_30_ActivationHardsigmoidKernel_cu_1520ed90_302218hardsigmoid_kernelERNS_18TensorIteratorBaseEENKUlvE_clEvENKUlvE1_clEvEUlN3c104HalfEE_St5arrayIPcLm2EELi4E23TrivialOffsetCalculatorILi1EjESE_NS0_6memory15LoadWithoutCastENSF_16StoreWithoutCastEEEviT_T0_T2_T3_T4_T5_,@function
        .size           _ZN2at6native27unrolled_elementwise_kernelIZZZNS0_68_GLOBAL__N__08176361_30_ActivationHardsigmoidKernel_cu_1520ed90_302218hardsigmoid_kernelERNS_18TensorIteratorBaseEENKUlvE_clEvENKUlvE1_clEvEUlN3c104HalfEE_St5arrayIPcLm2EELi4E23TrivialOffsetCalculatorILi1EjESE_NS0_6memory15LoadWithoutCastENSF_16StoreWithoutCastEEEviT_T0_T2_T3_T4_T5_,(.L_x_5852 - _ZN2at6native27unrolled_elementwise_kernelIZZZNS0_68_GLOBAL__N__08176361_30_ActivationHardsigmoidKernel_cu_1520ed90_302218hardsigmoid_kernelERNS_18TensorIteratorBaseEENKUlvE_clEvENKUlvE1_clEvEUlN3c104HalfEE_St5arrayIPcLm2EELi4E23TrivialOffsetCalculatorILi1EjESE_NS0_6memory15LoadWithoutCastENSF_16StoreWithoutCastEEEviT_T0_T2_T3_T4_T5_)
        .other          _ZN2at6native27unrolled_elementwise_kernelIZZZNS0_68_GLOBAL__N__08176361_30_ActivationHardsigmoidKernel_cu_1520ed90_302218hardsigmoid_kernelERNS_18TensorIteratorBaseEENKUlvE_clEvENKUlvE1_clEvEUlN3c104HalfEE_St5arrayIPcLm2EELi4E23TrivialOffsetCalculatorILi1EjESE_NS0_6memory15LoadWithoutCastENSF_16StoreWithoutCastEEEviT_T0_T2_T3_T4_T5_,@"STO_CUDA_ENTRY STV_DEFAULT"
_ZN2at6native27unrolled_elementwise_kernelIZZZNS0_68_GLOBAL__N__08176361_30_ActivationHardsigmoidKernel_cu_1520ed90_302218hardsigmoid_kernelERNS_18TensorIteratorBaseEENKUlvE_clEvENKUlvE1_clEvEUlN3c104HalfEE_St5arrayIPcLm2EELi4E23TrivialOffsetCalculatorILi1EjESE_NS0_6memory15LoadWithoutCastENSF_16StoreWithoutCastEEEviT_T0_T2_T3_T4_T5_:
.text._ZN2at6native27unrolled_elementwise_kernelIZZZNS0_68_GLOBAL__N__08176361_30_ActivationHardsigmoidKernel_cu_1520ed90_302218hardsigmoid_kernelERNS_18TensorIteratorBaseEENKUlvE_clEvENKUlvE1_clEvEUlN3c104HalfEE_St5arrayIPcLm2EELi4E23TrivialOffsetCalculatorILi1EjESE_NS0_6memory15LoadWithoutCastENSF_16StoreWithoutCastEEEviT_T0_T2_T3_T4_T5_:
        /* <DEDUP_REMOVED lines=18> */
[----:B------:R-:W-:Y:S01]  /*0120*/  @!P3 LEA R17, R0, R7, 0x9 ;  /* 0x000000070011b211 */ /* 0x000fe200078e48ff */
[----:B------:R-:W-:Y:S02]  /*0130*/  @!P3 VIADD R7, R7, 0x80 ;  /* 0x000000800707b836 */ /* 0x000fe40000000000 */
[----:B-1----:R-:W-:-:S03]  /*0140*/  @!P1 IMAD.WIDE.U32 R10, R9, 0x2, R10 ;  /* 0x00000002090a9825 */ /* 0x002fc600078e000a */
[----:B------:R-:W-:Y:S01]  /*0150*/  ISETP.GE.AND P2, PT, R7, R2, PT ;  /* 0x000000020700720c */ /* 0x000fe20003f46270 */
[----:B--2---:R-:W-:-:S12]  /*0160*/  @!P3 IMAD.WIDE.U32 R16, R17, 0x2, R4 ;  /* 0x000000021110b825 */ /* 0x004fd800078e0004 */
[----:B------:R-:W1:Y:S01]  /*0170*/  @!P2 LDC.64 R12, c[0x0][0x238] ;  /* 0x00008e00ff0cab82 */ /* 0x000e620000000a00 */
[C---:B------:R-:W-:Y:S01]  /*0180*/  IADD3 R21, R3.reuse, 0x80, RZ ;  /* 0x0000008003157810 */ /* 0x040fe20007ffe0ff */
[----:B------:R2:W5:Y:S01]  /*0190*/  @!P1 LDG.E.U16 R8, desc[UR4][R10.64] ;  /* 0x000000040a089981 */ /* 0x000562000c1e1500 */
[C---:B------:R-:W-:Y:S02]  /*01a0*/  @!P2 IMAD R7, R0.reuse, 0x200, R7 ;  /* 0x000002000007a824 */ /* 0x040fe400078e0207 */
[----:B------:R-:W-:Y:S01]  /*01b0*/  @!P0 IMAD R9, R0, 0x200, R3 ;  /* 0x0000020000098824 */ /* 0x000fe200078e0203 */
[----:B------:R3:W5:Y:S02]  /*01c0*/  @!P3 LDG.E.U16 R6, desc[UR4][R16.64] ;  /* 0x000000041006b981 */ /* 0x000764000c1e1500 */
[----:B------:R-:W4:Y:S01]  /*01d0*/  @!P0 LDC.64 R4, c[0x0][0x238] ;  /* 0x00008e00ff048b82 */ /* 0x000f220000000a00 */
[C---:B------:R-:W-:Y:S01]  /*01e0*/  VIADD R19, R3.reuse, 0x100 ;  /* 0x0000010003137836 */ /* 0x040fe20000000000 */
[----:B------:R-:W-:Y:S01]  /*01f0*/  BSSY B0, `(.L_x_4579) ;  /* 0x000001a000007945 */ /* 0x000fe20003800000 */
[----:B--2---:R-:W-:-:S02]  /*0200*/  VIADD R11, R3, 0x180 ;  /* 0x00000180030b7836 */ /* 0x004fc40000000000 */
[----:B---3--:R-:W-:Y:S01]  /*0210*/  @!P0 IMAD R17, R0, 0x200, R3 ;  /* 0x0000020000118824 */ /* 0x008fe200078e0203 */
[----:B------:R-:W-:Y:S01]  /*0220*/  @!P0 MOV R3, R21 ;  /* 0x0000001500038202 */ /* 0x000fe20000000f00 */
        /* <DEDUP_REMOVED lines=22> */
.L_x_4580:
[----:B------:R-:W-:Y:S05]  /*0390*/  BSYNC B0 ;  /* 0x0000000000007941 */ /* 0x000fea0003800000 */
.L_x_4579:
        /* <DEDUP_REMOVED lines=12> */
.L_x_4582:
[----:B------:R-:W-:Y:S05]  /*0460*/  BSYNC B0 ;  /* 0x0000000000007941 */ /* 0x000fea0003800000 */
.L_x_4581:
        /* <DEDUP_REMOVED lines=12> */
.L_x_4584:
[----:B------:R-:W-:Y:S05]  /*0530*/  BSYNC B0 ;  /* 0x0000000000007941 */ /* 0x000fea0003800000 */
.L_x_4583:
        /* <DEDUP_REMOVED lines=12> */
.L_x_4586:
[----:B------:R-:W-:Y:S05]  /*0600*/  BSYNC B0 ;  /* 0x0000000000007941 */ /* 0x000fea0003800000 */
.L_x_4585:
[----:B-----5:R0:W-:Y:S01]  /*0610*/  @!P0 STG.E.U16 desc[UR4][R4.64], R9 ;  /* 0x0000000904008986 */ /* 0x0201e2000c101504 */
[----:B------:R-:W-:Y:S04]  /*0620*/  BSSY B0, `(.L_x_4587) ;  /* 0x000000c000007945 */ /* 0x000fe80003800000 */
[----:B------:R-:W-:Y:S05]  /*0630*/  @P3 BRA `(.L_x_4588) ;  /* 0x0000000000283947 */ /* 0x000fea0003800000 */
[----:B0-----:R-:W0:Y:S01]  /*0640*/  LDC.64 R4, c[0x0][0x230] ;  /* 0x00008c00ff047b82 */ /* 0x001e220000000a00 */
        /* <DEDUP_REMOVED lines=9> */
.L_x_4588:
[----:B------:R-:W-:Y:S05]  /*06e0*/  BSYNC B0 ;  /* 0x0000000000007941 */ /* 0x000fea0003800000 */
.L_x_4587:
[----:B------:R-:W-:-:S13]  /*06f0*/  ISETP.GE.AND P0, PT, R3, R2, PT ;  /* 0x000000020300720c */ /* 0x000fda0003f06270 */
[----:B------:R-:W-:Y:S05]  /*0700*/  @P0 EXIT ;  /* 0x000000000000094d */ /* 0x000fea0003800000 */
[----:B01----:R-:W0:Y:S01]  /*0710*/  LDC.64 R4, c[0x0][0x230] ;  /* 0x00008c00ff047b82 */ /* 0x003e220000000a00 */
[----:B------:R-:W-:-:S04]  /*0720*/  IMAD R3, R0, 0x200, R3 ;  /* 0x0000020000037824 */ /* 0x000fc800078e0203 */
[----:B0-----:R-:W-:-:S05]  /*0730*/  IMAD.WIDE.U32 R2, R3, 0x2, R4 ;  /* 0x0000000203027825 */ /* 0x001fca00078e0004 */
[----:B------:R-:W-:Y:S01]  /*0740*/  STG.E.U16 desc[UR4][R2.64], R11 ;  /* 0x0000000b02007986 */ /* 0x000fe2000c101504 */
[----:B------:R-:W-:Y:S05]  /*0750*/  EXIT ;  /* 0x000000000000794d */ /* 0x000fea0003800000 */
.L_x_4589:
        /* <DEDUP_REMOVED lines=10> */
.L_x_5852:


//--------------------- .text._ZN2at6native29vectorized_elementwise_kernelILi2EZZZNS0_68_GLOBAL__N__08176361_30_ActivationHardsigmoidKernel_cu_1520ed90_302218hardsigmoid_kernelERNS_18TensorIteratorBaseEENKUlvE_clEvENKUlvE1_clEvEUlN3c104HalfEE_St5arrayIPcLm2EEEEviT0_T1_ --------------------------
	.section	.text._ZN2at6native29vectorized_elementwise_kernelILi2EZZZNS0_68_GLOBAL__N__08176361_30_ActivationHardsigmoidKernel_cu_1520ed90_302218hardsigmoid_kernelERNS_18TensorIteratorBaseEENKUlvE_clEvENKUlvE1_clEvEUlN3c104HalfEE_St5arrayIPcLm2EEEEviT0_T1_,"ax",@progbits
	.align	128
        .global         _ZN2at6native29vectorized_elementwise_kernelILi2EZZZNS0_68_GLOBAL__N__08176361_30_ActivationHardsigmoidKernel_cu_1520ed90_302218hardsigmoid_kernelERNS_18TensorIteratorBaseEENKUlvE_clEvENKUlvE1_clEvEUlN3c104HalfEE_St5arrayIPcLm2EEEEviT0_T1_
        .type           _ZN2at6native29vectorized_elementwise_kernelILi2EZZZNS0_68_GLOBAL__N__08176361_30_ActivationHardsigmoidKernel_cu_1520ed90_302218hardsigmoid_kernelERNS_18TensorIteratorBaseEENKUlvE_clEvENKUlvE1_clEvEUlN3c104HalfEE_St5arrayIPcLm2EEEEviT0_T1_,@function
        .size           _ZN2at6native29vectorized_elementwise_kernelILi2EZZZNS0_68_GLOBAL__N__08176361_30_ActivationHardsigmoidKernel_cu_1520ed90_302218hardsigmoid_kernelERNS_18TensorIteratorBaseEENKUlvE_clEvENKUlvE1_clEvEUlN3c104HalfEE_St5arrayIPcLm2EEEEviT0_T1_,(.L_x_5853 - _ZN2at6native29vectorized_elementwise_kernelILi2EZZZNS0_68_GLOBAL__N__08176361_30_ActivationHardsigmoidKernel_cu_1520ed90_302218hardsigmoid_kernelERNS_18TensorIteratorBaseEENKUlvE_clEvENKUlvE1_clEvEUlN3c104HalfEE_St5arrayIPcLm2EEEEviT0_T1_)
        .other          _ZN2at6native29vectorized_elementwise_kernelILi2EZZZNS0_68_GLOBAL__N__08176361_30_ActivationHardsigmoidKernel_cu_1520ed90_302218hardsigmoid_kernelERNS_18TensorIteratorBaseEENKUlvE_clEvENKUlvE1_clEvEUlN3c104HalfEE_St5arrayIPcLm2EEEEviT0_T1_,@"STO_CUDA_ENTRY STV_DEFAULT"
_ZN2at6native29vectorized_elementwise_kernelILi2EZZZNS0_68_GLOBAL__N__08176361_30_ActivationHardsigmoidKernel_cu_1520ed90_302218hardsigmoid_kernelERNS_18TensorIteratorBaseEENKUlvE_clEvENKUlvE1_clEvEUlN3c104HalfEE_St5arrayIPcLm2EEEEviT0_T1_:
.text._ZN2at6native29vectorized_elementwise_kernelILi2EZZZNS0_68_GLOBAL__N__08176361_30_ActivationHardsigmoidKernel_cu_1520ed90_302218hardsigmoid_kernelERNS_18TensorIteratorBaseEENKUlvE_clEvENKUlvE1_clEvEUlN3c104HalfEE_St5arrayIPcLm2EEEEviT0_T1_:
        /* <DEDUP_REMOVED lines=20> */
[----:B------:R-:W-:-:S04]  /*0140*/  IMAD.WIDE R2, R5, 0x4, R2 ;  /* 0x0000000405027825 */ /* 0x000fc800078e0202 */
[--C-:B--2---:R-:W-:Y:S02]  /*0150*/  HADD2.F32 R0, -RZ, R4.reuse.H0_H0 ;  /* 0x20000004ff007230 */ /* 0x104fe40000004100 */
[----:B------:R-:W-:Y:S02]  /*0160*/  HADD2.F32 R4, -RZ, R4.H1_H1 ;  /* 0x30000004ff047230 */ /* 0x000fe40000004100 */
[--C-:B---3--:R-:W-:Y:S02]  /*0170*/  HADD2.F32 R8, -RZ, R10.reuse.H0_H0 ;  /* 0x2000000aff087230 */ /* 0x108fe40000004100 */
[----:B------:R-:W-:Y:S01]  /*0180*/  FADD.FTZ R0, R0, 3 ;  /* 0x4040000000007421 */ /* 0x000fe20000010000 */
[----:B------:R-:W-:Y:S02]  /*0190*/  HADD2.F32 R9, -RZ, R10.H1_H1 ;  /* 0x3000000aff097230 */ /* 0x000fe40000004100 */
[----:B------:R-:W-:Y:S01]  /*01a0*/  FADD.FTZ R4, R4, 3 ;  /* 0x4040000004047421 */ /* 0x000fe20000010000 */
[----:B----4-:R-:W-:-:S02]  /*01b0*/  HADD2.F32 R10, -RZ, R11.H0_H0 ;  /* 0x2000000bff0a7230 */ /* 0x010fc40000004100 */
[----:B------:R-:W-:Y:S01]  /*01c0*/  FADD.FTZ R8, R8, 3 ;  /* 0x4040000008087421 */ /* 0x000fe20000010000 */
[----:B------:R-:W-:Y:S02]  /*01d0*/  HADD2.F32 R11, -RZ, R11.H1_H1 ;  /* 0x3000000bff0b7230 */ /* 0x000fe40000004100 */
[----:B------:R-:W-:Y:S01]  /*01e0*/  FADD.FTZ R9, R9, 3 ;  /* 0x4040000009097421 */ /* 0x000fe20000010000 */
[--C-:B-----5:R-:W-:Y:S02]  /*01f0*/  HADD2.F32 R6, -RZ, R12.reuse.H0_H0 ;  /* 0x2000000cff067230 */ /* 0x120fe40000004100 */
[----:B------:R-:W-:Y:S01]  /*0200*/  FADD.FTZ R10, R10, 3 ;  /* 0x404000000a0a7421 */ /* 0x000fe20000010000 */
[----:B------:R-:W-:Y:S02]  /*0210*/  HADD2.F32 R7, -RZ, R12.H1_H1 ;  /* 0x3000000cff077230 */ /* 0x000fe40000004100 */
[----:B------:R-:W-:Y:S01]  /*0220*/  FADD.FTZ R11, R11, 3 ;  /* 0x404000000b0b7421 */ /* 0x000fe20000010000 */
[----:B------:R-:W-:Y:S01]  /*0230*/  FSETP.GEU.FTZ.AND P6, PT, R0, UR6, PT ;  /* 0x0000000600007c0b */ /* 0x000fe2000bfde000 */
[----:B------:R-:W-:Y:S01]  /*0240*/  FADD.FTZ R6, R6, 3 ;  /* 0x4040000006067421 */ /* 0x000fe20000010000 */
[----:B------:R-:W-:Y:S01]  /*0250*/  FSETP.GEU.FTZ.AND P5, PT, R4, UR6, PT ;  /* 0x0000000604007c0b */ /* 0x000fe2000bfbe000 */
[----:B------:R-:W-:Y:S01]  /*0260*/  FADD.FTZ R7, R7, 3 ;  /* 0x4040000007077421 */ /* 0x000fe20000010000 */
[----:B------:R-:W-:-:S02]  /*0270*/  FSEL R0, R0, UR6, P6 ;  /* 0x0000000600007c08 */ /* 0x000fc4000b000000 */
[----:B------:R-:W-:Y:S02]  /*0280*/  FSETP.GEU.FTZ.AND P4, PT, R8, UR6, PT ;  /* 0x0000000608007c0b */ /* 0x000fe4000bf9e000 */
[----:B------:R-:W-:Y:S02]  /*0290*/  FSETP.GEU.FTZ.AND P3, PT, R9, UR6, PT ;  /* 0x0000000609007c0b */ /* 0x000fe4000bf7e000 */
[----:B------:R-:W-:Y:S02]  /*02a0*/  FSETP.GEU.FTZ.AND P2, PT, R10, UR6, PT ;  /* 0x000000060a007c0b */ /* 0x000fe4000bf5e000 */
[----:B------:R-:W-:Y:S02]  /*02b0*/  FSETP.GEU.FTZ.AND P1, PT, R11, UR6, PT ;  /* 0x000000060b007c0b */ /* 0x000fe4000bf3e000 */
[----:B------:R-:W-:Y:S02]  /*02c0*/  FSETP.GEU.FTZ.AND P0, PT, R6, UR6, PT ;  /* 0x0000000606007c0b */ /* 0x000fe4000bf1e000 */
[----:B------:R-:W-:-:S02]  /*02d0*/  FSETP.GEU.FTZ.AND P6, PT, R7, UR6, PT ;  /* 0x0000000607007c0b */ /* 0x000fc4000bfde000 */
[----:B------:R-:W-:Y:S02]  /*02e0*/  FSEL R4, R4, UR6, P5 ;  /* 0x0000000604047c08 */ /* 0x000fe4000a800000 */
[----:B------:R-:W-:Y:S02]  /*02f0*/  FSETP.GT.FTZ.AND P5, PT, R0, UR7, PT ;  /* 0x0000000700007c0b */ /* 0x000fe4000bfb4000 */
[----:B------:R-:W-:Y:S02]  /*0300*/  FSEL R8, R8, UR6, P4 ;  /* 0x0000000608087c08 */ /* 0x000fe4000a000000 */
[----:B------:R-:W-:Y:S02]  /*0310*/  FSEL R9, R9, UR6, P3 ;  /* 0x0000000609097c08 */ /* 0x000fe40009800000 */
[----:B------:R-:W-:Y:S02]  /*0320*/  FSEL R10, R10, UR6, P2 ;  /* 0x000000060a0a7c08 */ /* 0x000fe40009000000 */
[----:B------:R-:W-:-:S02]  /*0330*/  FSEL R11, R11, UR6, P1 ;  /* 0x000000060b0b7c08 */ /* 0x000fc40008800000 */
[----:B------:R-:W-:Y:S02]  /*0340*/  FSEL R6, R6, UR6, P0 ;  /* 0x0000000606067c08 */ /* 0x000fe40008000000 */
[----:B------:R-:W-:Y:S02]  /*0350*/  FSEL R7, R7, UR6, P6 ;  /* 0x0000000607077c08 */ /* 0x000fe4000b000000 */
[----:B------:R-:W-:Y:S02]  /*0360*/  FSEL R0, R0, UR7, !P5 ;  /* 0x0000000700007c08 */ /* 0x000fe4000e800000 */
[----:B------:R-:W-:Y:S02]  /*0370*/  FSETP.GT.FTZ.AND P4, PT, R4, UR7, PT ;  /* 0x0000000704007c0b */ /* 0x000fe4000bf94000 */
[----:B------:R-:W-:Y:S01]  /*0380*/  FSETP.GT.FTZ.AND P3, PT, R8, UR7, PT ;  /* 0x0000000708007c0b */ /* 0x000fe2000bf74000 */
[----:B------:R-:W-:Y:S01]  /*0390*/  FMUL.FTZ R0, R0, 0.16666667163372039795 ;  /* 0x3e2aaaab00007820 */ /* 0x000fe20000410000 */
[----:B------:R-:W-:-:S02]  /*03a0*/  FSETP.GT.FTZ.AND P2, PT, R9, UR7, PT ;  /* 0x0000000709007c0b */ /* 0x000fc4000bf54000 */
[----:B------:R-:W-:Y:S02]  /*03b0*/  FSETP.GT.FTZ.AND P1, PT, R10, UR7, PT ;  /* 0x000000070a007c0b */ /* 0x000fe4000bf34000 */
[----:B------:R-:W-:Y:S02]  /*03c0*/  FSETP.GT.FTZ.AND P0, PT, R11, UR7, PT ;  /* 0x000000070b007c0b */ /* 0x000fe4000bf14000 */
[----:B------:R-:W-:Y:S02]  /*03d0*/  FSETP.GT.FTZ.AND P5, PT, R6, UR7, PT ;  /* 0x0000000706007c0b */ /* 0x000fe4000bfb4000 */
[----:B------:R-:W-:Y:S02]  /*03e0*/  FSETP.GT.FTZ.AND P6, PT, R7, UR7, PT ;  /* 0x0000000707007c0b */ /* 0x000fe4000bfd4000 */
[----:B------:R-:W-:Y:S02]  /*03f0*/  FSEL R4, R4, UR7, !P4 ;  /* 0x0000000704047c08 */ /* 0x000fe4000e000000 */
[----:B------:R-:W-:-:S02]  /*0400*/  FSEL R8, R8, UR7, !P3 ;  /* 0x0000000708087c08 */ /* 0x000fc4000d800000 */
[----:B------:R-:W-:Y:S02]  /*0410*/  FSEL R9, R9, UR7, !P2 ;  /* 0x0000000709097c08 */ /* 0x000fe4000d000000 */
[----:B------:R-:W-:Y:S01]  /*0420*/  FSEL R10, R10, UR7, !P1 ;  /* 0x000000070a0a7c08 */ /* 0x000fe2000c800000 */
[----:B------:R-:W-:Y:S01]  /*0430*/  FMUL.FTZ R8, R8, 0.16666667163372039795 ;  /* 0x3e2aaaab08087820 */ /* 0x000fe20000410000 */
[----:B------:R-:W-:Y:S01]  /*0440*/  FSEL R11, R11, UR7, !P0 ;  /* 0x000000070b0b7c08 */ /* 0x000fe2000c000000 */
[----:B------:R-:W-:Y:S01]  /*0450*/  FMUL.FTZ R9, R9, 0.16666667163372039795 ;  /* 0x3e2aaaab09097820 */ /* 0x000fe20000410000 */
[----:B------:R-:W-:Y:S01]  /*0460*/  FSEL R6, R6, UR7, !P5 ;  /* 0x0000000706067c08 */ /* 0x000fe2000e800000 */
[----:B------:R-:W-:Y:S01]  /*0470*/  FMUL.FTZ R10, R10, 0.16666667163372039795 ;  /* 0x3e2aaaab0a0a7820 */ /* 0x000fe20000410000 */
[----:B------:R-:W-:Y:S01]  /*0480*/  FSEL R12, R7, UR7, !P6 ;  /* 0x00000007070c7c08 */ /* 0x000fe2000f000000 */
[----:B------:R-:W-:Y:S01]  /*0490*/  FMUL.FTZ R7, R4, 0.16666667163372039795 ;  /* 0x3e2aaaab04077820 */ /* 0x000fe20000410000 */
[----:B------:R-:W-:Y:S01]  /*04a0*/  FMUL.FTZ R11, R11, 0.16666667163372039795 ;  /* 0x3e2aaaab0b0b7820 */ /* 0x000fe20000410000 */
[----:B------:R-:W-:Y:S01]  /*04b0*/  FMUL.FTZ R6, R6, 0.16666667163372039795 ;  /* 0x3e2aaaab06067820 */ /* 0x000fe20000410000 */
[----:B------:R-:W-:Y:S01]  /*04c0*/  F2FP.F16.F32.PACK_AB R9, R9, R8 ;  /* 0x000000080909723e */ /* 0x000fe200000000ff */
[----:B------:R-:W-:Y:S01]  /*04d0*/  FMUL.FTZ R13, R12, 0.16666667163372039795 ;  /* 0x3e2aaaab0c0d7820 */ /* 0x000fe20000410000 */
[----:B------:R-:W-:-:S02]  /*04e0*/  F2FP.F16.F32.PACK_AB R7, R7, R0 ;  /* 0x000000000707723e */ /* 0x000fc400000000ff */
[----:B------:R-:W-:Y:S01]  /*04f0*/  F2FP.F16.F32.PACK_AB R11, R11, R10 ;  /* 0x0000000a0b0b723e */ /* 0x000fe200000000ff */
[----:B------:R-:W-:Y:S01]  /*0500*/  STG.E desc[UR4][R2.64+0x200], R9 ;  /* 0x0002000902007986 */ /* 0x000fe2000c101904 */
[----:B------:R-:W-:-:S03]  /*0510*/  F2FP.F16.F32.PACK_AB R13, R13, R6 ;  /* 0x000000060d0d723e */ /* 0x000fc600000000ff */
[----:B------:R-:W-:Y:S04]  /*0520*/  STG.E desc[UR4][R2.64], R7 ;  /* 0x0000000702007986 */ /* 0x000fe8000c101904 */
[----:B------:R-:W-:Y:S04]  /*0530*/  STG.E desc[UR4][R2.64+0x400], R11 ;  /* 0x0004000b02007986 */ /* 0x000fe8000c101904 */
[----:B------:R-:W-:Y:S01]  /*0540*/  STG.E desc[UR4][R2.64+0x600], R13 ;  /* 0x0006000d02007986 */ /* 0x000fe2000c101904 */
[----:B------:R-:W-:Y:S05]  /*0550*/  EXIT ;  /* 0x000000000000794d */ /* 0x000fea0003800000 */
.L_x_4590:
        /* <DEDUP_REMOVED lines=81> */
.L_x_4592:
[----:B------:R-:W-:Y:S05]  /*0a70*/  BSYNC B0 ;  /* 0x0000000000007941 */ /* 0x000fea0003800000 */
.L_x_4591:
[----:B------:R-:W-:Y:S01]  /*0a80*/  BSSY B0, `(.L_x_4593) ;  /* 0x000000e000007945 */ /* 0x000fe20003800000 */
[----:B------:R-:W-:Y:S01]  /*0a90*/  ISETP.GE.AND P0, PT, R2, R7, PT ;  /* 0x000000070200720c */ /* 0x000fe20003f06270 */
[----:B------:R-:W-:Y:S02]  /*0aa0*/  VIADD R2, R6, 0x380 ;  /* 0x0000038006027836 */ /* 0x000fe40000000000 */
        /* <DEDUP_REMOVED lines=11> */
.L_x_4594:
[----:B------:R-:W-:Y:S05]  /*0b60*/  BSYNC B0 ;  /* 0x0000000000007941 */ /* 0x000fea0003800000 */
.L_x_4593:
[----:B------:R-:W-:Y:S01]  /*0b70*/  @!P5 IMAD.IADD R3, R9, 0x1, R6 ;  /* 0x000000010903d824 */ /* 0x000fe200078e0206 */
[----:B------:R-:W-:Y:S01]  /*0b80*/  BSSY B0, `(.L_x_4595) ;  /* 0x000000e000007945 */ /* 0x000fe20003800000 */
[----:B------:R-:W-:Y:S02]  /*0b90*/  ISETP.GE.AND P6, PT, R2, R7, PT ;  /* 0x000000070200720c */ /* 0x000fe40003fc6270 */
[----:B------:R-:W-:Y:S01]  /*0ba0*/  @!P5 IMAD.WIDE.U32 R2, R3, 0x2, R16 ;  /* 0x000000020302d825 */ /* 0x000fe200078e0010 */
        /* <DEDUP_REMOVED lines=11> */
.L_x_4596:
[----:B------:R-:W-:Y:S05]  /*0c60*/  BSYNC B0 ;  /* 0x0000000000007941 */ /* 0x000fea0003800000 */
.L_x_4595:
        /* <DEDUP_REMOVED lines=12> */
.L_x_4598:
[----:B------:R-:W-:Y:S05]  /*0d30*/  BSYNC B0 ;  /* 0x0000000000007941 */ /* 0x000fea0003800000 */
.L_x_4597:
        /* <DEDUP_REMOVED lines=12> */
.L_x_4600:
[----:B------:R-:W-:Y:S05]  /*0e00*/  BSYNC B0 ;  /* 0x0000000000007941 */ /* 0x000fea0003800000 */
.L_x_4599:
        /* <DEDUP_REMOVED lines=12> */
.L_x_4602:
[----:B------:R-:W-:Y:S05]  /*0ed0*/  BSYNC B0 ;  /* 0x0000000000007941 */ /* 0x000fea0003800000 */
.L_x_4601:
        /* <DEDUP_REMOVED lines=12> */
.L_x_4604:
[----:B------:R-:W-:Y:S05]  /*0fa0*/  BSYNC B0 ;  /* 0x0000000000007941 */ /* 0x000fea0003800000 */
.L_x_4603:
        /* <DEDUP_REMOVED lines=12> */
.L_x_4606:
[----:B------:R-:W-:Y:S05]  /*1070*/  BSYNC B0 ;  /* 0x0000000000007941 */ /* 0x000fea0003800000 */
.L_x_4605:
        /* <DEDUP_REMOVED lines=18> */
.L_x_4609:
[----:B------:R-:W-:-:S13]  /*11a0*/  ISETP.GE.AND P0, PT, R6, R7, PT ;  /* 0x000000070600720c */ /* 0x000fda0003f06270 */
[----:B------:R-:W-:Y:S05]  /*11b0*/  @P0 BRA `(.L_x_4611) ;  /* 0x0000000000300947 */ /* 0x000fea0003800000 */
[----:B0-----:R-:W0:Y:S01]  /*11c0*/  LDC.64 R2, c[0x0][0x230] ;  /* 0x00008c00ff027b82 */ /* 0x001e220000000a00 */
[----:B------:R-:W-:Y:S02]  /*11d0*/  IMAD.IADD R11, R9, 0x1, R6 ;  /* 0x00000001090b7824 */ /* 0x000fe400078e0206 */
[----:B------:R-:W-:Y:S02]  /*11e0*/  VIADD R6, R6, 0x80 ;  /* 0x0000008006067836 */ /* 0x000fe40000000000 */
[----:B0-----:R-:W-:-:S05]  /*11f0*/  IMAD.WIDE.U32 R2, R11, 0x2, R2 ;  /* 0x000000020b027825 */ /* 0x001fca00078e0002 */
[----:B------:R1:W-:Y:S02]  /*1200*/  STG.E.U16 desc[UR4][R2.64], R13 ;  /* 0x0000000d02007986 */ /* 0x0003e4000c101504 */
.L_x_4610:
[----:B------:R-:W-:-:S13]  /*1210*/  ISETP.GE.AND P0, PT, R6, R7, PT ;  /* 0x000000070600720c */ /* 0x000fda0003f06270 */
[----:B------:R-:W-:Y:S05]  /*1220*/  @P0 BRA `(.L_x_4612) ;  /* 0x0000000000340947 */ /* 0x000fea0003800000 */
[----:B01----:R-:W0:Y:S01]  /*1230*/  LDC.64 R2, c[0x0][0x230] ;  /* 0x00008c00ff027b82 */ /* 0x003e220000000a00 */
[----:B------:R-:W-:Y:S02]  /*1240*/  IMAD.IADD R11, R9, 0x1, R6 ;  /* 0x00000001090b7824 */ /* 0x000fe400078e0206 */
[----:B------:R-:W-:Y:S02]  /*1250*/  VIADD R6, R6, 0x80 ;  /* 0x0000008006067836 */ /* 0x000fe40000000000 */
[----:B0-----:R-:W-:-:S05]  /*1260*/  IMAD.WIDE.U32 R2, R11, 0x2, R2 ;  /* 0x000000020b027825 */ /* 0x001fca00078e0002 */
[----:B------:R1:W-:Y:S02]  /*1270*/  STG.E.U16 desc[UR4][R2.64], R4 ;  /* 0x0000000402007986 */ /* 0x0003e4000c101504 */
.L_x_4611:
        /* <DEDUP_REMOVED lines=8> */
.L_x_4612:
[----:B------:R-:W-:Y:S05]  /*1300*/  BSYNC B1 ;  /* 0x0000000000017941 */ /* 0x000fea0003800000 */
.L_x_4608:
[----:B------:R-:W-:-:S13]  /*1310*/  ISETP.GE.AND P0, PT, R6, R7, PT ;  /* 0x000000070600720c */ /* 0x000fda0003f06270 */
[----:B012---:R-:W0:Y:S01]  /*1320*/  @!P0 LDC.64 R2, c[0x0][0x230] ;  /* 0x00008c00ff028b82 */ /* 0x007e220000000a00 */
[----:B------:R-:W-:Y:S02]  /*1330*/  @!P0 IMAD.IADD R11, R9, 0x1, R6 ;  /* 0x00000001090b8824 */ /* 0x000fe400078e0206 */
[----:B------:R-:W-:Y:S02]  /*1340*/  @!P0 VIADD R6, R6, 0x80 ;  /* 0x0000008006068836 */ /* 0x000fe40000000000 */
[----:B0-----:R-:W-:-:S05]  /*1350*/  @!P0 IMAD.WIDE.U32 R2, R11, 0x2, R2 ;  /* 0x000000020b028825 */ /* 0x001fca00078e0002 */
[----:B-----5:R2:W-:Y:S02]  /*1360*/  @!P0 STG.E.U16 desc[UR4][R2.64], R8 ;  /* 0x0000000802008986 */ /* 0x0205e4000c101504 */
.L_x_4613:
[----:B------:R-:W-:Y:S05]  /*1370*/  BSYNC B0 ;  /* 0x0000000000007941 */ /* 0x000fea0003800000 */
.L_x_4607:
        /* <DEDUP_REMOVED lines=8> */
.L_x_4614:
        /* <DEDUP_REMOVED lines=16> */
.L_x_5853:


//--------------------- .text._ZN2at6native29vectorized_elementwise_kernelILi4EZZZNS0_68_GLOBAL__N__08176361_30_ActivationHardsigmoidKernel_cu_1520ed90_302218hardsigmoid_kernelERNS_18TensorIteratorBaseEENKUlvE_clEvENKUlvE1_clEvEUlN3c104HalfEE_St5arrayIPcLm2EEEEviT0_T1_ --------------------------
	.section	.text._ZN2at6native29vectorized_elementwise_kernelILi4EZZZNS0_68_GLOBAL__N__08176361_30_ActivationHardsigmoidKernel_cu_1520ed90_302218hardsigmoid_kernelERNS_18TensorIteratorBaseEENKUlvE_clEvENKUlvE1_clEvEUlN3c104HalfEE_St5arrayIPcLm2EEEEviT0_T1_,"ax",@progbits
	.align	128
        .global         _ZN2at6native29vectorized_elementwise_kernelILi4EZZZNS0_68_GLOBAL__N__08176361_30_ActivationHardsigmoidKernel_cu_1520ed90_302218hardsigmoid_kernelERNS_18TensorIteratorBaseEENKUlvE_clEvENKUlvE1_clEvEUlN3c104HalfEE_St5arrayIPcLm2EEEEviT0_T1_
        .type           _ZN2at6native29vectorized_elementwise_kernelILi4EZZZNS0_68_GLOBAL__N__08176361_30_ActivationHardsigmoidKernel_cu_1520ed90_302218hardsigmoid_kernelERNS_18TensorIteratorBaseEENKUlvE_clEvENKUlvE1_clEvEUlN3c104HalfEE_St5arrayIPcLm2EEEEviT0_T1_,@function
        .size           _ZN2at6native29vectorized_elementwise_kernelILi4EZZZNS0_68_GLOBAL__N__08176361_30_ActivationHardsigmoidKernel_cu_1520ed90_302218hardsigmoid_kernelERNS_18TensorIteratorBaseEENKUlvE_clEvENKUlvE1_clEvEUlN3c104HalfEE_St5arrayIPcLm2EEEEviT0_T1_,(.L_x_5854 - _ZN2at6native29vectorized_elementwise_kernelILi4EZZZNS0_68_GLOBAL__N__08176361_30_ActivationHardsigmoidKernel_cu_1520ed90_302218hardsigmoid_kernelERNS_18TensorIteratorBaseEENKUlvE_clEvENKUlvE1_clEvEUlN3c104HalfEE_St5arrayIPcLm2EEEEviT0_T1_)
        .other          _ZN2at6native29vectorized_elementwise_kernelILi4EZZZNS0_68_GLOBAL__N__08176361_30_ActivationHardsigmoidKernel_cu_1520ed90_302218hardsigmoid_kernelERNS_18TensorIteratorBaseEENKUlvE_clEvENKUlvE1_clEvEUlN3c104HalfEE_St5arrayIPcLm2EEEEviT0_T1_,@"STO_CUDA_ENTRY STV_DEFAULT"
_ZN2at6native29vectorized_elementwise_kernelILi4EZZZNS0_68_GLOBAL__N__08176361_30_ActivationHardsigmoidKernel_cu_1520ed90_302218hardsigmoid_kernelERNS_18TensorIteratorBaseEENKUlvE_clEvENKUlvE1_clEvEUlN3c104HalfEE_St5arrayIPcLm2EEEEviT0_T1_:
.text._ZN2at6native29vectorized_elementwise_kernelILi4EZZZNS0_68_GLOBAL__N__08176361_30_ActivationHardsigmoidKernel_cu_1520ed90_302218hardsigmoid_kernelERNS_18TensorIteratorBaseEENKUlvE_clEvENKUlvE1_clEvEUlN3c104HalfEE_St5arrayIPcLm2EEEEviT0_T1_:
        /* <DEDUP_REMOVED lines=18> */
[----:B------:R-:W-:-:S04]  /*0120*/  IMAD.WIDE R2, R5, 0x8, R2 ;  /* 0x0000000805027825 */ /* 0x000fc800078e0202 */
[--C-:B--2---:R-:W-:Y:S02]  /*0130*/  HADD2.F32 R0, -RZ, R10.reuse.H0_H0 ;  /* 0x2000000aff007230 */ /* 0x104fe40000004100 */
[----:B------:R-:W-:Y:S02]  /*0140*/  HADD2.F32 R4, -RZ, R10.H1_H1 ;  /* 0x3000000aff047230 */ /* 0x000fe40000004100 */
[--C-:B------:R-:W-:Y:S02]  /*0150*/  HADD2.F32 R8, -RZ, R11.reuse.H0_H0 ;  /* 0x2000000bff087230 */ /* 0x100fe40000004100 */
[----:B------:R-:W-:Y:S01]  /*0160*/  FADD.FTZ R0, R0, 3 ;  /* 0x4040000000007421 */ /* 0x000fe20000010000 */
[----:B------:R-:W-:Y:S02]  /*0170*/  HADD2.F32 R9, -RZ, R11.H1_H1 ;  /* 0x3000000bff097230 */ /* 0x000fe40000004100 */
[----:B------:R-:W-:Y:S01]  /*0180*/  FADD.FTZ R4, R4, 3 ;  /* 0x4040000004047421 */ /* 0x000fe20000010000 */
[----:B---3--:R-:W-:-:S02]  /*0190*/  HADD2.F32 R10, -RZ, R12.H0_H0 ;  /* 0x2000000cff0a7230 */ /* 0x008fc40000004100 */
[----:B------:R-:W-:Y:S01]  /*01a0*/  FADD.FTZ R8, R8, 3 ;  /* 0x4040000008087421 */ /* 0x000fe20000010000 */
[----:B------:R-:W-:Y:S02]  /*01b0*/  HADD2.F32 R11, -RZ, R12.H1_H1 ;  /* 0x3000000cff0b7230 */ /* 0x000fe40000004100 */
[----:B------:R-:W-:Y:S01]  /*01c0*/  FADD.FTZ R9, R9, 3 ;  /* 0x4040000009097421 */ /* 0x000fe20000010000 */
[--C-:B------:R-:W-:Y:S02]  /*01d0*/  HADD2.F32 R12, -RZ, R13.reuse.H0_H0 ;  /* 0x2000000dff0c7230 */ /* 0x100fe40000004100 */
[----:B------:R-:W-:Y:S01]  /*01e0*/  FADD.FTZ R10, R10, 3 ;  /* 0x404000000a0a7421 */ /* 0x000fe20000010000 */
[----:B------:R-:W-:Y:S02]  /*01f0*/  HADD2.F32 R13, -RZ, R13.H1_H1 ;  /* 0x3000000dff0d7230 */ /* 0x000fe40000004100 */
[----:B------:R-:W-:Y:S01]  /*0200*/  FADD.FTZ R11, R11, 3 ;  /* 0x404000000b0b7421 */ /* 0x000fe20000010000 */
[----:B------:R-:W-:Y:S01]  /*0210*/  FSETP.GEU.FTZ.AND P6, PT, R0, UR6, PT ;  /* 0x0000000600007c0b */ /* 0x000fe2000bfde000 */
[----:B------:R-:W-:Y:S01]  /*0220*/  FADD.FTZ R12, R12, 3 ;  /* 0x404000000c0c7421 */ /* 0x000fe20000010000 */
[----:B------:R-:W-:Y:S01]  /*0230*/  FSETP.GEU.FTZ.AND P5, PT, R4, UR6, PT ;  /* 0x0000000604007c0b */ /* 0x000fe2000bfbe000 */
[----:B------:R-:W-:Y:S01]  /*0240*/  FADD.FTZ R13, R13, 3 ;  /* 0x404000000d0d7421 */ /* 0x000fe20000010000 */
[----:B------:R-:W-:-:S02]  /*0250*/  FSETP.GEU.FTZ.AND P2, PT, R10, UR6, PT ;  /* 0x000000060a007c0b */ /* 0x000fc4000bf5e000 */
[----:B------:R-:W-:Y:S02]  /*0260*/  FSETP.GEU.FTZ.AND P1, PT, R11, UR6, PT ;  /* 0x000000060b007c0b */ /* 0x000fe4000bf3e000 */
[----:B------:R-:W-:Y:S02]  /*0270*/  FSEL R0, R0, UR6, P6 ;  /* 0x0000000600007c08 */ /* 0x000fe4000b000000 */
[----:B------:R-:W-:Y:S02]  /*0280*/  FSETP.GEU.FTZ.AND P4, PT, R8, UR6, PT ;  /* 0x0000000608007c0b */ /* 0x000fe4000bf9e000 */
[----:B------:R-:W-:Y:S02]  /*0290*/  FSETP.GEU.FTZ.AND P3, PT, R9, UR6, PT ;  /* 0x0000000609007c0b */ /* 0x000fe4000bf7e000 */
[----:B------:R-:W-:Y:S02]  /*02a0*/  FSETP.GEU.FTZ.AND P0, PT, R12, UR6, PT ;  /* 0x000000060c007c0b */ /* 0x000fe4000bf1e000 */
[----:B------:R-:W-:-:S02]  /*02b0*/  FSETP.GEU.FTZ.AND P6, PT, R13, UR6, PT ;  /* 0x000000060d007c0b */ /* 0x000fc4000bfde000 */
[----:B------:R-:W-:Y:S02]  /*02c0*/  FSEL R4, R4, UR6, P5 ;  /* 0x0000000604047c08 */ /* 0x000fe4000a800000 */
[----:B------:R-:W-:Y:S02]  /*02d0*/  FSEL R10, R10, UR6, P2 ;  /* 0x000000060a0a7c08 */ /* 0x000fe40009000000 */
[----:B------:R-:W-:Y:S02]  /*02e0*/  FSEL R11, R11, UR6, P1 ;  /* 0x000000060b0b7c08 */ /* 0x000fe40008800000 */
[----:B------:R-:W-:Y:S02]  /*02f0*/  FSETP.GT.FTZ.AND P5, PT, R0, UR7, PT ;  /* 0x0000000700007c0b */ /* 0x000fe4000bfb4000 */
[----:B------:R-:W-:Y:S02]  /*0300*/  FSEL R8, R8, UR6, P4 ;  /* 0x0000000608087c08 */ /* 0x000fe4000a000000 */
[----:B------:R-:W-:-:S02]  /*0310*/  FSEL R9, R9, UR6, P3 ;  /* 0x0000000609097c08 */ /* 0x000fc40009800000 */
[----:B------:R-:W-:Y:S02]  /*0320*/  FSEL R12, R12, UR6, P0 ;  /* 0x000000060c0c7c08 */ /* 0x000fe40008000000 */
[----:B------:R-:W-:Y:S02]  /*0330*/  FSEL R13, R13, UR6, P6 ;  /* 0x000000060d0d7c08 */ /* 0x000fe4000b000000 */
[----:B------:R-:W-:Y:S02]  /*0340*/  FSETP.GT.FTZ.AND P1, PT, R10, UR7, PT ;  /* 0x000000070a007c0b */ /* 0x000fe4000bf34000 */
[----:B------:R-:W-:Y:S02]  /*0350*/  FSETP.GT.FTZ.AND P0, PT, R11, UR7, PT ;  /* 0x000000070b007c0b */ /* 0x000fe4000bf14000 */
[----:B------:R-:W-:Y:S02]  /*0360*/  FSEL R0, R0, UR7, !P5 ;  /* 0x0000000700007c08 */ /* 0x000fe4000e800000 */
[----:B------:R-:W-:-:S02]  /*0370*/  FSETP.GT.FTZ.AND P4, PT, R4, UR7, PT ;  /* 0x0000000704007c0b */ /* 0x000fc4000bf94000 */
[----:B------:R-:W-:Y:S01]  /*0380*/  FSETP.GT.FTZ.AND P3, PT, R8, UR7, PT ;  /* 0x0000000708007c0b */ /* 0x000fe2000bf74000 */
[----:B------:R-:W-:Y:S01]  /*0390*/  FMUL.FTZ R0, R0, 0.16666667163372039795 ;  /* 0x3e2aaaab00007820 */ /* 0x000fe20000410000 */
[----:B------:R-:W-:Y:S02]  /*03a0*/  FSETP.GT.FTZ.AND P2, PT, R9, UR7, PT ;  /* 0x0000000709007c0b */ /* 0x000fe4000bf54000 */
[----:B------:R-:W-:Y:S02]  /*03b0*/  FSETP.GT.FTZ.AND P5, PT, R12, UR7, PT ;  /* 0x000000070c007c0b */ /* 0x000fe4000bfb4000 */
[----:B------:R-:W-:Y:S02]  /*03c0*/  FSETP.GT.FTZ.AND P6, PT, R13, UR7, PT ;  /* 0x000000070d007c0b */ /* 0x000fe4000bfd4000 */
[----:B------:R-:W-:Y:S02]  /*03d0*/  FSEL R10, R10, UR7, !P1 ;  /* 0x000000070a0a7c08 */ /* 0x000fe4000c800000 */
[----:B------:R-:W-:-:S02]  /*03e0*/  FSEL R11, R11, UR7, !P0 ;  /* 0x000000070b0b7c08 */ /* 0x000fc4000c000000 */
        /* <DEDUP_REMOVED lines=10> */
[----:B------:R-:W-:Y:S01]  /*0490*/  F2FP.F16.F32.PACK_AB R10, R11, R10 ;  /* 0x0000000a0b0a723e */ /* 0x000fe200000000ff */
[----:B------:R-:W-:Y:S01]  /*04a0*/  FMUL.FTZ R12, R12, 0.16666667163372039795 ;  /* 0x3e2aaaab0c0c7820 */ /* 0x000fe20000410000 */
[----:B------:R-:W-:Y:S01]  /*04b0*/  F2FP.F16.F32.PACK_AB R4, R7, R0 ;  /* 0x000000000704723e */ /* 0x000fe200000000ff */
[----:B------:R-:W-:Y:S01]  /*04c0*/  FMUL.FTZ R13, R13, 0.16666667163372039795 ;  /* 0x3e2aaaab0d0d7820 */ /* 0x000fe20000410000 */
[----:B------:R-:W-:-:S04]  /*04d0*/  F2FP.F16.F32.PACK_AB R5, R9, R8 ;  /* 0x000000080905723e */ /* 0x000fc800000000ff */
[----:B------:R-:W-:Y:S01]  /*04e0*/  F2FP.F16.F32.PACK_AB R11, R13, R12 ;  /* 0x0000000c0d0b723e */ /* 0x000fe200000000ff */
[----:B------:R-:W-:Y:S04]  /*04f0*/  STG.E.64 desc[UR4][R2.64], R4 ;  /* 0x0000000402007986 */ /* 0x000fe8000c101b04 */
[----:B------:R-:W-:Y:S01]  /*0500*/  STG.E.64 desc[UR4][R2.64+0x400], R10 ;  /* 0x0004000a02007986 */ /* 0x000fe2000c101b04 */
[----:B------:R-:W-:Y:S05]  /*0510*/  EXIT ;  /* 0x000000000000794d */ /* 0x000fea0003800000 */
.L_x_4615:
        /* <DEDUP_REMOVED lines=81> */
.L_x_4617:
[----:B------:R-:W-:Y:S05]  /*0a30*/  BSYNC B0 ;  /* 0x0000000000007941 */ /* 0x000fea0003800000 */
.L_x_4616:
        /* <DEDUP_REMOVED lines=14> */
.L_x_4619:
[----:B------:R-:W-:Y:S05]  /*0b20*/  BSYNC B0 ;  /* 0x0000000000007941 */ /* 0x000fea0003800000 */
.L_x_4618:
        /* <DEDUP_REMOVED lines=15> */
.L_x_4621:
[----:B------:R-:W-:Y:S05]  /*0c20*/  BSYNC B0 ;  /* 0x0000000000007941 */ /* 0x000fea0003800000 */
.L_x_4620:
        /* <DEDUP_REMOVED lines=12> */
.L_x_4623:
[----:B------:R-:W-:Y:S05]  /*0cf0*/  BSYNC B0 ;  /* 0x0000000000007941 */ /* 0x000fea0003800000 */
.L_x_4622:
        /* <DEDUP_REMOVED lines=12> */
.L_x_4625:
[----:B------:R-:W-:Y:S05]  /*0dc0*/  BSYNC B0 ;  /* 0x0000000000007941 */ /* 0x000fea0003800000 */
.L_x_4624:
        /* <DEDUP_REMOVED lines=12> */
.L_x_4627:
[----:B------:R-:W-:Y:S05]  /*0e90*/  BSYNC B0 ;  /* 0x0000000000007941 */ /* 0x000fea0003800000 */
.L_x_4626:
        /* <DEDUP_REMOVED lines=12> */
.L_x_4629:
[----:B------:R-:W-:Y:S05]  /*0f60*/  BSYNC B0 ;  /* 0x0000000000007941 */ /* 0x000fea0003800000 */
.L_x_4628:
        /* <DEDUP_REMOVED lines=12> */
.L_x_4631:
[----:B------:R-:W-:Y:S05]  /*1030*/  BSYNC B0 ;  /* 0x0000000000007941 */ /* 0x000fea0003800000 */
.L_x_4630:
        /* <DEDUP_REMOVED lines=18> */
.L_x_4634:
[----:B------:R-:W-:-:S13]  /*1160*/  ISETP.GE.AND P0, PT, R6, R7, PT ;  /* 0x000000070600720c */ /* 0x000fda0003f06270 */
[----:B------:R-:W-:Y:S05]  /*1170*/  @P0 BRA `(.L_x_4636) ;  /* 0x0000000000300947 */ /* 0x000fea0003800000 */
[----:B0-----:R-:W0:Y:S01]  /*1180*/  LDC.64 R2, c[0x0][0x230] ;  /* 0x00008c00ff027b82 */ /* 0x001e220000000a00 */
[----:B------:R-:W-:Y:S02]  /*1190*/  IMAD.IADD R11, R9, 0x1, R6 ;  /* 0x00000001090b7824 */ /* 0x000fe400078e0206 */
[----:B------:R-:W-:Y:S02]  /*11a0*/  VIADD R6, R6, 0x80 ;  /* 0x0000008006067836 */ /* 0x000fe40000000000 */
[----:B0-----:R-:W-:-:S05]  /*11b0*/  IMAD.WIDE.U32 R2, R11, 0x2, R2 ;  /* 0x000000020b027825 */ /* 0x001fca00078e0002 */
[----:B------:R1:W-:Y:S02]  /*11c0*/  STG.E.U16 desc[UR4][R2.64], R13 ;  /* 0x0000000d02007986 */ /* 0x0003e4000c101504 */
.L_x_4635:
[----:B------:R-:W-:-:S13]  /*11d0*/  ISETP.GE.AND P0, PT, R6, R7, PT ;  /* 0x000000070600720c */ /* 0x000fda0003f06270 */
[----:B------:R-:W-:Y:S05]  /*11e0*/  @P0 BRA `(.L_x_4637) ;  /* 0x0000000000340947 */ /* 0x000fea0003800000 */
[----:B01----:R-:W0:Y:S01]  /*11f0*/  LDC.64 R2, c[0x0][0x230] ;  /* 0x00008c00ff027b82 */ /* 0x003e220000000a00 */
[----:B------:R-:W-:Y:S02]  /*1200*/  IMAD.IADD R11, R9, 0x1, R6 ;  /* 0x00000001090b7824 */ /* 0x000fe400078e0206 */
[----:B------:R-:W-:Y:S02]  /*1210*/  VIADD R6, R6, 0x80 ;  /* 0x0000008006067836 */ /* 0x000fe40000000000 */
[----:B0-----:R-:W-:-:S05]  /*1220*/  IMAD.WIDE.U32 R2, R11, 0x2, R2 ;  /* 0x000000020b027825 */ /* 0x001fca00078e0002 */
[----:B------:R1:W-:Y:S02]  /*1230*/  STG.E.U16 desc[UR4][R2.64], R4 ;  /* 0x0000000402007986 */ /* 0x0003e4000c101504 */
.L_x_4636:
        /* <DEDUP_REMOVED lines=8> */
.L_x_4637:
[----:B------:R-:W-:Y:S05]  /*12c0*/  BSYNC B1 ;  /* 0x0000000000017941 */ /* 0x000fea0003800000 */
.L_x_4633:
[----:B------:R-:W-:-:S13]  /*12d0*/  ISETP.GE.AND P0, PT, R6, R7, PT ;  /* 0x000000070600720c */ /* 0x000fda0003f06270 */
[----:B012---:R-:W0:Y:S01]  /*12e0*/  @!P0 LDC.64 R2, c[0x0][0x230] ;  /* 0x00008c00ff028b82 */ /* 0x007e220000000a00 */
[----:B------:R-:W-:Y:S02]  /*12f0*/  @!P0 IMAD.IADD R11, R9, 0x1, R6 ;  /* 0x00000001090b8824 */ /* 0x000fe400078e0206 */
[----:B------:R-:W-:Y:S02]  /*1300*/  @!P0 VIADD R6, R6, 0x80 ;  /* 0x0000008006068836 */ /* 0x000fe40000000000 */
[----:B0-----:R-:W-:-:S05]  /*1310*/  @!P0 IMAD.WIDE.U32 R2, R11, 0x2, R2 ;  /* 0x000000020b028825 */ /* 0x001fca00078e0002 */
[----:B-----5:R2:W-:Y:S02]  /*1320*/  @!P0 STG.E.U16 desc[UR4][R2.64], R8 ;  /* 0x0000000802008986 */ /* 0x0205e4000c101504 */
.L_x_4638:
[----:B------:R-:W-:Y:S05]  /*1330*/  BSYNC B0 ;  /* 0x0000000000007941 */ /* 0x000fea0003800000 */
.L_x_4632:
        /* <DEDUP_REMOVED lines=8> */
.L_x_4639:
        /* <DEDUP_REMOVED lines=12> */
.L_x_5854:


//--------------------- .text._ZN2at6native29vectorized_elementwise_kernelILi8EZZZNS0_68_GLOBAL__N__08176361_30_ActivationHardsigmoidKernel_cu_1520ed90_302218hardsigmoid_kernelERNS_18TensorIteratorBaseEENKUlvE_clEvENKUlvE1_clEvEUlN3c104HalfEE_St5arrayIPcLm2EEEEviT0_T1_ --------------------------
	.section	.text._ZN2at6native29vectorized_elementwise_kernelILi8EZZZNS0_68_GLOBAL__N__08176361_30_ActivationHardsigmoidKernel_cu_1520ed90_302218hardsigmoid_kernelERNS_18TensorIteratorBaseEENKUlvE_clEvENKUlvE1_clEvEUlN3c104HalfEE_St5arrayIPcLm2EEEEviT0_T1_,"ax",@progbits
	.align	128
        .global         _ZN2at6native29vectorized_elementwise_kernelILi8EZZZNS0_68_GLOBAL__N__08176361_30_ActivationHardsigmoidKernel_cu_1520ed90_302218hardsigmoid_kernelERNS_18TensorIteratorBaseEENKUlvE_clEvENKUlvE1_clEvEUlN3c104HalfEE_St5arrayIPcLm2EEEEviT0_T1_
        .type           _ZN2at6native29vectorized_elementwise_kernelILi8EZZZNS0_68_GLOBAL__N__08176361_30_ActivationHardsigmoidKernel_cu_1520ed90_302218hardsigmoid_kernelERNS_18TensorIteratorBaseEENKUlvE_clEvENKUlvE1_clEvEUlN3c104HalfEE_St5arrayIPcLm2EEEEviT0_T1_,@function
        .size           _ZN2at6native29vectorized_elementwise_kernelILi8EZZZNS0_68_GLOBAL__N__08176361_30_ActivationHardsigmoidKernel_cu_1520ed90_302218hardsigmoid_kernelERNS_18TensorIteratorBaseEENKUlvE_clEvENKUlvE1_clEvEUlN3c104HalfEE_St5arrayIPcLm2EEEEviT0_T1_,(.L_x_5855 - _ZN2at6native29vectorized_elementwise_kernelILi8EZZZNS0_68_GLOBAL__N__08176361_30_ActivationHardsigmoidKernel_cu_1520ed90_302218hardsigmoid_kernelERNS_18TensorIteratorBaseEENKUlvE_clEvENKUlvE1_clEvEUlN3c104HalfEE_St5arrayIPcLm2EEEEviT0_T1_)
        .other          _ZN2at6native29vectorized_elementwise_kernelILi8EZZZNS0_68_GLOBAL__N__08176361_30_ActivationHardsigmoidKernel_cu_1520ed90_302218hardsigmoid_kernelERNS_18TensorIteratorBaseEENKUlvE_clEvENKUlvE1_clEvEUlN3c104HalfEE_St5arrayIPcLm2EEEEviT0_T1_,@"STO_CUDA_ENTRY STV_DEFAULT"
_ZN2at6native29vectorized_elementwise_kernelILi8EZZZNS0_68_GLOBAL__N__08176361_30_ActivationHardsigmoidKernel_cu_1520ed90_302218hardsigmoid_kernelERNS_18TensorIteratorBaseEENKUlvE_clEvENKUlvE1_clEvEUlN3c104HalfEE_St5arrayIPcLm2EEEEviT0_T1_:
.text._ZN2at6native29vectorized_elementwise_kernelILi8EZZZNS0_68_GLOBAL__N__08176361_30_ActivationHardsigmoidKernel_cu_1520ed90_302218hardsigmoid_kernelERNS_18TensorIteratorBaseEENKUlvE_clEvENKUlvE1_clEvEUlN3c104HalfEE_St5arrayIPcLm2EEEEviT0_T1_:
        /* <DEDUP_REMOVED lines=24> */
[----:B------:R-:W-:-:S02]  /*0180*/  HADD2.F32 R13, -RZ, R6.H0_H0 ;  /* 0x20000006ff0d7230 */ /* 0x000fc40000004100 */
[----:B------:R-:W-:Y:S01]  /*0190*/  FADD.FTZ R10, R10, 3 ;  /* 0x404000000a0a7421 */ /* 0x000fe20000010000 */
[--C-:B------:R-:W-:Y:S02]  /*01a0*/  HADD2.F32 R14, -RZ, R7.reuse.H0_H0 ;  /* 0x20000007ff0e7230 */ /* 0x100fe40000004100 */
[----:B------:R-:W-:Y:S01]  /*01b0*/  FADD.FTZ R12, R12, 3 ;  /* 0x404000000c0c7421 */ /* 0x000fe20000010000 */
[----:B------:R-:W-:Y:S02]  /*01c0*/  HADD2.F32 R6, -RZ, R6.H1_H1 ;  /* 0x30000006ff067230 */ /* 0x000fe40000004100 */
        /* <DEDUP_REMOVED lines=24> */
[----:B------:R-:W-:Y:S02]  /*0350*/  FSETP.GT.FTZ.AND P2, PT, R12, UR7, PT ;  /* 0x000000070c007c0b */ /* 0x000fe4000bf54000 */
[----:B------:R-:W-:-:S02]  /*0360*/  FSEL R0, R0, UR7, !P5 ;  /* 0x0000000700007c08 */ /* 0x000fc4000e800000 */
[----:B------:R-:W-:Y:S02]  /*0370*/  FSETP.GT.FTZ.AND P1, PT, R13, UR7, PT ;  /* 0x000000070d007c0b */ /* 0x000fe4000bf34000 */
[----:B------:R-:W-:Y:S01]  /*0380*/  FSETP.GT.FTZ.AND P0, PT, R6, UR7, PT ;  /* 0x0000000706007c0b */ /* 0x000fe2000bf14000 */
[----:B------:R-:W-:Y:S01]  /*0390*/  FMUL.FTZ R0, R0, 0.16666667163372039795 ;  /* 0x3e2aaaab00007820 */ /* 0x000fe20000410000 */
        /* <DEDUP_REMOVED lines=8> */
[----:B------:R-:W-:Y:S02]  /*0420*/  FSEL R4, R6, UR7, !P0 ;  /* 0x0000000706047c08 */ /* 0x000fe4000c000000 */
        /* <DEDUP_REMOVED lines=9> */
[----:B------:R-:W-:Y:S02]  /*04c0*/  F2FP.F16.F32.PACK_AB R6, R9, R6 ;  /* 0x000000060906723e */ /* 0x000fe400000000ff */
[----:B------:R-:W-:-:S05]  /*04d0*/  F2FP.F16.F32.PACK_AB R7, R15, R14 ;  /* 0x0000000e0f07723e */ /* 0x000fca00000000ff */
[----:B------:R-:W-:Y:S01]  /*04e0*/  STG.E.128 desc[UR4][R2.64], R4 ;  /* 0x0000000402007986 */ /* 0x000fe2000c101d04 */
[----:B------:R-:W-:Y:S05]  /*04f0*/  EXIT ;  /* 0x000000000000794d */ /* 0x000fea0003800000 */
.L_x_4640:
        /* <DEDUP_REMOVED lines=81> */
.L_x_4642:
[----:B------:R-:W-:Y:S05]  /*0a10*/  BSYNC B0 ;  /* 0x0000000000007941 */ /* 0x000fea0003800000 */
.L_x_4641:
        /* <DEDUP_REMOVED lines=14> */
.L_x_4644:
[----:B------:R-:W-:Y:S05]  /*0b00*/  BSYNC B0 ;  /* 0x0000000000007941 */ /* 0x000fea0003800000 */
.L_x_4643:
        /* <DEDUP_REMOVED lines=15> */
.L_x_4646:
[----:B------:R-:W-:Y:S05]  /*0c00*/  BSYNC B0 ;  /* 0x0000000000007941 */ /* 0x000fea0003800000 */
.L_x_4645:
        /* <DEDUP_REMOVED lines=12> */
.L_x_4648:
[----:B------:R-:W-:Y:S05]  /*0cd0*/  BSYNC B0 ;  /* 0x0000000000007941 */ /* 0x000fea0003800000 */
.L_x_4647:
        /* <DEDUP_REMOVED lines=12> */
.L_x_4650:
[----:B------:R-:W-:Y:S05]  /*0da0*/  BSYNC B0 ;  /* 0x0000000000007941 */ /* 0x000fea0003800000 */
.L_x_4649:
        /* <DEDUP_REMOVED lines=12> */
.L_x_4652:
[----:B------:R-:W-:Y:S05]  /*0e70*/  BSYNC B0 ;  /* 0x0000000000007941 */ /* 0x000fea0003800000 */
.L_x_4651:
        /* <DEDUP_REMOVED lines=12> */
.L_x_4654:
[----:B------:R-:W-:Y:S05]  /*0f40*/  BSYNC B0 ;  /* 0x0000000000007941 */ /* 0x000fea0003800000 */
.L_x_4653:
        /* <DEDUP_REMOVED lines=12> */
.L_x_4656:
[----:B------:R-:W-:Y:S05]  /*1010*/  BSYNC B0 ;  /* 0x0000000000007941 */ /* 0x000fea0003800000 */
.L_x_4655:
        /* <DEDUP_REMOVED lines=18> */
.L_x_4659:
[----:B------:R-:W-:-:S13]  /*1140*/  ISETP.GE.AND P0, PT, R6, R7, PT ;  /* 0x000000070600720c */ /* 0x000fda0003f06270 */
[----:B------:R-:W-:Y:S05]  /*1150*/  @P0 BRA `(.L_x_4661) ;  /* 0x0000000000300947 */ /* 0x000fea0003800000 */
[----:B0-----:R-:W0:Y:S01]  /*1160*/  LDC.64 R2, c[0x0][0x230] ;  /* 0x00008c00ff027b82 */ /* 0x001e220000000a00 */
[----:B------:R-:W-:Y:S02]  /*1170*/  IMAD.IADD R11, R9, 0x1, R6 ;  /* 0x00000001090b7824 */ /* 0x000fe400078e0206 */
[----:B------:R-:W-:Y:S02]  /*1180*/  VIADD R6, R6, 0x80 ;  /* 0x0000008006067836 */ /* 0x000fe40000000000 */
[----:B0-----:R-:W-:-:S05]  /*1190*/  IMAD.WIDE.U32 R2, R11, 0x2, R2 ;  /* 0x000000020b027825 */ /* 0x001fca00078e0002 */
[----:B------:R1:W-:Y:S02]  /*11a0*/  STG.E.U16 desc[UR4][R2.64], R13 ;  /* 0x0000000d02007986 */ /* 0x0003e4000c101504 */
.L_x_4660:
[----:B------:R-:W-:-:S13]  /*11b0*/  ISETP.GE.AND P0, PT, R6, R7, PT ;  /* 0x000000070600720c */ /* 0x000fda0003f06270 */
[----:B------:R-:W-:Y:S05]  /*11c0*/  @P0 BRA `(.L_x_4662) ;  /* 0x0000000000340947 */ /* 0x000fea0003800000 */
[----:B01----:R-:W0:Y:S01]  /*11d0*/  LDC.64 R2, c[0x0][0x230] ;  /* 0x00008c00ff027b82 */ /* 0x003e220000000a00 */
[----:B------:R-:W-:Y:S02]  /*11e0*/  IMAD.IADD R11, R9, 0x1, R6 ;  /* 0x00000001090b7824 */ /* 0x000fe400078e0206 */
[----:B------:R-:W-:Y:S02]  /*11f0*/  VIADD R6, R6, 0x80 ;  /* 0x0000008006067836 */ /* 0x000fe40000000000 */
[----:B0-----:R-:W-:-:S05]  /*1200*/  IMAD.WIDE.U32 R2, R11, 0x2, R2 ;  /* 0x000000020b027825 */ /* 0x001fca00078e0002 */
[----:B------:R1:W-:Y:S02]  /*1210*/  STG.E.U16 desc[UR4][R2.64], R4 ;  /* 0x0000000402007986 */ /* 0x0003e4000c101504 */
.L_x_4661:
        /* <DEDUP_REMOVED lines=8> */
.L_x_4662:
[----:B------:R-:W-:Y:S05]  /*12a0*/  BSYNC B1 ;  /* 0x0000000000017941 */ /* 0x000fea0003800000 */
.L_x_4658:
[----:B------:R-:W-:-:S13]  /*12b0*/  ISETP.GE.AND P0, PT, R6, R7, PT ;  /* 0x000000070600720c */ /* 0x000fda0003f06270 */
[----:B012---:R-:W0:Y:S01]  /*12c0*/  @!P0 LDC.64 R2, c[0x0][0x230] ;  /* 0x00008c00ff028b82 */ /* 0x007e220000000a00 */
[----:B------:R-:W-:Y:S02]  /*12d0*/  @!P0 IMAD.IADD R11, R9, 0x1, R6 ;  /* 0x00000001090b8824 */ /* 0x000fe400078e0206 */
[----:B------:R-:W-:Y:S02]  /*12e0*/  @!P0 VIADD R6, R6, 0x80 ;  /* 0x0000008006068836 */ /* 0x000fe40000000000 */
[----:B0-----:R-:W-:-:S05]  /*12f0*/  @!P0 IMAD.WIDE.U32 R2, R11, 0x2, R2 ;  /* 0x000000020b028825 */ /* 0x001fca00078e0002 */
[----:B-----5:R2:W-:Y:S02]  /*1300*/  @!P0 STG.E.U16 desc[UR4][R2.64], R8 ;  /* 0x0000000802008986 */ /* 0x0205e4000c101504 */
.L_x_4663:
[----:B------:R-:W-:Y:S05]  /*1310*/  BSYNC B0 ;  /* 0x0000000000007941 */ /* 0x000fea0003800000 */
.L_x_4657:
        /* <DEDUP_REMOVED lines=8> */
.L_x_4664:
        /* <DEDUP_REMOVED lines=14> */
.L_x_5855:


//--------------------- .text._ZN2at6native18elementwise_kernelILi128ELi4EZNS0_15gpu_kernel_implIZZZNS0_68_GLOBAL__N__08176361_30_ActivationHardsigmoidKernel_cu_1520ed90_302218hardsigmoid_kernelERNS_18TensorIteratorBaseEENKUlvE_clEvENKUlvE0_clEvEUlfE_EEvS5_RKT_EUliE_EEviT1_ --------------------------
	.section	.text._ZN2at6native18elementwise_kernelILi128ELi4EZNS0_15gpu_kernel_implIZZZNS0_68_GLOBAL__N__08176361_30_ActivationHardsigmoidKernel_cu_1520ed90_302218hardsigmoid_kernelERNS_18TensorIteratorBaseEENKUlvE_clEvENKUlvE0_clEvEUlfE_EEvS5_RKT_EUliE_EEviT1_,"ax",@progbits
	.align	128
        .global         _ZN2at6native18elementwise_kernelILi128ELi4EZNS0_15gpu_kernel_implIZZZNS0_68_GLOBAL__N__08176361_30_ActivationHardsigmoidKernel_cu_1520ed90_302218hardsigmoid_kernelERNS_18TensorIteratorBaseEENKUlvE_clEvENKUlvE0_clEvEUlfE_EEvS5_RKT_EUliE_EEviT1_
        .type           _ZN2at6native18elementwise_kernelILi128ELi4EZNS0_15gpu_kernel_implIZZZNS0_68_GLOBAL__N__08176361_30_ActivationHardsigmoidKernel_cu_1520ed90_302218hardsigmoid_kernelERNS_18TensorIteratorBaseEENKUlvE_clEvENKUlvE0_clEvEUlfE_EEvS5_RKT_EUliE_EEviT1_,@function
        .size           _ZN2at6native18elementwise_kernelILi128ELi4EZNS0_15gpu_kernel_implIZZZNS0_68_GLOBAL__N__08176361_30_ActivationHardsigmoidKernel_cu_1520ed90_302218hardsigmoid_kernelERNS_18TensorIteratorBaseEENKUlvE_clEvENKUlvE0_clEvEUlfE_EEvS5_RKT_EUliE_EEviT1_,(.L_x_5856 - _ZN2at6native18elementwise_kernelILi128ELi4EZNS0_15gpu_kernel_implIZZZNS0_68_GLOBAL__N__08176361_30_ActivationHardsigmoidKernel_cu_1520ed90_302218hardsigmoid_kernelERNS_18TensorIteratorBaseEENKUlvE_clEvENKUlvE0_clEvEUlfE_EEvS5_RKT_EUliE_EEviT1_)
        .other          _ZN2at6native18elementwise_kernelILi128ELi4EZNS0_15gpu_kernel_implIZZZNS0_68_GLOBAL__N__08176361_30_ActivationHardsigmoidKernel_cu_1520ed90_302218hardsigmoid_kernelERNS_18TensorIteratorBaseEENKUlvE_clEvENKUlvE0_clEvEUlfE_EEvS5_RKT_EUliE_EEviT1_,@"STO_CUDA_ENTRY STV_DEFAULT"
_ZN2at6native18elementwise_kernelILi128ELi4EZNS0_15gpu_kernel_implIZZZNS0_68_GLOBAL__N__08176361_30_ActivationHardsigmoidKernel_cu_1520ed90_302218hardsigmoid_kernelERNS_18TensorIteratorBaseEENKUlvE_clEvENKUlvE0_clEvEUlfE_EEvS5_RKT_EUliE_EEviT1_:
.text._ZN2at6native18elementwise_kernelILi128ELi4EZNS0_15gpu_kernel_implIZZZNS0_68_GLOBAL__N__08176361_30_ActivationHardsigmoidKernel_cu_1520ed90_302218hardsigmoid_kernelERNS_18TensorIteratorBaseEENKUlvE_clEvENKUlvE0_clEvEUlfE_EEvS5_RKT_EUliE_EEviT1_:
        /* <DEDUP_REMOVED lines=314> */
.L_x_4667:
        /* <DEDUP_REMOVED lines=22> */
.L_x_4672:
[----:B------:R-:W2:Y:S02]  /*1500*/  LDG.E.U8 R0, desc[UR36][R2.64] ;  /* 0x0000002402007981 */ /* 0x000ea4000c1e1100 */
[----:B--2---:R-:W-:Y:S01]  /*1510*/  I2FP.F32.U32 R0, R0 ;  /* 0x0000000000007245 */ /* 0x004fe20000201000 */
[----:B------:R-:W-:Y:S06]  /*1520*/  BRA `(.L_x_4674) ;  /* 0x0000000c002c7947 */ /* 0x000fec0003800000 */
.L_x_4671:
        /* <DEDUP_REMOVED lines=9> */
.L_x_4676:
[----:B------:R-:W2:Y:S02]  /*15c0*/  LDG.E R0, desc[UR36][R2.64] ;  /* 0x0000002402007981 */ /* 0x000ea4000c1e1900 */
[----:B--2---:R-:W-:Y:S01]  /*15d0*/  I2FP.F32.S32 R0, R0 ;  /* 0x0000000000007245 */ /* 0x004fe20000201400 */
[----:B------:R-:W-:Y:S06]  /*15e0*/  BRA `(.L_x_4674) ;  /* 0x0000000800fc7947 */ /* 0x000fec0003800000 */
.L_x_4675:
[----:B------:R-:W2:Y:S02]  /*15f0*/  LDG.E.U16 R0, desc[UR36][R2.64] ;  /* 0x0000002402007981 */ /* 0x000ea4000c1e1500 */
[----:B--2---:R-:W0:Y:S01]  /*1600*/  I2F.S16 R0, R0 ;  /* 0x0000000000007306 */ /* 0x004e220000101400 */
[----:B------:R-:W-:Y:S05]  /*1610*/  BRA `(.L_x_4674) ;  /* 0x0000000800f07947 */ /* 0x000fea0003800000 */
.L_x_4670:
        /* <DEDUP_REMOVED lines=8> */
.L_x_4678:
[----:B------:R-:W2:Y:S02]  /*16a0*/  LDG.E.U16 R0, desc[UR36][R2.64] ;  /* 0x0000002402007981 */ /* 0x000ea4000c1e1500 */
[----:B--2---:R-:W-:Y:S01]  /*16b0*/  HADD2.F32 R0, -RZ, R0.H0_H0 ;  /* 0x20000000ff007230 */ /* 0x004fe20000004100 */
[----:B------:R-:W-:Y:S06]  /*16c0*/  BRA `(.L_x_4674) ;  /* 0x0000000800c47947 */ /* 0x000fec0003800000 */
.L_x_4677:
        /* <DEDUP_REMOVED lines=8> */
.L_x_4680:
[----:B------:R-:W2:Y:S02]  /*1750*/  LDG.E.U16 R0, desc[UR36][R2.64] ;  /* 0x0000002402007981 */ /* 0x000ea4000c1e1500 */
[----:B--2---:R-:W-:Y:S01]  /*1760*/  HADD2.F32 R0, -RZ, R0.H0_H0 ;  /* 0x20000000ff007230 */ /* 0x004fe20000004100 */
[----:B------:R-:W-:Y:S06]  /*1770*/  BRA `(.L_x_4674) ;  /* 0x0000000800987947 */ /* 0x000fec0003800000 */
.L_x_4679:
[----:B------:R-:W2:Y:S01]  /*1780*/  LDG.E.64 R2, desc[UR36][R2.64] ;  /* 0x0000002402027981 */ /* 0x000ea2000c1e1b00 */
[----:B------:R-:W-:Y:S01]  /*1790*/  UMOV UR4, 0xf0000000 ;  /* 0xf000000000047882 */ /* 0x000fe20000000000 */
[----:B------:R-:W-:Y:S01]  /*17a0*/  UMOV UR5, 0x380fffff ;  /* 0x380fffff00057882 */ /* 0x000fe20000000000 */
[----:B--2---:R-:W0:Y:S01]  /*17b0*/  F2F.F32.F64 R0, R2 ;  /* 0x0000000200007310 */ /* 0x004e220000301000 */
[----:B------:R-:W-:-:S14]  /*17c0*/  DSETP.GEU.AND P0, PT, |R2|, UR4, PT ;  /* 0x0000000402007e2a */ /* 0x000fdc000bf0e200 */
[----:B0-----:R-:W-:Y:S01]  /*17d0*/  @!P0 FMUL R0, R0, 1.175494350822287508e-38 ;  /* 0x0080000000008820 */ /* 0x001fe20000400000 */
[----:B------:R-:W-:Y:S06]  /*17e0*/  BRA `(.L_x_4674) ;  /* 0x00000008007c7947 */ /* 0x000fec0003800000 */
.L_x_4669:
        /* <DEDUP_REMOVED lines=12> */
.L_x_4683:
[----:B------:R-:W2:Y:S01]  /*18b0*/  LDG.E.64 R2, desc[UR36][R2.64] ;  /* 0x0000002402027981 */ /* 0x000ea2000c1e1b00 */
[----:B------:R-:W-:Y:S01]  /*18c0*/  UMOV UR4, 0xf0000000 ;  /* 0xf000000000047882 */ /* 0x000fe20000000000 */
[----:B------:R-:W-:Y:S01]  /*18d0*/  UMOV UR5, 0x380fffff ;  /* 0x380fffff00057882 */ /* 0x000fe20000000000 */
[----:B--2---:R-:W0:Y:S01]  /*18e0*/  F2F.F32.F64 R0, R2 ;  /* 0x0000000200007310 */ /* 0x004e220000301000 */
[----:B------:R-:W-:-:S14]  /*18f0*/  DSETP.GEU.AND P0, PT, |R2|, UR4, PT ;  /* 0x0000000402007e2a */ /* 0x000fdc000bf0e200 */
[----:B0-----:R-:W-:Y:S01]  /*1900*/  @!P0 FMUL R0, R0, 1.175494350822287508e-38 ;  /* 0x0080000000008820 */ /* 0x001fe20000400000 */
[----:B------:R-:W-:Y:S06]  /*1910*/  BRA `(.L_x_4674) ;  /* 0x0000000800307947 */ /* 0x000fec0003800000 */
.L_x_4682:
        /* <DEDUP_REMOVED lines=26> */
.L_x_4685:
        /* <DEDUP_REMOVED lines=13> */
.L_x_4684:
[----:B------:R-:W2:Y:S02]  /*1b90*/  LDG.E.U16 R0, desc[UR36][R2.64] ;  /* 0x0000002402007981 */ /* 0x000ea4000c1e1500 */
[----:B--2---:R-:W-:Y:S01]  /*1ba0*/  IMAD.U32 R0, R0, 0x10000, RZ ;  /* 0x0001000000007824 */ /* 0x004fe200078e00ff */
[----:B------:R-:W-:Y:S06]  /*1bb0*/  BRA `(.L_x_4674) ;  /* 0x0000000400887947 */ /* 0x000fec0003800000 */
.L_x_4681:
        /* <DEDUP_REMOVED lines=11> */
.L_x_4688:
        /* <DEDUP_REMOVED lines=20> */
.L_x_4690:
[----:B------:R-:W-:Y:S05]  /*1db0*/  BSYNC B0 ;  /* 0x0000000000007941 */ /* 0x000fea0003800000 */
.L_x_4689:
[----:B------:R-:W-:Y:S01]  /*1dc0*/  LEA R3, R0, 0x3b800000, 0x17 ;  /* 0x3b80000000037811 */ /* 0x000fe200078eb8ff */
[----:B------:R-:W-:-:S05]  /*1dd0*/  IMAD.SHL.U32 R0, R2, 0x100000, RZ ;  /* 0x0010000002007824 */ /* 0x000fca00078e00ff */
[----:B------:R-:W-:Y:S01]  /*1de0*/  LOP3.LUT R0, R3, R0, R4, 0xfe, !PT ;  /* 0x0000000003007212 */ /* 0x000fe200078efe04 */
[----:B------:R-:W-:Y:S06]  /*1df0*/  BRA `(.L_x_4674) ;  /* 0x0000000000f87947 */ /* 0x000fec0003800000 */
.L_x_4687:
        /* <DEDUP_REMOVED lines=20> */
.L_x_4692:
[----:B------:R-:W-:Y:S05]  /*1f40*/  BSYNC B0 ;  /* 0x0000000000007941 */ /* 0x000fea0003800000 */
.L_x_4691:
[----:B------:R-:W-:Y:S01]  /*1f50*/  LEA R3, R0, 0x37800000, 0x17 ;  /* 0x3780000000037811 */ /* 0x000fe200078eb8ff */
[----:B------:R-:W-:-:S05]  /*1f60*/  IMAD.SHL.U32 R0, R2, 0x200000, RZ ;  /* 0x0020000002007824 */ /* 0x000fca00078e00ff */
[----:B------:R-:W-:Y:S01]  /*1f70*/  LOP3.LUT R0, R3, R0, R4, 0xfe, !PT ;  /* 0x0000000003007212 */ /* 0x000fe200078efe04 */
[----:B------:R-:W-:Y:S06]  /*1f80*/  BRA `(.L_x_4674) ;  /* 0x0000000000947947 */ /* 0x000fec0003800000 */
.L_x_4686:
        /* <DEDUP_REMOVED lines=14> */
.L_x_4673:
        /* <DEDUP_REMOVED lines=16> */
.L_x_4695:
[----:B------:R-:W-:Y:S01]  /*2170*/  IMAD.MOV.U32 R0, RZ, RZ, RZ ;  /* 0x000000ffff007224 */ /* 0x000fe200078e00ff */
[----:B------:R-:W-:Y:S06]  /*2180*/  BRA `(.L_x_4674) ;  /* 0x0000000000147947 */ /* 0x000fec0003800000 */
.L_x_4694:
[----:B------:R-:W2:Y:S02]  /*2190*/  LDG.E.64 R2, desc[UR36][R2.64] ;  /* 0x0000002402027981 */ /* 0x000ea4000c1e1b00 */
[----:B--2---:R0:W1:Y:S01]  /*21a0*/  I2F.U64 R0, R2 ;  /* 0x0000000200007312 */ /* 0x0040620000301000 */
[----:B------:R-:W-:Y:S05]  /*21b0*/  BRA `(.L_x_4674) ;  /* 0x0000000000087947 */ /* 0x000fea0003800000 */
.L_x_4693:
[----:B------:R-:W2:Y:S02]  /*21c0*/  LDG.E R0, desc[UR36][R2.64] ;  /* 0x0000002402007981 */ /* 0x000ea4000c1e1900 */
[----:B--2---:R-:W-:-:S07]  /*21d0*/  I2FP.F32.U32 R0, R0 ;  /* 0x0000000000007245 */ /* 0x004fce0000201000 */
.L_x_4674:
[----:B------:R-:W-:Y:S05]  /*21e0*/  BSYNC B6 ;  /* 0x0000000000067941 */ /* 0x000fea0003800000 */
.L_x_4668:
[----:B------:R-:W2:Y:S01]  /*21f0*/  LDC.U8 R4, c[0x0][0x438] ;  /* 0x00010e00ff047b82 */ /* 0x000ea20000000000 */
[----:B01---5:R-:W-:Y:S01]  /*2200*/  FADD.FTZ R0, R0, 3 ;  /* 0x4040000000007421 */ /* 0x023fe20000010000 */
[----:B------:R-:W-:-:S04]  /*2210*/  ULDC UR4, c[0x0][0x420] ;  /* 0x0001080000047ab9 */ /* 0x000fc80000000800 */
[----:B------:R-:W-:-:S04]  /*2220*/  FSETP.GEU.FTZ.AND P0, PT, R0, UR4, PT ;  /* 0x0000000400007c0b */ /* 0x000fc8000bf1e000 */
[----:B------:R-:W-:Y:S01]  /*2230*/  FSEL R0, R0, UR4, P0 ;  /* 0x0000000400007c08 */ /* 0x000fe20008000000 */
[----:B------:R-:W-:-:S03]  /*2240*/  ULDC UR4, c[0x0][0x42c] ;  /* 0x00010b0000047ab9 */ /* 0x000fc60000000800 */
[----:B------:R-:W-:-:S04]  /*2250*/  FSETP.GT.FTZ.AND P0, PT, R0, UR4, PT ;  /* 0x0000000400007c0b */ /* 0x000fc8000bf14000 */
[----:B--234-:R-:W-:-:S05]  /*2260*/  FSEL R2, R0, UR4, !P0 ;  /* 0x0000000400027c08 */ /* 0x01cfca000c000000 */
[----:B------:R-:W-:Y:S01]  /*2270*/  FMUL.FTZ R2, R2, 0.16666667163372039795 ;  /* 0x3e2aaaab02027820 */ /* 0x000fe20000410000 */
        /* <DEDUP_REMOVED lines=14> */
.L_x_4699:
[----:B------:R-:W0:Y:S02]  /*2360*/  F2I.S64.TRUNC R2, R2 ;  /* 0x0000000200027311 */ /* 0x000e24000020d900 */
[----:B0-----:R-:W-:-:S05]  /*2370*/  IMAD.MOV.U32 R5, RZ, RZ, R2 ;  /* 0x000000ffff057224 */ /* 0x001fca00078e0002 */
[----:B------:R0:W-:Y:S01]  /*2380*/  STG.E.U8 desc[UR36][R16.64], R5 ;  /* 0x0000000510007986 */ /* 0x0001e2000c101124 */
[----:B------:R-:W-:Y:S05]  /*2390*/  BRA `(.L_x_4701) ;  /* 0x0000000c00407947 */ /* 0x000fea0003800000 */
.L_x_4698:
        /* <DEDUP_REMOVED lines=9> */
.L_x_4703:
[----:B------:R-:W0:Y:S02]  /*2430*/  F2I.FTZ.TRUNC.NTZ R3, R2 ;  /* 0x0000000200037305 */ /* 0x000e24000021f100 */
[----:B0-----:R0:W-:Y:S01]  /*2440*/  STG.E desc[UR36][R16.64], R3 ;  /* 0x0000000310007986 */ /* 0x0011e2000c101924 */
[----:B------:R-:W-:Y:S05]  /*2450*/  BRA `(.L_x_4701) ;  /* 0x0000000c00107947 */ /* 0x000fea0003800000 */
.L_x_4702:
[----:B------:R-:W0:Y:S02]  /*2460*/  F2I.FTZ.TRUNC.NTZ R3, R2 ;  /* 0x0000000200037305 */ /* 0x000e24000021f100 */
[----:B0-----:R0:W-:Y:S01]  /*2470*/  STG.E.U16 desc[UR36][R16.64], R3 ;  /* 0x0000000310007986 */ /* 0x0011e2000c101524 */
[----:B------:R-:W-:Y:S05]  /*2480*/  BRA `(.L_x_4701) ;  /* 0x0000000c00047947 */ /* 0x000fea0003800000 */
.L_x_4697:
        /* <DEDUP_REMOVED lines=8> */
.L_x_4705:
[----:B------:R-:W-:-:S05]  /*2510*/  F2FP.F16.F32.PACK_AB R2, RZ, R2 ;  /* 0x00000002ff02723e */ /* 0x000fca00000000ff */
[----:B------:R0:W-:Y:S01]  /*2520*/  STG.E.U16 desc[UR36][R16.64], R2 ;  /* 0x0000000210007986 */ /* 0x0001e2000c101524 */
[----:B------:R-:W-:Y:S05]  /*2530*/  BRA `(.L_x_4701) ;  /* 0x0000000800d87947 */ /* 0x000fea0003800000 */
.L_x_4704:
        /* <DEDUP_REMOVED lines=9> */
.L_x_4707:
[----:B------:R-:W-:-:S04]  /*25d0*/  F2FP.F16.F32.PACK_AB R3, RZ, R2 ;  /* 0x00000002ff03723e */ /* 0x000fc800000000ff */
[----:B------:R-:W-:-:S05]  /*25e0*/  PRMT R3, R3, 0x5410, RZ ;  /* 0x0000541003037816 */ /* 0x000fca00000000ff */
[----:B------:R0:W-:Y:S01]  /*25f0*/  STG.E desc[UR36][R16.64], R3 ;  /* 0x0000000310007986 */ /* 0x0001e2000c101924 */
[----:B------:R-:W-:Y:S05]  /*2600*/  BRA `(.L_x_4701) ;  /* 0x0000000800a47947 */ /* 0x000fea0003800000 */
.L_x_4706:
[----:B------:R-:W-:-:S06]  /*2610*/  FMUL.FTZ R2, R2, 1 ;  /* 0x3f80000002027820 */ /* 0x000fcc0000410000 */
[----:B------:R-:W0:Y:S02]  /*2620*/  F2F.F64.F32 R2, R2 ;  /* 0x0000000200027310 */ /* 0x000e240000201800 */
[----:B0-----:R0:W-:Y:S01]  /*2630*/  STG.E.64 desc[UR36][R16.64], R2 ;  /* 0x0000000210007986 */ /* 0x0011e2000c101b24 */
[----:B------:R-:W-:Y:S05]  /*2640*/  BRA `(.L_x_4701) ;  /* 0x0000000800947947 */ /* 0x000fea0003800000 */
.L_x_4696:
        /* <DEDUP_REMOVED lines=12> */
.L_x_4710:
[----:B------:R-:W-:Y:S01]  /*2710*/  FMUL.FTZ R4, R2, 1 ;  /* 0x3f80000002047820 */ /* 0x000fe20000410000 */
[----:B------:R-:W-:-:S05]  /*2720*/  CS2R R6, SRZ ;  /* 0x0000000000067805 */ /* 0x000fca000001ff00 */
[----:B------:R-:W0:Y:S02]  /*2730*/  F2F.F64.F32 R4, R4 ;  /* 0x0000000400047310 */ /* 0x000e240000201800 */
[----:B0-----:R0:W-:Y:S01]  /*2740*/  STG.E.128 desc[UR36][R16.64], R4 ;  /* 0x0000000410007986 */ /* 0x0011e2000c101d24 */
[----:B------:R-:W-:Y:S05]  /*2750*/  BRA `(.L_x_4701) ;  /* 0x0000000800507947 */ /* 0x000fea0003800000 */
.L_x_4709:
        /* <DEDUP_REMOVED lines=20> */
.L_x_4714:
[----:B------:R-:W-:Y:S05]  /*28a0*/  BSYNC B0 ;  /* 0x0000000000007941 */ /* 0x000fea0003800000 */
.L_x_4713:
[----:B------:R-:W-:-:S05]  /*28b0*/  LOP3.LUT R5, R0, R5, RZ, 0xfc, !PT ;  /* 0x0000000500057212 */ /* 0x000fca00078efcff */
[----:B------:R0:W-:Y:S01]  /*28c0*/  STG.E.U8 desc[UR36][R16.64], R5 ;  /* 0x0000000510007986 */ /* 0x0001e2000c101124 */
[----:B------:R-:W-:Y:S05]  /*28d0*/  BRA `(.L_x_4701) ;  /* 0x0000000400f07947 */ /* 0x000fea0003800000 */
.L_x_4712:
        /* <DEDUP_REMOVED lines=12> */
.L_x_4716:
[----:B------:R-:W-:Y:S01]  /*29a0*/  IMAD.MOV.U32 R0, RZ, RZ, 0x7f ;  /* 0x0000007fff007424 */ /* 0x000fe200078e00ff */
[----:B------:R-:W-:-:S04]  /*29b0*/  ISETP.GT.U32.AND P0, PT, R4, 0x7f800000, PT ;  /* 0x7f8000000400780c */ /* 0x000fc80003f04070 */
[----:B------:R-:W-:-:S09]  /*29c0*/  SEL R0, R0, 0x7c, P0 ;  /* 0x0000007c00007807 */ /* 0x000fd20000000000 */
.L_x_4717:
[----:B------:R-:W-:Y:S05]  /*29d0*/  BSYNC B0 ;  /* 0x0000000000007941 */ /* 0x000fea0003800000 */
.L_x_4715:
[----:B------:R-:W-:-:S04]  /*29e0*/  LOP3.LUT R2, R2, 0x80000000, RZ, 0xc0, !PT ;  /* 0x8000000002027812 */ /* 0x000fc800078ec0ff */
[----:B------:R-:W-:-:S04]  /*29f0*/  SHF.R.U32.HI R3, RZ, 0x18, R2 ;  /* 0x00000018ff037819 */ /* 0x000fc80000011602 */
[----:B------:R-:W-:-:S05]  /*2a00*/  LOP3.LUT R3, R0, R3, RZ, 0xfc, !PT ;  /* 0x0000000300037212 */ /* 0x000fca00078efcff */
[----:B------:R0:W-:Y:S01]  /*2a10*/  STG.E.U8 desc[UR36][R16.64], R3 ;  /* 0x0000000310007986 */ /* 0x0001e2000c101124 */
[----:B------:R-:W-:Y:S05]  /*2a20*/  BRA `(.L_x_4701) ;  /* 0x00000004009c7947 */ /* 0x000fea0003800000 */
.L_x_4711:
[----:B------:R-:W-:-:S05]  /*2a30*/  F2FP.BF16.F32.PACK_AB R2, RZ, R2 ;  /* 0x00000002ff02723e */ /* 0x000fca00000010ff */
[----:B------:R0:W-:Y:S01]  /*2a40*/  STG.E.U16 desc[UR36][R16.64], R2 ;  /* 0x0000000210007986 */ /* 0x0001e2000c101524 */
[----:B------:R-:W-:Y:S05]  /*2a50*/  BRA `(.L_x_4701) ;  /* 0x0000000400907947 */ /* 0x000fea0003800000 */
.L_x_4708:
        /* <DEDUP_REMOVED lines=11> */
.L_x_4720:
        /* <DEDUP_REMOVED lines=16> */
.L_x_4723:
[----:B------:R-:W-:-:S04]  /*2c10*/  LOP3.LUT R2, R2, 0x80000000, RZ, 0xc0, !PT ;  /* 0x8000000002027812 */ /* 0x000fc800078ec0ff */
[----:B------:R-:W-:-:S04]  /*2c20*/  SHF.R.U32.HI R3, RZ, 0x18, R2 ;  /* 0x00000018ff037819 */ /* 0x000fc80000011602 */
[----:B------:R-:W-:-:S04]  /*2c30*/  LOP3.LUT R0, R0, R3, RZ, 0xfc, !PT ;  /* 0x0000000300007212 */ /* 0x000fc800078efcff */
[----:B------:R-:W-:-:S07]  /*2c40*/  PRMT R8, R0, 0x7610, R8 ;  /* 0x0000761000087816 */ /* 0x000fce0000000008 */
.L_x_4722:
[----:B------:R-:W-:Y:S05]  /*2c50*/  BSYNC B0 ;  /* 0x0000000000007941 */ /* 0x000fea0003800000 */
.L_x_4721:
[----:B------:R0:W-:Y:S01]  /*2c60*/  STG.E.U8 desc[UR36][R16.64], R8 ;  /* 0x0000000810007986 */ /* 0x0001e2000c101124 */
[----:B------:R-:W-:Y:S05]  /*2c70*/  BRA `(.L_x_4701) ;  /* 0x0000000400087947 */ /* 0x000fea0003800000 */
.L_x_4719:
        /* <DEDUP_REMOVED lines=16> */
.L_x_4726:
[----:B------:R-:W-:-:S04]  /*2d80*/  LOP3.LUT R2, R2, 0x80000000, RZ, 0xc0, !PT ;  /* 0x8000000002027812 */ /* 0x000fc800078ec0ff */
[----:B------:R-:W-:-:S04]  /*2d90*/  SHF.R.U32.HI R3, RZ, 0x18, R2 ;  /* 0x00000018ff037819 */ /* 0x000fc80000011602 */
[----:B------:R-:W-:-:S04]  /*2da0*/  LOP3.LUT R0, R0, R3, RZ, 0xfc, !PT ;  /* 0x0000000300007212 */ /* 0x000fc800078efcff */
[----:B------:R-:W-:-:S07]  /*2db0*/  PRMT R8, R0, 0x7610, R8 ;  /* 0x0000761000087816 */ /* 0x000fce0000000008 */
.L_x_4725:
[----:B------:R-:W-:Y:S05]  /*2dc0*/  BSYNC B0 ;  /* 0x0000000000007941 */ /* 0x000fea0003800000 */
.L_x_4724:
[----:B------:R3:W-:Y:S01]  /*2dd0*/  STG.E.U8 desc[UR36][R16.64], R8 ;  /* 0x0000000810007986 */ /* 0x0007e2000c101124 */
[----:B------:R-:W-:Y:S05]  /*2de0*/  BRA `(.L_x_4701) ;  /* 0x0000000000ac7947 */ /* 0x000fea0003800000 */
.L_x_4718:
        /* <DEDUP_REMOVED lines=21> */
.L_x_4700:
        /* <DEDUP_REMOVED lines=16> */
.L_x_4729:
[----:B------:R-:W-:Y:S05]  /*3040*/  BRA `(.L_x_4701) ;  /* 0x0000000000147947 */ /* 0x000fea0003800000 */
.L_x_4728:
[----:B------:R-:W0:Y:S02]  /*3050*/  F2I.U64.TRUNC R2, R2 ;  /* 0x0000000200027311 */ /* 0x000e24000020d800 */
[----:B0-----:R2:W-:Y:S01]  /*3060*/  STG.E.64 desc[UR36][R16.64], R2 ;  /* 0x0000000210007986 */ /* 0x0015e2000c101b24 */
[----:B------:R-:W-:Y:S05]  /*3070*/  BRA `(.L_x_4701) ;  /* 0x0000000000087947 */ /* 0x000fea0003800000 */
.L_x_4727:
[----:B------:R-:W0:Y:S02]  /*3080*/  F2I.FTZ.U32.TRUNC.NTZ R3, R2 ;  /* 0x0000000200037305 */ /* 0x000e24000021f000 */
[----:B0-----:R0:W-:Y:S02]  /*3090*/  STG.E desc[UR36][R16.64], R3 ;  /* 0x0000000310007986 */ /* 0x0011e4000c101924 */
.L_x_4701:
[----:B------:R-:W-:-:S04]  /*30a0*/  IMAD R18, R23, 0x200, R18 ;  /* 0x0000020017127824 */ /* 0x000fc800078e0212 */
[----:B------:R-:W-:-:S07]  /*30b0*/  VIADD R19, R18, 0x80 ;  /* 0x0000008012137836 */ /* 0x000fce0000000000 */
.L_x_4666:
[----:B------:R-:W-:Y:S05]  /*30c0*/  BSYNC B7 ;  /* 0x0000000000077941 */ /* 0x000fea0003800000 */
.L_x_4665:
        /* <DEDUP_REMOVED lines=307> */
.L_x_4732:
        /* <DEDUP_REMOVED lines=22> */
.L_x_4737:
[----:B------:R-:W2:Y:S02]  /*4560*/  LDG.E.U8 R0, desc[UR36][R2.64] ;  /* 0x0000002402007981 */ /* 0x000ea4000c1e1100 */
[----:B--2---:R-:W-:Y:S01]  /*4570*/  I2FP.F32.U32 R0, R0 ;  /* 0x0000000000007245 */ /* 0x004fe20000201000 */
[----:B------:R-:W-:Y:S06]  /*4580*/  BRA `(.L_x_4739) ;  /* 0x0000000c002c7947 */ /* 0x000fec0003800000 */
.L_x_4736:
        /* <DEDUP_REMOVED lines=9> */
.L_x_4741:
[----:B------:R-:W2:Y:S02]  /*4620*/  LDG.E R0, desc[UR36][R2.64] ;  /* 0x0000002402007981 */ /* 0x000ea4000c1e1900 */
[----:B--2---:R-:W-:Y:S01]  /*4630*/  I2FP.F32.S32 R0, R0 ;  /* 0x0000000000007245 */ /* 0x004fe20000201400 */
[----:B------:R-:W-:Y:S06]  /*4640*/  BRA `(.L_x_4739) ;  /* 0x0000000800fc7947 */ /* 0x000fec0003800000 */
.L_x_4740:
[----:B------:R-:W2:Y:S02]  /*4650*/  LDG.E.U16 R0, desc[UR36][R2.64] ;  /* 0x0000002402007981 */ /* 0x000ea4000c1e1500 */
[----:B--2---:R-:W1:Y:S01]  /*4660*/  I2F.S16 R0, R0 ;  /* 0x0000000000007306 */ /* 0x004e620000101400 */
[----:B------:R-:W-:Y:S05]  /*4670*/  BRA `(.L_x_4739) ;  /* 0x0000000800f07947 */ /* 0x000fea0003800000 */
.L_x_4735:
        /* <DEDUP_REMOVED lines=8> */
.L_x_4743:
[----:B------:R-:W2:Y:S02]  /*4700*/  LDG.E.U16 R0, desc[UR36][R2.64] ;  /* 0x0000002402007981 */ /* 0x000ea4000c1e1500 */
[----:B--2---:R-:W-:Y:S01]  /*4710*/  HADD2.F32 R0, -RZ, R0.H0_H0 ;  /* 0x20000000ff007230 */ /* 0x004fe20000004100 */
[----:B------:R-:W-:Y:S06]  /*4720*/  BRA `(.L_x_4739) ;  /* 0x0000000800c47947 */ /* 0x000fec0003800000 */
.L_x_4742:
        /* <DEDUP_REMOVED lines=8> */
.L_x_4745:
[----:B------:R-:W2:Y:S02]  /*47b0*/  LDG.E.U16 R0, desc[UR36][R2.64] ;  /* 0x0000002402007981 */ /* 0x000ea4000c1e1500 */
[----:B--2---:R-:W-:Y:S01]  /*47c0*/  HADD2.F32 R0, -RZ, R0.H0_H0 ;  /* 0x20000000ff007230 */ /* 0x004fe20000004100 */
[----:B------:R-:W-:Y:S06]  /*47d0*/  BRA `(.L_x_4739) ;  /* 0x0000000800987947 */ /* 0x000fec0003800000 */
.L_x_4744:
[----:B------:R-:W2:Y:S01]  /*47e0*/  LDG.E.64 R2, desc[UR36][R2.64] ;  /* 0x0000002402027981 */ /* 0x000ea2000c1e1b00 */
[----:B------:R-:W-:Y:S01]  /*47f0*/  UMOV UR4, 0xf0000000 ;  /* 0xf000000000047882 */ /* 0x000fe20000000000 */
[----:B------:R-:W-:Y:S01]  /*4800*/  UMOV UR5, 0x380fffff ;  /* 0x380fffff00057882 */ /* 0x000fe20000000000 */
[----:B--2---:R-:W0:Y:S01]  /*4810*/  F2F.F32.F64 R0, R2 ;  /* 0x0000000200007310 */ /* 0x004e220000301000 */
[----:B------:R-:W-:-:S14]  /*4820*/  DSETP.GEU.AND P0, PT, |R2|, UR4, PT ;  /* 0x0000000402007e2a */ /* 0x000fdc000bf0e200 */
[----:B0-----:R-:W-:Y:S01]  /*4830*/  @!P0 FMUL R0, R0, 1.175494350822287508e-38 ;  /* 0x0080000000008820 */ /* 0x001fe20000400000 */
[----:B------:R-:W-:Y:S06]  /*4840*/  BRA `(.L_x_4739) ;  /* 0x00000008007c7947 */ /* 0x000fec0003800000 */
.L_x_4734:
        /* <DEDUP_REMOVED lines=12> */
.L_x_4748:
[----:B------:R-:W2:Y:S01]  /*4910*/  LDG.E.64 R2, desc[UR36][R2.64] ;  /* 0x0000002402027981 */ /* 0x000ea2000c1e1b00 */
[----:B------:R-:W-:Y:S01]  /*4920*/  UMOV UR4, 0xf0000000 ;  /* 0xf000000000047882 */ /* 0x000fe20000000000 */
[----:B------:R-:W-:Y:S01]  /*4930*/  UMOV UR5, 0x380fffff ;  /* 0x380fffff00057882 */ /* 0x000fe20000000000 */
[----:B--2---:R-:W0:Y:S01]  /*4940*/  F2F.F32.F64 R0, R2 ;  /* 0x0000000200007310 */ /* 0x004e220000301000 */
[----:B------:R-:W-:-:S14]  /*4950*/  DSETP.GEU.AND P0, PT, |R2|, UR4, PT ;  /* 0x0000000402007e2a */ /* 0x000fdc000bf0e200 */
[----:B0-----:R-:W-:Y:S01]  /*4960*/  @!P0 FMUL R0, R0, 1.175494350822287508e-38 ;  /* 0x0080000000008820 */ /* 0x001fe20000400000 */
[----:B------:R-:W-:Y:S06]  /*4970*/  BRA `(.L_x_4739) ;  /* 0x0000000800307947 */ /* 0x000fec0003800000 */
.L_x_4747:
        /* <DEDUP_REMOVED lines=26> */
.L_x_4750:
        /* <DEDUP_REMOVED lines=13> */
.L_x_4749:
[----:B------:R-:W2:Y:S02]  /*4bf0*/  LDG.E.U16 R0, desc[UR36][R2.64] ;  /* 0x0000002402007981 */ /* 0x000ea4000c1e1500 */
[----:B--2---:R-:W-:Y:S01]  /*4c00*/  IMAD.U32 R0, R0, 0x10000, RZ ;  /* 0x0001000000007824 */ /* 0x004fe200078e00ff */
[----:B------:R-:W-:Y:S06]  /*4c10*/  BRA `(.L_x_4739) ;  /* 0x0000000400887947 */ /* 0x000fec0003800000 */
.L_x_4746:
        /* <DEDUP_REMOVED lines=11> */
.L_x_4753:
        /* <DEDUP_REMOVED lines=20> */
.L_x_4755:
[----:B------:R-:W-:Y:S05]  /*4e10*/  BSYNC B0 ;  /* 0x0000000000007941 */ /* 0x000fea0003800000 */
.L_x_4754:
[----:B------:R-:W-:Y:S01]  /*4e20*/  LEA R3, R0, 0x3b800000, 0x17 ;  /* 0x3b80000000037811 */ /* 0x000fe200078eb8ff */
[----:B------:R-:W-:-:S05]  /*4e30*/  IMAD.SHL.U32 R0, R2, 0x100000, RZ ;  /* 0x0010000002007824 */ /* 0x000fca00078e00ff */
[----:B------:R-:W-:Y:S01]  /*4e40*/  LOP3.LUT R0, R3, R0, R4, 0xfe, !PT ;  /* 0x0000000003007212 */ /* 0x000fe200078efe04 */
[----:B------:R-:W-:Y:S06]  /*4e50*/  BRA `(.L_x_4739) ;  /* 0x0000000000f87947 */ /* 0x000fec0003800000 */
.L_x_4752:
        /* <DEDUP_REMOVED lines=20> */
.L_x_4757:
[----:B------:R-:W-:Y:S05]  /*4fa0*/  BSYNC B0 ;  /* 0x0000000000007941 */ /* 0x000fea0003800000 */
.L_x_4756:
[----:B------:R-:W-:Y:S01]  /*4fb0*/  LEA R3, R0, 0x37800000, 0x17 ;  /* 0x3780000000037811 */ /* 0x000fe200078eb8ff */
[----:B------:R-:W-:-:S05]  /*4fc0*/  IMAD.SHL.U32 R0, R2, 0x200000, RZ ;  /* 0x0020000002007824 */ /* 0x000fca00078e00ff */
[----:B------:R-:W-:Y:S01]  /*4fd0*/  LOP3.LUT R0, R3, R0, R4, 0xfe, !PT ;  /* 0x0000000003007212 */ /* 0x000fe200078efe04 */
[----:B------:R-:W-:Y:S06]  /*4fe0*/  BRA `(.L_x_4739) ;  /* 0x0000000000947947 */ /* 0x000fec0003800000 */
.L_x_4751:
        /* <DEDUP_REMOVED lines=14> */
.L_x_4738:
        /* <DEDUP_REMOVED lines=16> */
.L_x_4760:
[----:B------:R-:W-:Y:S01]  /*51d0*/  IMAD.MOV.U32 R0, RZ, RZ, RZ ;  /* 0x000000ffff007224 */ /* 0x000fe200078e00ff */
[----:B------:R-:W-:Y:S06]  /*51e0*/  BRA `(.L_x_4739) ;  /* 0x0000000000147947 */ /* 0x000fec0003800000 */
.L_x_4759:
[----:B------:R-:W2:Y:S02]  /*51f0*/  LDG.E.64 R2, desc[UR36][R2.64] ;  /* 0x0000002402027981 */ /* 0x000ea4000c1e1b00 */
[----:B--2---:R0:W1:Y:S01]  /*5200*/  I2F.U64 R0, R2 ;  /* 0x0000000200007312 */ /* 0x0040620000301000 */
[----:B------:R-:W-:Y:S05]  /*5210*/  BRA `(.L_x_4739) ;  /* 0x0000000000087947 */ /* 0x000fea0003800000 */
.L_x_4758:
[----:B------:R-:W2:Y:S02]  /*5220*/  LDG.E R0, desc[UR36][R2.64] ;  /* 0x0000002402007981 */ /* 0x000ea4000c1e1900 */
[----:B--2---:R-:W-:-:S07]  /*5230*/  I2FP.F32.U32 R0, R0 ;  /* 0x0000000000007245 */ /* 0x004fce0000201000 */
.L_x_4739:
[----:B------:R-:W-:Y:S05]  /*5240*/  BSYNC B6 ;  /* 0x0000000000067941 */ /* 0x000fea0003800000 */
.L_x_4733:
[----:B------:R-:W2:Y:S01]  /*5250*/  LDC.U8 R4, c[0x0][0x438] ;  /* 0x00010e00ff047b82 */ /* 0x000ea20000000000 */
[----:B01-3-5:R-:W-:Y:S01]  /*5260*/  FADD.FTZ R0, R0, 3 ;  /* 0x4040000000007421 */ /* 0x02bfe20000010000 */
[----:B------:R-:W-:-:S04]  /*5270*/  ULDC UR4, c[0x0][0x420] ;  /* 0x0001080000047ab9 */ /* 0x000fc80000000800 */
[----:B------:R-:W-:-:S04]  /*5280*/  FSETP.GEU.FTZ.AND P0, PT, R0, UR4, PT ;  /* 0x0000000400007c0b */ /* 0x000fc8000bf1e000 */
[----:B------:R-:W-:Y:S01]  /*5290*/  FSEL R0, R0, UR4, P0 ;  /* 0x0000000400007c08 */ /* 0x000fe20008000000 */
[----:B------:R-:W-:-:S03]  /*52a0*/  ULDC UR4, c[0x0][0x42c] ;  /* 0x00010b0000047ab9 */ /* 0x000fc60000000800 */
[----:B------:R-:W-:-:S04]  /*52b0*/  FSETP.GT.FTZ.AND P0, PT, R0, UR4, PT ;  /* 0x0000000400007c0b */ /* 0x000fc8000bf14000 */
[----:B--2-4-:R-:W-:-:S05]  /*52c0*/  FSEL R2, R0, UR4, !P0 ;  /* 0x0000000400027c08 */ /* 0x014fca000c000000 */
        /* <DEDUP_REMOVED lines=15> */
.L_x_4764:
[----:B------:R-:W0:Y:S02]  /*53c0*/  F2I.S64.TRUNC R2, R2 ;  /* 0x0000000200027311 */ /* 0x000e24000020d900 */
[----:B0-----:R-:W-:-:S05]  /*53d0*/  IMAD.MOV.U32 R5, RZ, RZ, R2 ;  /* 0x000000ffff057224 */ /* 0x001fca00078e0002 */
[----:B------:R4:W-:Y:S01]  /*53e0*/  STG.E.U8 desc[UR36][R16.64], R5 ;  /* 0x0000000510007986 */ /* 0x0009e2000c101124 */
[----:B------:R-:W-:Y:S05]  /*53f0*/  BRA `(.L_x_4766) ;  /* 0x0000000c00407947 */ /* 0x000fea0003800000 */
.L_x_4763:
        /* <DEDUP_REMOVED lines=9> */
.L_x_4768:
[----:B------:R-:W0:Y:S02]  /*5490*/  F2I.FTZ.TRUNC.NTZ R3, R2 ;  /* 0x0000000200037305 */ /* 0x000e24000021f100 */
[----:B0-----:R2:W-:Y:S01]  /*54a0*/  STG.E desc[UR36][R16.64], R3 ;  /* 0x0000000310007986 */ /* 0x0015e2000c101924 */
[----:B------:R-:W-:Y:S05]  /*54b0*/  BRA `(.L_x_4766) ;  /* 0x0000000c00107947 */ /* 0x000fea0003800000 */
.L_x_4767:
[----:B------:R-:W0:Y:S02]  /*54c0*/  F2I.FTZ.TRUNC.NTZ R3, R2 ;  /* 0x0000000200037305 */ /* 0x000e24000021f100 */
[----:B0-----:R0:W-:Y:S01]  /*54d0*/  STG.E.U16 desc[UR36][R16.64], R3 ;  /* 0x0000000310007986 */ /* 0x0011e2000c101524 */
[----:B------:R-:W-:Y:S05]  /*54e0*/  BRA `(.L_x_4766) ;  /* 0x0000000c00047947 */ /* 0x000fea0003800000 */
.L_x_4762:
        /* <DEDUP_REMOVED lines=8> */
.L_x_4770:
[----:B------:R-:W-:-:S05]  /*5570*/  F2FP.F16.F32.PACK_AB R2, RZ, R2 ;  /* 0x00000002ff02723e */ /* 0x000fca00000000ff */
[----:B------:R0:W-:Y:S01]  /*5580*/  STG.E.U16 desc[UR36][R16.64], R2 ;  /* 0x0000000210007986 */ /* 0x0001e2000c101524 */
[----:B------:R-:W-:Y:S05]  /*5590*/  BRA `(.L_x_4766) ;  /* 0x0000000800d87947 */ /* 0x000fea0003800000 */
.L_x_4769:
        /* <DEDUP_REMOVED lines=9> */
.L_x_4772:
[----:B------:R-:W-:-:S04]  /*5630*/  F2FP.F16.F32.PACK_AB R3, RZ, R2 ;  /* 0x00000002ff03723e */ /* 0x000fc800000000ff */
[----:B------:R-:W-:-:S05]  /*5640*/  PRMT R3, R3, 0x5410, RZ ;  /* 0x0000541003037816 */ /* 0x000fca00000000ff */
[----:B------:R0:W-:Y:S01]  /*5650*/  STG.E desc[UR36][R16.64], R3 ;  /* 0x0000000310007986 */ /* 0x0001e2000c101924 */
[----:B------:R-:W-:Y:S05]  /*5660*/  BRA `(.L_x_4766) ;  /* 0x0000000800a47947 */ /* 0x000fea0003800000 */
.L_x_4771:
[----:B------:R-:W-:-:S06]  /*5670*/  FMUL.FTZ R2, R2, 1 ;  /* 0x3f80000002027820 */ /* 0x000fcc0000410000 */
[----:B------:R-:W0:Y:S02]  /*5680*/  F2F.F64.F32 R2, R2 ;  /* 0x0000000200027310 */ /* 0x000e240000201800 */
[----:B0-----:R0:W-:Y:S01]  /*5690*/  STG.E.64 desc[UR36][R16.64], R2 ;  /* 0x0000000210007986 */ /* 0x0011e2000c101b24 */
[----:B------:R-:W-:Y:S05]  /*56a0*/  BRA `(.L_x_4766) ;  /* 0x0000000800947947 */ /* 0x000fea0003800000 */
.L_x_4761:
        /* <DEDUP_REMOVED lines=12> */
.L_x_4775:
[----:B------:R-:W-:Y:S01]  /*5770*/  FMUL.FTZ R4, R2, 1 ;  /* 0x3f80000002047820 */ /* 0x000fe20000410000 */
[----:B------:R-:W-:-:S05]  /*5780*/  CS2R R6, SRZ ;  /* 0x0000000000067805 */ /* 0x000fca000001ff00 */
[----:B------:R-:W0:Y:S02]  /*5790*/  F2F.F64.F32 R4, R4 ;  /* 0x0000000400047310 */ /* 0x000e240000201800 */
[----:B0-----:R0:W-:Y:S01]  /*57a0*/  STG.E.128 desc[UR36][R16.64], R4 ;  /* 0x0000000410007986 */ /* 0x0011e2000c101d24 */
[----:B------:R-:W-:Y:S05]  /*57b0*/  BRA `(.L_x_4766) ;  /* 0x0000000800507947 */ /* 0x000fea0003800000 */
.L_x_4774:
        /* <DEDUP_REMOVED lines=20> */
.L_x_4779:
[----:B------:R-:W-:Y:S05]  /*5900*/  BSYNC B0 ;  /* 0x0000000000007941 */ /* 0x000fea0003800000 */
.L_x_4778:
[----:B------:R-:W-:-:S05]  /*5910*/  LOP3.LUT R5, R0, R5, RZ, 0xfc, !PT ;  /* 0x0000000500057212 */ /* 0x000fca00078efcff */
[----:B------:R0:W-:Y:S01]  /*5920*/  STG.E.U8 desc[UR36][R16.64], R5 ;  /* 0x0000000510007986 */ /* 0x0001e2000c101124 */
[----:B------:R-:W-:Y:S05]  /*5930*/  BRA `(.L_x_4766) ;  /* 0x0000000400f07947 */ /* 0x000fea0003800000 */
.L_x_4777:
        /* <DEDUP_REMOVED lines=12> */
.L_x_4781:
[----:B------:R-:W-:Y:S01]  /*5a00*/  IMAD.MOV.U32 R0, RZ, RZ, 0x7f ;  /* 0x0000007fff007424 */ /* 0x000fe200078e00ff */
[----:B------:R-:W-:-:S04]  /*5a10*/  ISETP.GT.U32.AND P0, PT, R4, 0x7f800000, PT ;  /* 0x7f8000000400780c */ /* 0x000fc80003f04070 */
[----:B------:R-:W-:-:S09]  /*5a20*/  SEL R0, R0, 0x7c, P0 ;  /* 0x0000007c00007807 */ /* 0x000fd20000000000 */
.L_x_4782:
[----:B------:R-:W-:Y:S05]  /*5a30*/  BSYNC B0 ;  /* 0x0000000000007941 */ /* 0x000fea0003800000 */
.L_x_4780:
[----:B------:R-:W-:-:S04]  /*5a40*/  LOP3.LUT R2, R2, 0x80000000, RZ, 0xc0, !PT ;  /* 0x8000000002027812 */ /* 0x000fc800078ec0ff */
[----:B------:R-:W-:-:S04]  /*5a50*/  SHF.R.U32.HI R3, RZ, 0x18, R2 ;  /* 0x00000018ff037819 */ /* 0x000fc80000011602 */
[----:B------:R-:W-:-:S05]  /*5a60*/  LOP3.LUT R3, R0, R3, RZ, 0xfc, !PT ;  /* 0x0000000300037212 */ /* 0x000fca00078efcff */
[----:B------:R0:W-:Y:S01]  /*5a70*/  STG.E.U8 desc[UR36][R16.64], R3 ;  /* 0x0000000310007986 */ /* 0x0001e2000c101124 */
[----:B------:R-:W-:Y:S05]  /*5a80*/  BRA `(.L_x_4766) ;  /* 0x00000004009c7947 */ /* 0x000fea0003800000 */
.L_x_4776:
[----:B------:R-:W-:-:S05]  /*5a90*/  F2FP.BF16.F32.PACK_AB R2, RZ, R2 ;  /* 0x00000002ff02723e */ /* 0x000fca00000010ff */
[----:B------:R0:W-:Y:S01]  /*5aa0*/  STG.E.U16 desc[UR36][R16.64], R2 ;  /* 0x0000000210007986 */ /* 0x0001e2000c101524 */
[----:B------:R-:W-:Y:S05]  /*5ab0*/  BRA `(.L_x_4766) ;  /* 0x0000000400907947 */ /* 0x000fea0003800000 */
.L_x_4773:
        /* <DEDUP_REMOVED lines=11> */
.L_x_4785:
        /* <DEDUP_REMOVED lines=16> */
.L_x_4788:
[----:B------:R-:W-:-:S04]  /*5c70*/  LOP3.LUT R2, R2, 0x80000000, RZ, 0xc0, !PT ;  /* 0x8000000002027812 */ /* 0x000fc800078ec0ff */
[----:B------:R-:W-:-:S04]  /*5c80*/  SHF.R.U32.HI R3, RZ, 0x18, R2 ;  /* 0x00000018ff037819 */ /* 0x000fc80000011602 */
[----:B------:R-:W-:-:S04]  /*5c90*/  LOP3.LUT R0, R0, R3, RZ, 0xfc, !PT ;  /* 0x0000000300007212 */ /* 0x000fc800078efcff */
[----:B------:R-:W-:-:S07]  /*5ca0*/  PRMT R8, R0, 0x7610, R8 ;  /* 0x0000761000087816 */ /* 0x000fce0000000008 */
.L_x_4787:
[----:B------:R-:W-:Y:S05]  /*5cb0*/  BSYNC B0 ;  /* 0x0000000000007941 */ /* 0x000fea0003800000 */
.L_x_4786:
[----:B------:R0:W-:Y:S01]  /*5cc0*/  STG.E.U8 desc[UR36][R16.64], R8 ;  /* 0x0000000810007986 */ /* 0x0001e2000c101124 */
[----:B------:R-:W-:Y:S05]  /*5cd0*/  BRA `(.L_x_4766) ;  /* 0x0000000400087947 */ /* 0x000fea0003800000 */
.L_x_4784:
        /* <DEDUP_REMOVED lines=16> */
.L_x_4791:
[----:B------:R-:W-:-:S04]  /*5de0*/  LOP3.LUT R2, R2, 0x80000000, RZ, 0xc0, !PT ;  /* 0x8000000002027812 */ /* 0x000fc800078ec0ff */
[----:B------:R-:W-:-:S04]  /*5df0*/  SHF.R.U32.HI R3, RZ, 0x18, R2 ;  /* 0x00000018ff037819 */ /* 0x000fc80000011602 */
[----:B------:R-:W-:-:S04]  /*5e00*/  LOP3.LUT R0, R0, R3, RZ, 0xfc, !PT ;  /* 0x0000000300007212 */ /* 0x000fc800078efcff */
[----:B------:R-:W-:-:S07]  /*5e10*/  PRMT R8, R0, 0x7610, R8 ;  /* 0x0000761000087816 */ /* 0x000fce0000000008 */
.L_x_4790:
[----:B------:R-:W-:Y:S05]  /*5e20*/  BSYNC B0 ;  /* 0x0000000000007941 */ /* 0x000fea0003800000 */
.L_x_4789:
[----:B------:R0:W-:Y:S01]  /*5e30*/  STG.E.U8 desc[UR36][R16.64], R8 ;  /* 0x0000000810007986 */ /* 0x0001e2000c101124 */
[----:B------:R-:W-:Y:S05]  /*5e40*/  BRA `(.L_x_4766) ;  /* 0x0000000000ac7947 */ /* 0x000fea0003800000 */
.L_x_4783:
        /* <DEDUP_REMOVED lines=21> */
.L_x_4765:
        /* <DEDUP_REMOVED lines=16> */
.L_x_4794:
[----:B------:R-:W-:Y:S05]  /*60a0*/  BRA `(.L_x_4766) ;  /* 0x0000000000147947 */ /* 0x000fea0003800000 */
.L_x_4793:
[----:B------:R-:W0:Y:S02]  /*60b0*/  F2I.U64.TRUNC R2, R2 ;  /* 0x0000000200027311 */ /* 0x000e24000020d800 */
[----:B0-----:R0:W-:Y:S01]  /*60c0*/  STG.E.64 desc[UR36][R16.64], R2 ;  /* 0x0000000210007986 */ /* 0x0011e2000c101b24 */
[----:B------:R-:W-:Y:S05]  /*60d0*/  BRA `(.L_x_4766) ;  /* 0x0000000000087947 */ /* 0x000fea0003800000 */
.L_x_4792:
[----:B------:R-:W0:Y:S02]  /*60e0*/  F2I.FTZ.U32.TRUNC.NTZ R3, R2 ;  /* 0x0000000200037305 */ /* 0x000e24000021f000 */
[----:B0-----:R0:W-:Y:S02]  /*60f0*/  STG.E desc[UR36][R16.64], R3 ;  /* 0x0000000310007986 */ /* 0x0011e4000c101924 */
.L_x_4766:
[----:B------:R-:W-:-:S07]  /*6100*/  VIADD R19, R19, 0x80 ;  /* 0x0000008013137836 */ /* 0x000fce0000000000 */
.L_x_4731:
[----:B------:R-:W-:Y:S05]  /*6110*/  BSYNC B7 ;  /* 0x0000000000077941 */ /* 0x000fea0003800000 */
.L_x_4730:
        /* <DEDUP_REMOVED lines=307> */
.L_x_4797:
        /* <DEDUP_REMOVED lines=20> */
[----:B--2---:R-:W3:Y:S01]  /*7590*/  I2F.S16 R0, R0 ;  /* 0x0000000000007306 */ /* 0x004ee20000101400 */
[----:B------:R-:W-:Y:S05]  /*75a0*/  BRA `(.L_x_4804) ;  /* 0x0000000c00387947 */ /* 0x000fea0003800000 */
.L_x_4802:
[----:B------:R-:W2:Y:S02]  /*75b0*/  LDG.E.U8 R0, desc[UR36][R2.64] ;  /* 0x0000002402007981 */ /* 0x000ea4000c1e1100 */
[----:B--2---:R-:W-:Y:S01]  /*75c0*/  I2FP.F32.U32 R0, R0 ;  /* 0x0000000000007245 */ /* 0x004fe20000201000 */
[----:B------:R-:W-:Y:S06]  /*75d0*/  BRA `(.L_x_4804) ;  /* 0x0000000c002c7947 */ /* 0x000fec0003800000 */
.L_x_4801:
        /* <DEDUP_REMOVED lines=9> */
.L_x_4806:
[----:B------:R-:W2:Y:S02]  /*7670*/  LDG.E R0, desc[UR36][R2.64] ;  /* 0x0000002402007981 */ /* 0x000ea4000c1e1900 */
[----:B--2---:R-:W-:Y:S01]  /*7680*/  I2FP.F32.S32 R0, R0 ;  /* 0x0000000000007245 */ /* 0x004fe20000201400 */
[----:B------:R-:W-:Y:S06]  /*7690*/  BRA `(.L_x_4804) ;  /* 0x0000000800fc7947 */ /* 0x000fec0003800000 */
.L_x_4805:
[----:B------:R-:W2:Y:S02]  /*76a0*/  LDG.E.U16 R0, desc[UR36][R2.64] ;  /* 0x0000002402007981 */ /* 0x000ea4000c1e1500 */
[----:B--2---:R-:W0:Y:S01]  /*76b0*/  I2F.S16 R0, R0 ;  /* 0x0000000000007306 */ /* 0x004e220000101400 */
[----:B------:R-:W-:Y:S05]  /*76c0*/  BRA `(.L_x_4804) ;  /* 0x0000000800f07947 */ /* 0x000fea0003800000 */
.L_x_4800:
        /* <DEDUP_REMOVED lines=8> */
.L_x_4808:
[----:B------:R-:W2:Y:S02]  /*7750*/  LDG.E.U16 R0, desc[UR36][R2.64] ;  /* 0x0000002402007981 */ /* 0x000ea4000c1e1500 */
[----:B--2---:R-:W-:Y:S01]  /*7760*/  HADD2.F32 R0, -RZ, R0.H0_H0 ;  /* 0x20000000ff007230 */ /* 0x004fe20000004100 */
[----:B------:R-:W-:Y:S06]  /*7770*/  BRA `(.L_x_4804) ;  /* 0x0000000800c47947 */ /* 0x000fec0003800000 */
.L_x_4807:
        /* <DEDUP_REMOVED lines=8> */
.L_x_4810:
[----:B------:R-:W2:Y:S02]  /*7800*/  LDG.E.U16 R0, desc[UR36][R2.64] ;  /* 0x0000002402007981 */ /* 0x000ea4000c1e1500 */
[----:B--2---:R-:W-:Y:S01]  /*7810*/  HADD2.F32 R0, -RZ, R0.H0_H0 ;  /* 0x20000000ff007230 */ /* 0x004fe20000004100 */
[----:B------:R-:W-:Y:S06]  /*7820*/  BRA `(.L_x_4804) ;  /* 0x0000000800987947 */ /* 0x000fec0003800000 */
.L_x_4809:
[----:B------:R-:W2:Y:S01]  /*7830*/  LDG.E.64 R2, desc[UR36][R2.64] ;  /* 0x0000002402027981 */ /* 0x000ea2000c1e1b00 */
[----:B------:R-:W-:Y:S01]  /*7840*/  UMOV UR4, 0xf0000000 ;  /* 0xf000000000047882 */ /* 0x000fe20000000000 */
[----:B------:R-:W-:Y:S01]  /*7850*/  UMOV UR5, 0x380fffff ;  /* 0x380fffff00057882 */ /* 0x000fe20000000000 */
[----:B--2---:R-:W0:Y:S01]  /*7860*/  F2F.F32.F64 R0, R2 ;  /* 0x0000000200007310 */ /* 0x004e220000301000 */
[----:B------:R-:W-:-:S14]  /*7870*/  DSETP.GEU.AND P0, PT, |R2|, UR4, PT ;  /* 0x0000000402007e2a */ /* 0x000fdc000bf0e200 */
[----:B0-----:R-:W-:Y:S01]  /*7880*/  @!P0 FMUL R0, R0, 1.175494350822287508e-38 ;  /* 0x0080000000008820 */ /* 0x001fe20000400000 */
[----:B------:R-:W-:Y:S06]  /*7890*/  BRA `(.L_x_4804) ;  /* 0x00000008007c7947 */ /* 0x000fec0003800000 */
.L_x_4799:
        /* <DEDUP_REMOVED lines=12> */
.L_x_4813:
[----:B------:R-:W2:Y:S01]  /*7960*/  LDG.E.64 R2, desc[UR36][R2.64] ;  /* 0x0000002402027981 */ /* 0x000ea2000c1e1b00 */
[----:B------:R-:W-:Y:S01]  /*7970*/  UMOV UR4, 0xf0000000 ;  /* 0xf000000000047882 */ /* 0x000fe20000000000 */
[----:B------:R-:W-:Y:S01]  /*7980*/  UMOV UR5, 0x380fffff ;  /* 0x380fffff00057882 */ /* 0x000fe20000000000 */
[----:B--2---:R-:W0:Y:S01]  /*7990*/  F2F.F32.F64 R0, R2 ;  /* 0x0000000200007310 */ /* 0x004e220000301000 */
[----:B------:R-:W-:-:S14]  /*79a0*/  DSETP.GEU.AND P0, PT, |R2|, UR4, PT ;  /* 0x0000000402007e2a */ /* 0x000fdc000bf0e200 */
[----:B0-----:R-:W-:Y:S01]  /*79b0*/  @!P0 FMUL R0, R0, 1.175494350822287508e-38 ;  /* 0x0080000000008820 */ /* 0x001fe20000400000 */
[----:B------:R-:W-:Y:S06]  /*79c0*/  BRA `(.L_x_4804) ;  /* 0x0000000800307947 */ /* 0x000fec0003800000 */
.L_x_4812:
        /* <DEDUP_REMOVED lines=26> */
.L_x_4815:
        /* <DEDUP_REMOVED lines=13> */
.L_x_4814:
[----:B------:R-:W2:Y:S02]  /*7c40*/  LDG.E.U16 R0, desc[UR36][R2.64] ;  /* 0x0000002402007981 */ /* 0x000ea4000c1e1500 */
[----:B--2---:R-:W-:Y:S01]  /*7c50*/  IMAD.U32 R0, R0, 0x10000, RZ ;  /* 0x0001000000007824 */ /* 0x004fe200078e00ff */
[----:B------:R-:W-:Y:S06]  /*7c60*/  BRA `(.L_x_4804) ;  /* 0x0000000400887947 */ /* 0x000fec0003800000 */
.L_x_4811:
        /* <DEDUP_REMOVED lines=11> */
.L_x_4818:
        /* <DEDUP_REMOVED lines=20> */
.L_x_4820:
[----:B------:R-:W-:Y:S05]  /*7e60*/  BSYNC B0 ;  /* 0x0000000000007941 */ /* 0x000fea0003800000 */
.L_x_4819:
[----:B------:R-:W-:Y:S01]  /*7e70*/  LEA R3, R0, 0x3b800000, 0x17 ;  /* 0x3b80000000037811 */ /* 0x000fe200078eb8ff */
[----:B------:R-:W-:-:S05]  /*7e80*/  IMAD.SHL.U32 R0, R2, 0x100000, RZ ;  /* 0x0010000002007824 */ /* 0x000fca00078e00ff */
[----:B------:R-:W-:Y:S01]  /*7e90*/  LOP3.LUT R0, R3, R0, R4, 0xfe, !PT ;  /* 0x0000000003007212 */ /* 0x000fe200078efe04 */
[----:B------:R-:W-:Y:S06]  /*7ea0*/  BRA `(.L_x_4804) ;  /* 0x0000000000f87947 */ /* 0x000fec0003800000 */
.L_x_4817:
        /* <DEDUP_REMOVED lines=20> */
.L_x_4822:
[----:B------:R-:W-:Y:S05]  /*7ff0*/  BSYNC B0 ;  /* 0x0000000000007941 */ /* 0x000fea0003800000 */
.L_x_4821:
[----:B------:R-:W-:Y:S01]  /*8000*/  LEA R3, R0, 0x37800000, 0x17 ;  /* 0x3780000000037811 */ /* 0x000fe200078eb8ff */
[----:B------:R-:W-:-:S05]  /*8010*/  IMAD.SHL.U32 R0, R2, 0x200000, RZ ;  /* 0x0020000002007824 */ /* 0x000fca00078e00ff */
[----:B------:R-:W-:Y:S01]  /*8020*/  LOP3.LUT R0, R3, R0, R4, 0xfe, !PT ;  /* 0x0000000003007212 */ /* 0x000fe200078efe04 */
[----:B------:R-:W-:Y:S06]  /*8030*/  BRA `(.L_x_4804) ;  /* 0x0000000000947947 */ /* 0x000fec0003800000 */
.L_x_4816:
        /* <DEDUP_REMOVED lines=14> */
.L_x_4803:
        /* <DEDUP_REMOVED lines=16> */
.L_x_4825:
[----:B------:R-:W-:Y:S01]  /*8220*/  IMAD.MOV.U32 R0, RZ, RZ, RZ ;  /* 0x000000ffff007224 */ /* 0x000fe200078e00ff */
[----:B------:R-:W-:Y:S06]  /*8230*/  BRA `(.L_x_4804) ;  /* 0x0000000000147947 */ /* 0x000fec0003800000 */
.L_x_4824:
[----:B------:R-:W2:Y:S02]  /*8240*/  LDG.E.64 R2, desc[UR36][R2.64] ;  /* 0x0000002402027981 */ /* 0x000ea4000c1e1b00 */
[----:B--2---:R0:W1:Y:S01]  /*8250*/  I2F.U64 R0, R2 ;  /* 0x0000000200007312 */ /* 0x0040620000301000 */
[----:B------:R-:W-:Y:S05]  /*8260*/  BRA `(.L_x_4804) ;  /* 0x0000000000087947 */ /* 0x000fea0003800000 */
.L_x_4823:
[----:B------:R-:W2:Y:S02]  /*8270*/  LDG.E R0, desc[UR36][R2.64] ;  /* 0x0000002402007981 */ /* 0x000ea4000c1e1900 */
[----:B--2---:R-:W-:-:S07]  /*8280*/  I2FP.F32.U32 R0, R0 ;  /* 0x0000000000007245 */ /* 0x004fce0000201000 */
.L_x_4804:
[----:B------:R-:W-:Y:S05]  /*8290*/  BSYNC B6 ;  /* 0x0000000000067941 */ /* 0x000fea0003800000 */
.L_x_4798:
[----:B------:R-:W4:Y:S01]  /*82a0*/  LDC.U8 R4, c[0x0][0x438] ;  /* 0x00010e00ff047b82 */ /* 0x000f220000000000 */
[----:B0123-5:R-:W-:Y:S01]  /*82b0*/  FADD.FTZ R0, R0, 3 ;  /* 0x4040000000007421 */ /* 0x02ffe20000010000 */
[----:B------:R-:W-:-:S04]  /*82c0*/  ULDC UR4, c[0x0][0x420] ;  /* 0x0001080000047ab9 */ /* 0x000fc80000000800 */
[----:B------:R-:W-:-:S04]  /*82d0*/  FSETP.GEU.FTZ.AND P0, PT, R0, UR4, PT ;  /* 0x0000000400007c0b */ /* 0x000fc8000bf1e000 */
[----:B------:R-:W-:Y:S01]  /*82e0*/  FSEL R0, R0, UR4, P0 ;  /* 0x0000000400007c08 */ /* 0x000fe20008000000 */
[----:B------:R-:W-:-:S03]  /*82f0*/  ULDC UR4, c[0x0][0x42c] ;  /* 0x00010b0000047ab9 */ /* 0x000fc60000000800 */
[----:B------:R-:W-:-:S04]  /*8300*/  FSETP.GT.FTZ.AND P0, PT, R0, UR4, PT ;  /* 0x0000000400007c0b */ /* 0x000fc8000bf14000 */
[----:B----4-:R-:W-:-:S05]  /*8310*/  FSEL R2, R0, UR4, !P0 ;  /* 0x0000000400027c08 */ /* 0x010fca000c000000 */
        /* <DEDUP_REMOVED lines=15> */
.L_x_4829:
[----:B------:R-:W0:Y:S02]  /*8410*/  F2I.S64.TRUNC R2, R2 ;  /* 0x0000000200027311 */ /* 0x000e24000020d900 */
[----:B0-----:R-:W-:-:S05]  /*8420*/  IMAD.MOV.U32 R5, RZ, RZ, R2 ;  /* 0x000000ffff057224 */ /* 0x001fca00078e0002 */
[----:B------:R0:W-:Y:S01]  /*8430*/  STG.E.U8 desc[UR36][R16.64], R5 ;  /* 0x0000000510007986 */ /* 0x0001e2000c101124 */
[----:B------:R-:W-:Y:S05]  /*8440*/  BRA `(.L_x_4831) ;  /* 0x0000000c00407947 */ /* 0x000fea0003800000 */
.L_x_4828:
        /* <DEDUP_REMOVED lines=9> */
.L_x_4833:
[----:B------:R-:W0:Y:S02]  /*84e0*/  F2I.FTZ.TRUNC.NTZ R3, R2 ;  /* 0x0000000200037305 */ /* 0x000e24000021f100 */
[----:B0-----:R0:W-:Y:S01]  /*84f0*/  STG.E desc[UR36][R16.64], R3 ;  /* 0x0000000310007986 */ /* 0x0011e2000c101924 */
[----:B------:R-:W-:Y:S05]  /*8500*/  BRA `(.L_x_4831) ;  /* 0x0000000c00107947 */ /* 0x000fea0003800000 */
.L_x_4832:
[----:B------:R-:W0:Y:S02]  /*8510*/  F2I.FTZ.TRUNC.NTZ R3, R2 ;  /* 0x0000000200037305 */ /* 0x000e24000021f100 */
[----:B0-----:R0:W-:Y:S01]  /*8520*/  STG.E.U16 desc[UR36][R16.64], R3 ;  /* 0x0000000310007986 */ /* 0x0011e2000c101524 */
[----:B------:R-:W-:Y:S05]  /*8530*/  BRA `(.L_x_4831) ;  /* 0x0000000c00047947 */ /* 0x000fea0003800000 */
.L_x_4827:
        /* <DEDUP_REMOVED lines=8> */
.L_x_4835:
[----:B------:R-:W-:-:S05]  /*85c0*/  F2FP.F16.F32.PACK_AB R2, RZ, R2 ;  /* 0x00000002ff02723e */ /* 0x000fca00000000ff */
[----:B------:R0:W-:Y:S01]  /*85d0*/  STG.E.U16 desc[UR36][R16.64], R2 ;  /* 0x0000000210007986 */ /* 0x0001e2000c101524 */
[----:B------:R-:W-:Y:S05]  /*85e0*/  BRA `(.L_x_4831) ;  /* 0x0000000800d87947 */ /* 0x000fea0003800000 */
.L_x_4834:
        /* <DEDUP_REMOVED lines=9> */
.L_x_4837:
[----:B------:R-:W-:-:S04]  /*8680*/  F2FP.F16.F32.PACK_AB R3, RZ, R2 ;  /* 0x00000002ff03723e */ /* 0x000fc800000000ff */
[----:B------:R-:W-:-:S05]  /*8690*/  PRMT R3, R3, 0x5410, RZ ;  /* 0x0000541003037816 */ /* 0x000fca00000000ff */
[----:B------:R0:W-:Y:S01]  /*86a0*/  STG.E desc[UR36][R16.64], R3 ;  /* 0x0000000310007986 */ /* 0x0001e2000c101924 */
[----:B------:R-:W-:Y:S05]  /*86b0*/  BRA `(.L_x_4831) ;  /* 0x0000000800a47947 */ /* 0x000fea0003800000 */
.L_x_4836:
[----:B------:R-:W-:-:S06]  /*86c0*/  FMUL.FTZ R2, R2, 1 ;  /* 0x3f80000002027820 */ /* 0x000fcc0000410000 */
[----:B------:R-:W0:Y:S02]  /*86d0*/  F2F.F64.F32 R2, R2 ;  /* 0x0000000200027310 */ /* 0x000e240000201800 */
[----:B0-----:R0:W-:Y:S01]  /*86e0*/  STG.E.64 desc[UR36][R16.64], R2 ;  /* 0x0000000210007986 */ /* 0x0011e2000c101b24 */
[----:B------:R-:W-:Y:S05]  /*86f0*/  BRA `(.L_x_4831) ;  /* 0x0000000800947947 */ /* 0x000fea0003800000 */
.L_x_4826:
        /* <DEDUP_REMOVED lines=12> */
.L_x_4840:
[----:B------:R-:W-:Y:S01]  /*87c0*/  FMUL.FTZ R4, R2, 1 ;  /* 0x3f80000002047820 */ /* 0x000fe20000410000 */
[----:B------:R-:W-:-:S05]  /*87d0*/  CS2R R6, SRZ ;  /* 0x0000000000067805 */ /* 0x000fca000001ff00 */
[----:B------:R-:W0:Y:S02]  /*87e0*/  F2F.F64.F32 R4, R4 ;  /* 0x0000000400047310 */ /* 0x000e240000201800 */
[----:B0-----:R0:W-:Y:S01]  /*87f0*/  STG.E.128 desc[UR36][R16.64], R4 ;  /* 0x0000000410007986 */ /* 0x0011e2000c101d24 */
[----:B------:R-:W-:Y:S05]  /*8800*/  BRA `(.L_x_4831) ;  /* 0x0000000800507947 */ /* 0x000fea0003800000 */
.L_x_4839:
        /* <DEDUP_REMOVED lines=20> */
.L_x_4844:
[----:B------:R-:W-:Y:S05]  /*8950*/  BSYNC B0 ;  /* 0x0000000000007941 */ /* 0x000fea0003800000 */
.L_x_4843:
[----:B------:R-:W-:-:S05]  /*8960*/  LOP3.LUT R5, R0, R5, RZ, 0xfc, !PT ;  /* 0x0000000500057212 */ /* 0x000fca00078efcff */
[----:B------:R0:W-:Y:S01]  /*8970*/  STG.E.U8 desc[UR36][R16.64], R5 ;  /* 0x0000000510007986 */ /* 0x0001e2000c101124 */
[----:B------:R-:W-:Y:S05]  /*8980*/  BRA `(.L_x_4831) ;  /* 0x0000000400f07947 */ /* 0x000fea0003800000 */
.L_x_4842:
        /* <DEDUP_REMOVED lines=12> */
.L_x_4846:
[----:B------:R-:W-:Y:S01]  /*8a50*/  IMAD.MOV.U32 R0, RZ, RZ, 0x7f ;  /* 0x0000007fff007424 */ /* 0x000fe200078e00ff */
[----:B------:R-:W-:-:S04]  /*8a60*/  ISETP.GT.U32.AND P0, PT, R4, 0x7f800000, PT ;  /* 0x7f8000000400780c */ /* 0x000fc80003f04070 */
[----:B------:R-:W-:-:S09]  /*8a70*/  SEL R0, R0, 0x7c, P0 ;  /* 0x0000007c00007807 */ /* 0x000fd20000000000 */
.L_x_4847:
[----:B------:R-:W-:Y:S05]  /*8a80*/  BSYNC B0 ;  /* 0x0000000000007941 */ /* 0x000fea0003800000 */
.L_x_4845:
[----:B------:R-:W-:-:S04]  /*8a90*/  LOP3.LUT R2, R2, 0x80000000, RZ, 0xc0, !PT ;  /* 0x8000000002027812 */ /* 0x000fc800078ec0ff */
[----:B------:R-:W-:-:S04]  /*8aa0*/  SHF.R.U32.HI R3, RZ, 0x18, R2 ;  /* 0x00000018ff037819 */ /* 0x000fc80000011602 */
[----:B------:R-:W-:-:S05]  /*8ab0*/  LOP3.LUT R3, R0, R3, RZ, 0xfc, !PT ;  /* 0x0000000300037212 */ /* 0x000fca00078efcff */
[----:B------:R0:W-:Y:S01]  /*8ac0*/  STG.E.U8 desc[UR36][R16.64], R3 ;  /* 0x0000000310007986 */ /* 0x0001e2000c101124 */
[----:B------:R-:W-:Y:S05]  /*8ad0*/  BRA `(.L_x_4831) ;  /* 0x00000004009c7947 */ /* 0x000fea0003800000 */
.L_x_4841:
[----:B------:R-:W-:-:S05]  /*8ae0*/  F2FP.BF16.F32.PACK_AB R2, RZ, R2 ;  /* 0x00000002ff02723e */ /* 0x000fca00000010ff */
[----:B------:R0:W-:Y:S01]  /*8af0*/  STG.E.U16 desc[UR36][R16.64], R2 ;  /* 0x0000000210007986 */ /* 0x0001e2000c101524 */
[----:B------:R-:W-:Y:S05]  /*8b00*/  BRA `(.L_x_4831) ;  /* 0x0000000400907947 */ /* 0x000fea0003800000 */
.L_x_4838:
        /* <DEDUP_REMOVED lines=11> */
.L_x_4850:
        /* <DEDUP_REMOVED lines=16> */
.L_x_4853:
[----:B------:R-:W-:-:S04]  /*8cc0*/  LOP3.LUT R2, R2, 0x80000000, RZ, 0xc0, !PT ;  /* 0x8000000002027812 */ /* 0x000fc800078ec0ff */
[----:B------:R-:W-:-:S04]  /*8cd0*/  SHF.R.U32.HI R3, RZ, 0x18, R2 ;  /* 0x00000018ff037819 */ /* 0x000fc80000011602 */
[----:B------:R-:W-:-:S04]  /*8ce0*/  LOP3.LUT R0, R0, R3, RZ, 0xfc, !PT ;  /* 0x0000000300007212 */ /* 0x000fc800078efcff */
[----:B------:R-:W-:-:S07]  /*8cf0*/  PRMT R8, R0, 0x7610, R8 ;  /* 0x0000761000087816 */ /* 0x000fce0000000008 */
.L_x_4852:
[----:B------:R-:W-:Y:S05]  /*8d00*/  BSYNC B0 ;  /* 0x0000000000007941 */ /* 0x000fea0003800000 */
.L_x_4851:
[----:B------:R3:W-:Y:S01]  /*8d10*/  STG.E.U8 desc[UR36][R16.64], R8 ;  /* 0x0000000810007986 */ /* 0x0007e2000c101124 */
[----:B------:R-:W-:Y:S05]  /*8d20*/  BRA `(.L_x_4831) ;  /* 0x0000000400087947 */ /* 0x000fea0003800000 */
.L_x_4849:
        /* <DEDUP_REMOVED lines=16> */
.L_x_4856:
[----:B------:R-:W-:-:S04]  /*8e30*/  LOP3.LUT R2, R2, 0x80000000, RZ, 0xc0, !PT ;  /* 0x8000000002027812 */ /* 0x000fc800078ec0ff */
[----:B------:R-:W-:-:S04]  /*8e40*/  SHF.R.U32.HI R3, RZ, 0x18, R2 ;  /* 0x00000018ff037819 */ /* 0x000fc80000011602 */
[----:B------:R-:W-:-:S04]  /*8e50*/  LOP3.LUT R0, R0, R3, RZ, 0xfc, !PT ;  /* 0x0000000300007212 */ /* 0x000fc800078efcff */
[----:B------:R-:W-:-:S07]  /*8e60*/  PRMT R8, R0, 0x7610, R8 ;  /* 0x0000761000087816 */ /* 0x000fce0000000008 */
.L_x_4855:
[----:B------:R-:W-:Y:S05]  /*8e70*/  BSYNC B0 ;  /* 0x0000000000007941 */ /* 0x000fea0003800000 */
.L_x_4854:
[----:B------:R0:W-:Y:S01]  /*8e80*/  STG.E.U8 desc[UR36][R16.64], R8 ;  /* 0x0000000810007986 */ /* 0x0001e2000c101124 */
[----:B------:R-:W-:Y:S05]  /*8e90*/  BRA `(.L_x_4831) ;  /* 0x0000000000ac7947 */ /* 0x000fea0003800000 */
.L_x_4848:
        /* <DEDUP_REMOVED lines=21> */
.L_x_4830:
        /* <DEDUP_REMOVED lines=16> */
.L_x_4859:
[----:B------:R-:W-:Y:S05]  /*90f0*/  BRA `(.L_x_4831) ;  /* 0x0000000000147947 */ /* 0x000fea0003800000 */
.L_x_4858:
[----:B------:R-:W0:Y:S02]  /*9100*/  F2I.U64.TRUNC R2, R2 ;  /* 0x0000000200027311 */ /* 0x000e24000020d800 */
[----:B0-----:R2:W-:Y:S01]  /*9110*/  STG.E.64 desc[UR36][R16.64], R2 ;  /* 0x0000000210007986 */ /* 0x0015e2000c101b24 */
[----:B------:R-:W-:Y:S05]  /*9120*/  BRA `(.L_x_4831) ;  /* 0x0000000000087947 */ /* 0x000fea0003800000 */
.L_x_4857:
[----:B------:R-:W0:Y:S02]  /*9130*/  F2I.FTZ.U32.TRUNC.NTZ R3, R2 ;  /* 0x0000000200037305 */ /* 0x000e24000021f000 */
[----:B0-----:R0:W-:Y:S02]  /*9140*/  STG.E desc[UR36][R16.64], R3 ;  /* 0x0000000310007986 */ /* 0x0011e4000c101924 */
.L_x_4831:
[----:B------:R-:W-:-:S07]  /*9150*/  VIADD R19, R19, 0x80 ;  /* 0x0000008013137836 */ /* 0x000fce0000000000 */
.L_x_4796:
[----:B------:R-:W-:Y:S05]  /*9160*/  BSYNC B7 ;  /* 0x0000000000077941 */ /* 0x000fea0003800000 */
.L_x_4795:
        /* <DEDUP_REMOVED lines=306> */
.L_x_4860:
        /* <DEDUP_REMOVED lines=20> */
[----:B--2---:R-:W2:Y:S01]  /*a5d0*/  I2F.S16 R0, R0 ;  /* 0x0000000000007306 */ /* 0x004ea20000101400 */
[----:B------:R-:W-:Y:S05]  /*a5e0*/  BRA `(.L_x_4867) ;  /* 0x0000000c00387947 */ /* 0x000fea0003800000 */
.L_x_4865:
[----:B------:R-:W2:Y:S02]  /*a5f0*/  LDG.E.U8 R0, desc[UR36][R2.64] ;  /* 0x0000002402007981 */ /* 0x000ea4000c1e1100 */
[----:B--2---:R-:W-:Y:S01]  /*a600*/  I2FP.F32.U32 R0, R0 ;  /* 0x0000000000007245 */ /* 0x004fe20000201000 */
[----:B------:R-:W-:Y:S06]  /*a610*/  BRA `(.L_x_4867) ;  /* 0x0000000c002c7947 */ /* 0x000fec0003800000 */
.L_x_4864:
        /* <DEDUP_REMOVED lines=9> */
.L_x_4869:
[----:B------:R-:W2:Y:S02]  /*a6b0*/  LDG.E R0, desc[UR36][R2.64] ;  /* 0x0000002402007981 */ /* 0x000ea4000c1e1900 */
[----:B--2---:R-:W-:Y:S01]  /*a6c0*/  I2FP.F32.S32 R0, R0 ;  /* 0x0000000000007245 */ /* 0x004fe20000201400 */
[----:B------:R-:W-:Y:S06]  /*a6d0*/  BRA `(.L_x_4867) ;  /* 0x0000000800fc7947 */ /* 0x000fec0003800000 */
.L_x_4868:
[----:B------:R-:W2:Y:S02]  /*a6e0*/  LDG.E.U16 R0, desc[UR36][R2.64] ;  /* 0x0000002402007981 */ /* 0x000ea4000c1e1500 */
[----:B--2---:R-:W0:Y:S01]  /*a6f0*/  I2F.S16 R0, R0 ;  /* 0x0000000000007306 */ /* 0x004e220000101400 */
[----:B------:R-:W-:Y:S05]  /*a700*/  BRA `(.L_x_4867) ;  /* 0x0000000800f07947 */ /* 0x000fea0003800000 */
.L_x_4863:
        /* <DEDUP_REMOVED lines=8> */
.L_x_4871:
[----:B------:R-:W2:Y:S02]  /*a790*/  LDG.E.U16 R0, desc[UR36][R2.64] ;  /* 0x0000002402007981 */ /* 0x000ea4000c1e1500 */
[----:B--2---:R-:W-:Y:S01]  /*a7a0*/  HADD2.F32 R0, -RZ, R0.H0_H0 ;  /* 0x20000000ff007230 */ /* 0x004fe20000004100 */
[----:B------:R-:W-:Y:S06]  /*a7b0*/  BRA `(.L_x_4867) ;  /* 0x0000000800c47947 */ /* 0x000fec0003800000 */
.L_x_4870:
        /* <DEDUP_REMOVED lines=8> */
.L_x_4873:
[----:B------:R-:W2:Y:S02]  /*a840*/  LDG.E.U16 R0, desc[UR36][R2.64] ;  /* 0x0000002402007981 */ /* 0x000ea4000c1e1500 */
[----:B--2---:R-:W-:Y:S01]  /*a850*/  HADD2.F32 R0, -RZ, R0.H0_H0 ;  /* 0x20000000ff007230 */ /* 0x004fe20000004100 */
[----:B------:R-:W-:Y:S06]  /*a860*/  BRA `(.L_x_4867) ;  /* 0x0000000800987947 */ /* 0x000fec0003800000 */
.L_x_4872:
[----:B------:R-:W2:Y:S01]  /*a870*/  LDG.E.64 R2, desc[UR36][R2.64] ;  /* 0x0000002402027981 */ /* 0x000ea2000c1e1b00 */
[----:B------:R-:W-:Y:S01]  /*a880*/  UMOV UR4, 0xf0000000 ;  /* 0xf000000000047882 */ /* 0x000fe20000000000 */
[----:B------:R-:W-:Y:S01]  /*a890*/  UMOV UR5, 0x380fffff ;  /* 0x380fffff00057882 */ /* 0x000fe20000000000 */
[----:B--2---:R-:W0:Y:S01]  /*a8a0*/  F2F.F32.F64 R0, R2 ;  /* 0x0000000200007310 */ /* 0x004e220000301000 */
[----:B------:R-:W-:-:S14]  /*a8b0*/  DSETP.GEU.AND P0, PT, |R2|, UR4, PT ;  /* 0x0000000402007e2a */ /* 0x000fdc000bf0e200 */
[----:B0-----:R-:W-:Y:S01]  /*a8c0*/  @!P0 FMUL R0, R0, 1.175494350822287508e-38 ;  /* 0x0080000000008820 */ /* 0x001fe20000400000 */
[----:B------:R-:W-:Y:S06]  /*a8d0*/  BRA `(.L_x_4867) ;  /* 0x00000008007c7947 */ /* 0x000fec0003800000 */
.L_x_4862:
        /* <DEDUP_REMOVED lines=12> */
.L_x_4876:
[----:B------:R-:W2:Y:S01]  /*a9a0*/  LDG.E.64 R2, desc[UR36][R2.64] ;  /* 0x0000002402027981 */ /* 0x000ea2000c1e1b00 */
[----:B------:R-:W-:Y:S01]  /*a9b0*/  UMOV UR4, 0xf0000000 ;  /* 0xf000000000047882 */ /* 0x000fe20000000000 */
[----:B------:R-:W-:Y:S01]  /*a9c0*/  UMOV UR5, 0x380fffff ;  /* 0x380fffff00057882 */ /* 0x000fe20000000000 */
[----:B--2---:R-:W0:Y:S01]  /*a9d0*/  F2F.F32.F64 R0, R2 ;  /* 0x0000000200007310 */ /* 0x004e220000301000 */
[----:B------:R-:W-:-:S14]  /*a9e0*/  DSETP.GEU.AND P0, PT, |R2|, UR4, PT ;  /* 0x0000000402007e2a */ /* 0x000fdc000bf0e200 */
[----:B0-----:R-:W-:Y:S01]  /*a9f0*/  @!P0 FMUL R0, R0, 1.175494350822287508e-38 ;  /* 0x0080000000008820 */ /* 0x001fe20000400000 */
[----:B------:R-:W-:Y:S06]  /*aa00*/  BRA `(.L_x_4867) ;  /* 0x0000000800307947 */ /* 0x000fec0003800000 */
.L_x_4875:
        /* <DEDUP_REMOVED lines=26> */
.L_x_4878:
        /* <DEDUP_REMOVED lines=13> */
.L_x_4877:
[----:B------:R-:W2:Y:S02]  /*ac80*/  LDG.E.U16 R0, desc[UR36][R2.64] ;  /* 0x0000002402007981 */ /* 0x000ea4000c1e1500 */
[----:B--2---:R-:W-:Y:S01]  /*ac90*/  IMAD.U32 R0, R0, 0x10000, RZ ;  /* 0x0001000000007824 */ /* 0x004fe200078e00ff */
[----:B------:R-:W-:Y:S06]  /*aca0*/  BRA `(.L_x_4867) ;  /* 0x0000000400887947 */ /* 0x000fec0003800000 */
.L_x_4874:
        /* <DEDUP_REMOVED lines=11> */
.L_x_4881:
        /* <DEDUP_REMOVED lines=20> */
.L_x_4883:
[----:B------:R-:W-:Y:S05]  /*aea0*/  BSYNC B0 ;  /* 0x0000000000007941 */ /* 0x000fea0003800000 */
.L_x_4882:
[----:B------:R-:W-:Y:S01]  /*aeb0*/  LEA R3, R0, 0x3b800000, 0x17 ;  /* 0x3b80000000037811 */ /* 0x000fe200078eb8ff */
[----:B------:R-:W-:-:S05]  /*aec0*/  IMAD.SHL.U32 R0, R2, 0x100000, RZ ;  /* 0x0010000002007824 */ /* 0x000fca00078e00ff */
[----:B------:R-:W-:Y:S01]  /*aed0*/  LOP3.LUT R0, R3, R0, R4, 0xfe, !PT ;  /* 0x0000000003007212 */ /* 0x000fe200078efe04 */
[----:B------:R-:W-:Y:S06]  /*aee0*/  BRA `(.L_x_4867) ;  /* 0x0000000000f87947 */ /* 0x000fec0003800000 */
.L_x_4880:
        /* <DEDUP_REMOVED lines=20> */
.L_x_4885:
[----:B------:R-:W-:Y:S05]  /*b030*/  BSYNC B0 ;  /* 0x0000000000007941 */ /* 0x000fea0003800000 */
.L_x_4884:
[----:B------:R-:W-:Y:S01]  /*b040*/  LEA R3, R0, 0x37800000, 0x17 ;  /* 0x3780000000037811 */ /* 0x000fe200078eb8ff */
[----:B------:R-:W-:-:S05]  /*b050*/  IMAD.SHL.U32 R0, R2, 0x200000, RZ ;  /* 0x0020000002007824 */ /* 0x000fca00078e00ff */
[----:B------:R-:W-:Y:S01]  /*b060*/  LOP3.LUT R0, R3, R0, R4, 0xfe, !PT ;  /* 0x0000000003007212 */ /* 0x000fe200078efe04 */
[----:B------:R-:W-:Y:S06]  /*b070*/  BRA `(.L_x_4867) ;  /* 0x0000000000947947 */ /* 0x000fec0003800000 */
.L_x_4879:
        /* <DEDUP_REMOVED lines=14> */
.L_x_4866:
        /* <DEDUP_REMOVED lines=16> */
.L_x_4888:
[----:B------:R-:W-:Y:S01]  /*b260*/  IMAD.MOV.U32 R0, RZ, RZ, RZ ;  /* 0x000000ffff007224 */ /* 0x000fe200078e00ff */
[----:B------:R-:W-:Y:S06]  /*b270*/  BRA `(.L_x_4867) ;  /* 0x0000000000147947 */ /* 0x000fec0003800000 */
.L_x_4887:
[----:B------:R-:W2:Y:S02]  /*b280*/  LDG.E.64 R2, desc[UR36][R2.64] ;  /* 0x0000002402027981 */ /* 0x000ea4000c1e1b00 */
[----:B--2---:R0:W1:Y:S01]  /*b290*/  I2F.U64 R0, R2 ;  /* 0x0000000200007312 */ /* 0x0040620000301000 */
[----:B------:R-:W-:Y:S05]  /*b2a0*/  BRA `(.L_x_4867) ;  /* 0x0000000000087947 */ /* 0x000fea0003800000 */
.L_x_4886:
[----:B------:R-:W2:Y:S02]  /*b2b0*/  LDG.E R0, desc[UR36][R2.64] ;  /* 0x0000002402007981 */ /* 0x000ea4000c1e1900 */
[----:B--2---:R-:W-:-:S07]  /*b2c0*/  I2FP.F32.U32 R0, R0 ;  /* 0x0000000000007245 */ /* 0x004fce0000201000 */
.L_x_4867:
[----:B------:R-:W-:Y:S05]  /*b2d0*/  BSYNC B6 ;  /* 0x0000000000067941 */ /* 0x000fea0003800000 */
.L_x_4861:
[----:B------:R-:W3:Y:S01]  /*b2e0*/  LDC.U8 R4, c[0x0][0x438] ;  /* 0x00010e00ff047b82 */ /* 0x000ee20000000000 */
[----:B012-45:R-:W-:Y:S01]  /*b2f0*/  FADD.FTZ R0, R0, 3 ;  /* 0x4040000000007421 */ /* 0x037fe20000010000 */
[----:B------:R-:W-:-:S04]  /*b300*/  ULDC UR4, c[0x0][0x420] ;  /* 0x0001080000047ab9 */ /* 0x000fc80000000800 */
[----:B------:R-:W-:-:S04]  /*b310*/  FSETP.GEU.FTZ.AND P0, PT, R0, UR4, PT ;  /* 0x0000000400007c0b */ /* 0x000fc8000bf1e000 */
[----:B------:R-:W-:Y:S01]  /*b320*/  FSEL R0, R0, UR4, P0 ;  /* 0x0000000400007c08 */ /* 0x000fe20008000000 */
[----:B------:R-:W-:-:S03]  /*b330*/  ULDC UR4, c[0x0][0x42c] ;  /* 0x00010b0000047ab9 */ /* 0x000fc60000000800 */
[----:B------:R-:W-:-:S04]  /*b340*/  FSETP.GT.FTZ.AND P0, PT, R0, UR4, PT ;  /* 0x0000000400007c0b */ /* 0x000fc8000bf14000 */
[----:B---3--:R-:W-:-:S05]  /*b350*/  FSEL R2, R0, UR4, !P0 ;  /* 0x0000000400027c08 */ /* 0x008fca000c000000 */
        /* <DEDUP_REMOVED lines=15> */
.L_x_4892:
[----:B------:R-:W0:Y:S02]  /*b450*/  F2I.S64.TRUNC R2, R2 ;  /* 0x0000000200027311 */ /* 0x000e24000020d900 */
[----:B0-----:R-:W-:-:S05]  /*b460*/  IMAD.MOV.U32 R5, RZ, RZ, R2 ;  /* 0x000000ffff057224 */ /* 0x001fca00078e0002 */
[----:B------:R-:W-:Y:S01]  /*b470*/  STG.E.U8 desc[UR36][R16.64], R5 ;  /* 0x0000000510007986 */ /* 0x000fe2000c101124 */
[----:B------:R-:W-:Y:S05]  /*b480*/  EXIT ;  /* 0x000000000000794d */ /* 0x000fea0003800000 */
.L_x_4891:
        /* <DEDUP_REMOVED lines=9> */
.L_x_4895:
[----:B------:R-:W0:Y:S02]  /*b520*/  F2I.FTZ.TRUNC.NTZ R3, R2 ;  /* 0x0000000200037305 */ /* 0x000e24000021f100 */
[----:B0-----:R-:W-:Y:S01]  /*b530*/  STG.E desc[UR36][R16.64], R3 ;  /* 0x0000000310007986 */ /* 0x001fe2000c101924 */
[----:B------:R-:W-:Y:S05]  /*b540*/  EXIT ;  /* 0x000000000000794d */ /* 0x000fea0003800000 */
.L_x_4894:
[----:B------:R-:W0:Y:S02]  /*b550*/  F2I.FTZ.TRUNC.NTZ R3, R2 ;  /* 0x0000000200037305 */ /* 0x000e24000021f100 */
[----:B0-----:R-:W-:Y:S01]  /*b560*/  STG.E.U16 desc[UR36][R16.64], R3 ;  /* 0x0000000310007986 */ /* 0x001fe2000c101524 */
[----:B------:R-:W-:Y:S05]  /*b570*/  EXIT ;  /* 0x000000000000794d */ /* 0x000fea0003800000 */
.L_x_4890:
        /* <DEDUP_REMOVED lines=8> */
.L_x_4897:
[----:B------:R-:W-:-:S05]  /*b600*/  F2FP.F16.F32.PACK_AB R2, RZ, R2 ;  /* 0x00000002ff02723e */ /* 0x000fca00000000ff */
[----:B------:R-:W-:Y:S01]  /*b610*/  STG.E.U16 desc[UR36][R16.64], R2 ;  /* 0x0000000210007986 */ /* 0x000fe2000c101524 */
[----:B------:R-:W-:Y:S05]  /*b620*/  EXIT ;  /* 0x000000000000794d */ /* 0x000fea0003800000 */
.L_x_4896:
        /* <DEDUP_REMOVED lines=9> */
.L_x_4899:
[----:B------:R-:W-:-:S04]  /*b6c0*/  F2FP.F16.F32.PACK_AB R3, RZ, R2 ;  /* 0x00000002ff03723e */ /* 0x000fc800000000ff */
[----:B------:R-:W-:-:S05]  /*b6d0*/  PRMT R3, R3, 0x5410, RZ ;  /* 0x0000541003037816 */ /* 0x000fca00000000ff */
[----:B------:R-:W-:Y:S01]  /*b6e0*/  STG.E desc[UR36][R16.64], R3 ;  /* 0x0000000310007986 */ /* 0x000fe2000c101924 */
[----:B------:R-:W-:Y:S05]  /*b6f0*/  EXIT ;  /* 0x000000000000794d */ /* 0x000fea0003800000 */
.L_x_4898:
[----:B------:R-:W-:-:S06]  /*b700*/  FMUL.FTZ R2, R2, 1 ;  /* 0x3f80000002027820 */ /* 0x000fcc0000410000 */
[----:B------:R-:W0:Y:S02]  /*b710*/  F2F.F64.F32 R2, R2 ;  /* 0x0000000200027310 */ /* 0x000e240000201800 */
[----:B0-----:R-:W-:Y:S01]  /*b720*/  STG.E.64 desc[UR36][R16.64], R2 ;  /* 0x0000000210007986 */ /* 0x001fe2000c101b24 */
[----:B------:R-:W-:Y:S05]  /*b730*/  EXIT ;  /* 0x000000000000794d */ /* 0x000fea0003800000 */
.L_x_4889:
        /* <DEDUP_REMOVED lines=12> */
.L_x_4902:
[----:B------:R-:W-:Y:S01]  /*b800*/  FMUL.FTZ R4, R2, 1 ;  /* 0x3f80000002047820 */ /* 0x000fe20000410000 */
[----:B------:R-:W-:-:S05]  /*b810*/  CS2R R6, SRZ ;  /* 0x0000000000067805 */ /* 0x000fca000001ff00 */
[----:B------:R-:W0:Y:S02]  /*b820*/  F2F.F64.F32 R4, R4 ;  /* 0x0000000400047310 */ /* 0x000e240000201800 */
[----:B0-----:R-:W-:Y:S01]  /*b830*/  STG.E.128 desc[UR36][R16.64], R4 ;  /* 0x0000000410007986 */ /* 0x001fe2000c101d24 */
[----:B------:R-:W-:Y:S05]  /*b840*/  EXIT ;  /* 0x000000000000794d */ /* 0x000fea0003800000 */
.L_x_4901:
        /* <DEDUP_REMOVED lines=20> */
.L_x_4906:
[----:B------:R-:W-:Y:S05]  /*b990*/  BSYNC B0 ;  /* 0x0000000000007941 */ /* 0x000fea0003800000 */
.L_x_4905:
[----:B------:R-:W-:-:S05]  /*b9a0*/  LOP3.LUT R5, R0, R5, RZ, 0xfc, !PT ;  /* 0x0000000500057212 */ /* 0x000fca00078efcff */
[----:B------:R-:W-:Y:S01]  /*b9b0*/  STG.E.U8 desc[UR36][R16.64], R5 ;  /* 0x0000000510007986 */ /* 0x000fe2000c101124 */
[----:B------:R-:W-:Y:S05]  /*b9c0*/  EXIT ;  /* 0x000000000000794d */ /* 0x000fea0003800000 */
.L_x_4904:
        /* <DEDUP_REMOVED lines=12> */
.L_x_4908:
[----:B------:R-:W-:Y:S01]  /*ba90*/  IMAD.MOV.U32 R0, RZ, RZ, 0x7f ;  /* 0x0000007fff007424 */ /* 0x000fe200078e00ff */
[----:B------:R-:W-:-:S04]  /*baa0*/  ISETP.GT.U32.AND P0, PT, R4, 0x7f800000, PT ;  /* 0x7f8000000400780c */ /* 0x000fc80003f04070 */
[----:B------:R-:W-:-:S09]  /*bab0*/  SEL R0, R0, 0x7c, P0 ;  /* 0x0000007c00007807 */ /* 0x000fd20000000000 */
.L_x_4909:
[----:B------:R-:W-:Y:S05]  /*bac0*/  BSYNC B0 ;  /* 0x0000000000007941 */ /* 0x000fea0003800000 */
.L_x_4907:
[----:B------:R-:W-:-:S04]  /*bad0*/  LOP3.LUT R2, R2, 0x80000000, RZ, 0xc0, !PT ;  /* 0x8000000002027812 */ /* 0x000fc800078ec0ff */
[----:B------:R-:W-:-:S04]  /*bae0*/  SHF.R.U32.HI R3, RZ, 0x18, R2 ;  /* 0x00000018ff037819 */ /* 0x000fc80000011602 */
[----:B------:R-:W-:-:S05]  /*baf0*/  LOP3.LUT R3, R0, R3, RZ, 0xfc, !PT ;  /* 0x0000000300037212 */ /* 0x000fca00078efcff */
[----:B------:R-:W-:Y:S01]  /*bb00*/  STG.E.U8 desc[UR36][R16.64], R3 ;  /* 0x0000000310007986 */ /* 0x000fe2000c101124 */
[----:B------:R-:W-:Y:S05]  /*bb10*/  EXIT ;  /* 0x000000000000794d */ /* 0x000fea0003800000 */
.L_x_4903:
[----:B------:R-:W-:-:S05]  /*bb20*/  F2FP.BF16.F32.PACK_AB R2, RZ, R2 ;  /* 0x00000002ff02723e */ /* 0x000fca00000010ff */
[----:B------:R-:W-:Y:S01]  /*bb30*/  STG.E.U16 desc[UR36][R16.64], R2 ;  /* 0x0000000210007986 */ /* 0x000fe2000c101524 */
[----:B------:R-:W-:Y:S05]  /*bb40*/  EXIT ;  /* 0x000000000000794d */ /* 0x000fea0003800000 */
.L_x_4900:
        /* <DEDUP_REMOVED lines=11> */
.L_x_4912:
        /* <DEDUP_REMOVED lines=16> */
.L_x_4915:
[----:B------:R-:W-:-:S04]  /*bd00*/  LOP3.LUT R2, R2, 0x80000000, RZ, 0xc0, !PT ;  /* 0x8000000002027812 */ /* 0x000fc800078ec0ff */
[----:B------:R-:W-:-:S04]  /*bd10*/  SHF.R.U32.HI R3, RZ, 0x18, R2 ;  /* 0x00000018ff037819 */ /* 0x000fc80000011602 */
[----:B------:R-:W-:-:S04]  /*bd20*/  LOP3.LUT R0, R0, R3, RZ, 0xfc, !PT ;  /* 0x0000000300007212 */ /* 0x000fc800078efcff */
[----:B------:R-:W-:-:S07]  /*bd30*/  PRMT R8, R0, 0x7610, R8 ;  /* 0x0000761000087816 */ /* 0x000fce0000000008 */
.L_x_4914:
[----:B------:R-:W-:Y:S05]  /*bd40*/  BSYNC B0 ;  /* 0x0000000000007941 */ /* 0x000fea0003800000 */
.L_x_4913:
[----:B------:R-:W-:Y:S01]  /*bd50*/  STG.E.U8 desc[UR36][R16.64], R8 ;  /* 0x0000000810007986 */ /* 0x000fe2000c101124 */
[----:B------:R-:W-:Y:S05]  /*bd60*/  EXIT ;  /* 0x000000000000794d */ /* 0x000fea0003800000 */
.L_x_4911:
        /* <DEDUP_REMOVED lines=16> */
.L_x_4918:
[----:B------:R-:W-:-:S04]  /*be70*/  LOP3.LUT R2, R2, 0x80000000, RZ, 0xc0, !PT ;  /* 0x8000000002027812 */ /* 0x000fc800078ec0ff */
[----:B------:R-:W-:-:S04]  /*be80*/  SHF.R.U32.HI R3, RZ, 0x18, R2 ;  /* 0x00000018ff037819 */ /* 0x000fc80000011602 */
[----:B------:R-:W-:-:S04]  /*be90*/  LOP3.LUT R0, R0, R3, RZ, 0xfc, !PT ;  /* 0x0000000300007212 */ /* 0x000fc800078efcff */
[----:B------:R-:W-:-:S07]  /*bea0*/  PRMT R8, R0, 0x7610, R8 ;  /* 0x0000761000087816 */ /* 0x000fce0000000008 */
.L_x_4917:
[----:B------:R-:W-:Y:S05]  /*beb0*/  BSYNC B0 ;  /* 0x0000000000007941 */ /* 0x000fea0003800000 */
.L_x_4916:
[----:B------:R-:W-:Y:S01]  /*bec0*/  STG.E.U8 desc[UR36][R16.64], R8 ;  /* 0x0000000810007986 */ /* 0x000fe2000c101124 */
[----:B------:R-:W-:Y:S05]  /*bed0*/  EXIT ;  /* 0x000000000000794d */ /* 0x000fea0003800000 */
.L_x_4910:
        /* <DEDUP_REMOVED lines=21> */
.L_x_4893:
        /* <DEDUP_REMOVED lines=16> */
.L_x_4921:
[----:B------:R-:W-:Y:S05]  /*c130*/  EXIT ;  /* 0x000000000000794d */ /* 0x000fea0003800000 */
.L_x_4920:
[----:B------:R-:W0:Y:S02]  /*c140*/  F2I.U64.TRUNC R2, R2 ;  /* 0x0000000200027311 */ /* 0x000e24000020d800 */
[----:B0-----:R-:W-:Y:S01]  /*c150*/  STG.E.64 desc[UR36][R16.64], R2 ;  /* 0x0000000210007986 */ /* 0x001fe2000c101b24 */
[----:B------:R-:W-:Y:S05]  /*c160*/  EXIT ;  /* 0x000000000000794d */ /* 0x000fea0003800000 */
.L_x_4919:
[----:B------:R-:W0:Y:S02]  /*c170*/  F2I.FTZ.U32.TRUNC.NTZ R3, R2 ;  /* 0x0000000200037305 */ /* 0x000e24000021f000 */
[----:B0-----:R-:W-:Y:S01]  /*c180*/  STG.E desc[UR36][R16.64], R3 ;  /* 0x0000000310007986 */ /* 0x001fe2000c101924 */
[----:B------:R-:W-:Y:S05]  /*c190*/  EXIT ;  /* 0x000000000000794d */ /* 0x000fea0003800000 */
.L_x_4922:
        /* <DEDUP_REMOVED lines=14> */
.L_x_5856:


//--------------------- .text._ZN2at6native27unrolled_elementwise_kernelIZZZNS0_68_GLOBAL__N__08176361_30_ActivationHardsigmoidKernel_cu_1520ed90_302218hardsigmoid_kernelERNS_18TensorIteratorBaseEENKUlvE_clEvENKUlvE0_clEvEUlfE_St5arrayIPcLm2EELi4E23TrivialOffsetCalculatorILi1EjESC_NS0_6memory12LoadWithCastILi1EEENSD_13StoreWithCastILi1EEEEEviT_T0_T2_T3_T4_T5_ --------------------------
	.section	.text._ZN2at6native27unrolled_elementwise_kernelIZZZNS0_68_GLOBAL__N__08176361_30_ActivationHardsigmoidKernel_cu_1520ed90_302218hardsigmoid_kernelERNS_18TensorIteratorBaseEENKUlvE_clEvENKUlvE0_clEvEUlfE_St5arrayIPcLm2EELi4E23TrivialOffsetCalculatorILi1EjESC_NS0_6memory12LoadWithCastILi1EEENSD_13StoreWithCastILi1EEEEEviT_T0_T2_T3_T4_T5_,"ax",@progbits
	.align	128
        .global         _ZN2at6native27unrolled_elementwise_kernelIZZZNS0_68_GLOBAL__N__08176361_30_ActivationHardsigmoidKernel_cu_1520ed90_302218hardsigmoid_kernelERNS_18TensorIteratorBaseEENKUlvE_clEvENKUlvE0_clEvEUlfE_St5arrayIPcLm2EELi4E23TrivialOffsetCalculatorILi1EjESC_NS0_6memory12LoadWithCastILi1EEENSD_13StoreWithCastILi1EEEEEviT_T0_T2_T3_T4_T5_
        .type           _ZN2at6native27unrolled_elementwise_kernelIZZZNS0_68_GLOBAL__N__08176361_30_ActivationHardsigmoidKernel_cu_1520ed90_302218hardsigmoid_kernelERNS_18TensorIteratorBaseEENKUlvE_clEvENKUlvE0_clEvEUlfE_St5arrayIPcLm2EELi4E23TrivialOffsetCalculatorILi1EjESC_NS0_6memory12LoadWithCastILi1EEENSD_13StoreWithCastILi1EEEEEviT_T0_T2_T3_T4_T5_,@function
        .size           _ZN2at6native27unrolled_elementwise_kernelIZZZNS0_68_GLOBAL__N__08176361_30_ActivationHardsigmoidKernel_cu_1520ed90_302218hardsigmoid_kernelERNS_18TensorIteratorBaseEENKUlvE_clEvENKUlvE0_clEvEUlfE_St5arrayIPcLm2EELi4E23TrivialOffsetCalculatorILi1EjESC_NS0_6memory12LoadWithCastILi1EEENSD_13StoreWithCastILi1EEEEEviT_T0_T2_T3_T4_T5_,(.L_x_5857 - _ZN2at6native27unrolled_elementwise_kernelIZZZNS0_68_GLOBAL__N__08176361_30_ActivationHardsigmoidKernel_cu_1520ed90_302218hardsigmoid_kernelERNS_18TensorIteratorBaseEENKUlvE_clEvENKUlvE0_clEvEUlfE_St5arrayIPcLm2EELi4E23TrivialOffsetCalculatorILi1EjESC_NS0_6memory12LoadWithCastILi1EEENSD_13StoreWithCastILi1EEEEEviT_T0_T2_T3_T4_T5_)
        .other          _ZN2at6native27unrolled_elementwise_kernelIZZZNS0_68_GLOBAL__N__08176361_30_ActivationHardsigmoidKernel_cu_1520ed90_302218hardsigmoid_kernelERNS_18TensorIteratorBaseEENKUlvE_clEvENKUlvE0_clEvEUlfE_St5arrayIPcLm2EELi4E23TrivialOffsetCalculatorILi1EjESC_NS0_6memory12LoadWithCastILi1EEENSD_13StoreWithCastILi1EEEEEviT_T0_T2_T3_T4_T5_,@"STO_CUDA_ENTRY STV_DEFAULT"
_ZN2at6native27unrolled_elementwise_kernelIZZZNS0_68_GLOBAL__N__08176361_30_ActivationHardsigmoidKernel_cu_1520ed90_302218hardsigmoid_kernelERNS_18TensorIteratorBaseEENKUlvE_clEvENKUlvE0_clEvEUlfE_St5arrayIPcLm2EELi4E23TrivialOffsetCalculatorILi1EjESC_NS0_6memory12LoadWithCastILi1EEENSD_13StoreWithCastILi1EEEEEviT_T0_T2_T3_T4_T5_:
.text._ZN2at6native27unrolled_elementwise_kernelIZZZNS0_68_GLOBAL__N__08176361_30_ActivationHardsigmoidKernel_cu_1520ed90_302218hardsigmoid_kernelERNS_18TensorIteratorBaseEENKUlvE_clEvENKUlvE0_clEvEUlfE_St5arrayIPcLm2EELi4E23TrivialOffsetCalculatorILi1EjESC_NS0_6memory12LoadWithCastILi1EEENSD_13StoreWithCastILi1EEEEEviT_T0_T2_T3_T4_T5_:
[----:B------:R-:W0:Y:S01]  /*0000*/  LDC R1, c[0x0][0x28] ;  /* 0x00000a00ff017b82 */ /* 0x000e220000000800 */
[----:B------:R-:W1:Y:S07]  /*0010*/  S2R R2, SR_CTAID.X ;  /* 0x0000000000027919 */ /* 0x000e6e0000002500 */
[----:B------:R-:W1:Y:S01]  /*0020*/  LDC R17, c[0x0][0x210] ;  /* 0x00008400ff117b82 */ /* 0x000e620000000800 */
[----:B------:R-:W-:Y:S01]  /*0030*/  ULDC.64 UR36, c[0x0][0x208] ;  /* 0x0000820000247ab9 */ /* 0x000fe20000000a00 */
[----:B------:R-:W-:Y:S01]  /*0040*/  BSSY B7, `(.L_x_4923) ;  /* 0x00000ee000077945 */ /* 0x000fe20003800000 */
[----:B------:R-:W2:Y:S01]  /*0050*/  S2R R23, SR_TID.X ;  /* 0x0000000000177919 */ /* 0x000ea20000002100 */
[----:B------:R-:W-:-:S04]  /*0060*/  CS2R R18, SRZ ;  /* 0x0000000000127805 */ /* 0x000fc8000001ff00 */
[----:B------:R-:W3:Y:S01]  /*0070*/  LDC.U8 R24, c[0x0][0x244] ;  /* 0x00009100ff187b82 */ /* 0x000ee20000000000 */
[----:B-1----:R-:W-:-:S05]  /*0080*/  IMAD R17, R2, -0x200, R17 ;  /* 0xfffffe0002117824 */ /* 0x002fca00078e0211 */
[----:B--2---:R-:W-:-:S13]  /*0090*/  ISETP.GE.AND P0, PT, R23, R17, PT ;  /* 0x000000111700720c */ /* 0x004fda0003f06270 */
[----:B0--3--:R-:W-:Y:S05]  /*00a0*/  @P0 BRA `(.L_x_4924) ;  /* 0x0000000c009c0947 */ /* 0x009fea0003800000 */
        /* <DEDUP_REMOVED lines=21> */
.L_x_4929:
[----:B------:R-:W2:Y:S02]  /*0200*/  LDG.E.U8 R4, desc[UR36][R4.64] ;  /* 0x0000002404047981 */ /* 0x000ea4000c1e1100 */
[----:B--2---:R-:W-:Y:S01]  /*0210*/  I2FP.F32.U32 R18, R4 ;  /* 0x0000000400127245 */ /* 0x004fe20000201000 */
[----:B------:R-:W-:Y:S06]  /*0220*/  BRA `(.L_x_4931) ;  /* 0x0000000c00307947 */ /* 0x000fec0003800000 */
.L_x_4928:
        /* <DEDUP_REMOVED lines=9> */
.L_x_4933:
[----:B------:R-:W2:Y:S02]  /*02c0*/  LDG.E R4, desc[UR36][R4.64] ;  /* 0x0000002404047981 */ /* 0x000ea4000c1e1900 */
[----:B--2---:R-:W-:Y:S01]  /*02d0*/  I2FP.F32.S32 R18, R4 ;  /* 0x0000000400127245 */ /* 0x004fe20000201400 */
[----:B------:R-:W-:Y:S06]  /*02e0*/  BRA `(.L_x_4931) ;  /* 0x0000000c00007947 */ /* 0x000fec0003800000 */
.L_x_4932:
[----:B------:R-:W2:Y:S02]  /*02f0*/  LDG.E.U16 R4, desc[UR36][R4.64] ;  /* 0x0000002404047981 */ /* 0x000ea4000c1e1500 */
[----:B--2---:R2:W3:Y:S01]  /*0300*/  I2F.S16 R18, R4 ;  /* 0x0000000400127306 */ /* 0x0044e20000101400 */
[----:B------:R-:W-:Y:S05]  /*0310*/  BRA `(.L_x_4931) ;  /* 0x0000000800f47947 */ /* 0x000fea0003800000 */
.L_x_4927:
        /* <DEDUP_REMOVED lines=8> */
.L_x_4935:
[----:B------:R-:W2:Y:S02]  /*03a0*/  LDG.E.U16 R4, desc[UR36][R4.64] ;  /* 0x0000002404047981 */ /* 0x000ea4000c1e1500 */
[----:B--2---:R-:W-:Y:S01]  /*03b0*/  HADD2.F32 R18, -RZ, R4.H0_H0 ;  /* 0x20000004ff127230 */ /* 0x004fe20000004100 */
[----:B------:R-:W-:Y:S06]  /*03c0*/  BRA `(.L_x_4931) ;  /* 0x0000000800c87947 */ /* 0x000fec0003800000 */
.L_x_4934:
        /* <DEDUP_REMOVED lines=8> */
.L_x_4937:
[----:B------:R-:W2:Y:S02]  /*0450*/  LDG.E.U16 R4, desc[UR36][R4.64] ;  /* 0x0000002404047981 */ /* 0x000ea4000c1e1500 */
[----:B--2---:R-:W-:Y:S01]  /*0460*/  HADD2.F32 R18, -RZ, R4.H0_H0 ;  /* 0x20000004ff127230 */ /* 0x004fe20000004100 */
[----:B------:R-:W-:Y:S06]  /*0470*/  BRA `(.L_x_4931) ;  /* 0x00000008009c7947 */ /* 0x000fec0003800000 */
.L_x_4936:
[----:B------:R-:W2:Y:S01]  /*0480*/  LDG.E.64 R4, desc[UR36][R4.64] ;  /* 0x0000002404047981 */ /* 0x000ea2000c1e1b00 */
[----:B------:R-:W-:Y:S01]  /*0490*/  UMOV UR4, 0xf0000000 ;  /* 0xf000000000047882 */ /* 0x000fe20000000000 */
[----:B------:R-:W-:Y:S01]  /*04a0*/  UMOV UR5, 0x380fffff ;  /* 0x380fffff00057882 */ /* 0x000fe20000000000 */
[----:B--2---:R-:W0:Y:S01]  /*04b0*/  F2F.F32.F64 R18, R4 ;  /* 0x0000000400127310 */ /* 0x004e220000301000 */
[----:B------:R-:W-:-:S14]  /*04c0*/  DSETP.GEU.AND P0, PT, |R4|, UR4, PT ;  /* 0x0000000404007e2a */ /* 0x000fdc000bf0e200 */
[----:B0-----:R-:W-:Y:S01]  /*04d0*/  @!P0 FMUL R18, R18, 1.175494350822287508e-38 ;  /* 0x0080000012128820 */ /* 0x001fe20000400000 */
[----:B------:R-:W-:Y:S06]  /*04e0*/  BRA `(.L_x_4931) ;  /* 0x0000000800807947 */ /* 0x000fec0003800000 */
.L_x_4926:
        /* <DEDUP_REMOVED lines=12> */
.L_x_4940:
[----:B------:R-:W2:Y:S01]  /*05b0*/  LDG.E.64 R4, desc[UR36][R4.64] ;  /* 0x0000002404047981 */ /* 0x000ea2000c1e1b00 */
[----:B------:R-:W-:Y:S01]  /*05c0*/  UMOV UR4, 0xf0000000 ;  /* 0xf000000000047882 */ /* 0x000fe20000000000 */
[----:B------:R-:W-:Y:S01]  /*05d0*/  UMOV UR5, 0x380fffff ;  /* 0x380fffff00057882 */ /* 0x000fe20000000000 */
[----:B--2---:R-:W0:Y:S01]  /*05e0*/  F2F.F32.F64 R18, R4 ;  /* 0x0000000400127310 */ /* 0x004e220000301000 */
[----:B------:R-:W-:-:S14]  /*05f0*/  DSETP.GEU.AND P0, PT, |R4|, UR4, PT ;  /* 0x0000000404007e2a */ /* 0x000fdc000bf0e200 */
[----:B0-----:R-:W-:Y:S01]  /*0600*/  @!P0 FMUL R18, R18, 1.175494350822287508e-38 ;  /* 0x0080000012128820 */ /* 0x001fe20000400000 */
[----:B------:R-:W-:Y:S06]  /*0610*/  BRA `(.L_x_4931) ;  /* 0x0000000800347947 */ /* 0x000fec0003800000 */
.L_x_4939:
        /* <DEDUP_REMOVED lines=26> */
.L_x_4942:
        /* <DEDUP_REMOVED lines=14> */
.L_x_4941:
[----:B------:R-:W2:Y:S02]  /*08a0*/  LDG.E.U16 R4, desc[UR36][R4.64] ;  /* 0x0000002404047981 */ /* 0x000ea4000c1e1500 */
[----:B--2---:R-:W-:Y:S01]  /*08b0*/  IMAD.U32 R18, R4, 0x10000, RZ ;  /* 0x0001000004127824 */ /* 0x004fe200078e00ff */
[----:B------:R-:W-:Y:S06]  /*08c0*/  BRA `(.L_x_4931) ;  /* 0x0000000400887947 */ /* 0x000fec0003800000 */
.L_x_4938:
        /* <DEDUP_REMOVED lines=11> */
.L_x_4945:
        /* <DEDUP_REMOVED lines=20> */
.L_x_4947:
[----:B------:R-:W-:Y:S05]  /*0ac0*/  BSYNC B0 ;  /* 0x0000000000007941 */ /* 0x000fea0003800000 */
.L_x_4946:
[----:B------:R-:W-:Y:S01]  /*0ad0*/  IMAD.SHL.U32 R3, R3, 0x100000, RZ ;  /* 0x0010000003037824 */ /* 0x000fe200078e00ff */
[----:B------:R-:W-:-:S04]  /*0ae0*/  LEA R5, R0, 0x3b800000, 0x17 ;  /* 0x3b80000000057811 */ /* 0x000fc800078eb8ff */
[----:B------:R-:W-:Y:S01]  /*0af0*/  LOP3.LUT R18, R5, R3, R18, 0xfe, !PT ;  /* 0x0000000305127212 */ /* 0x000fe200078efe12 */
[----:B------:R-:W-:Y:S06]  /*0b00*/  BRA `(.L_x_4931) ;  /* 0x0000000000f87947 */ /* 0x000fec0003800000 */
.L_x_4944:
        /* <DEDUP_REMOVED lines=20> */
.L_x_4949:
[----:B------:R-:W-:Y:S05]  /*0c50*/  BSYNC B0 ;  /* 0x0000000000007941 */ /* 0x000fea0003800000 */
.L_x_4948:
[----:B------:R-:W-:Y:S01]  /*0c60*/  IMAD.SHL.U32 R3, R3, 0x200000, RZ ;  /* 0x0020000003037824 */ /* 0x000fe200078e00ff */
[----:B------:R-:W-:-:S04]  /*0c70*/  LEA R5, R0, 0x37800000, 0x17 ;  /* 0x3780000000057811 */ /* 0x000fc800078eb8ff */
[----:B------:R-:W-:Y:S01]  /*0c80*/  LOP3.LUT R18, R5, R3, R18, 0xfe, !PT ;  /* 0x0000000305127212 */ /* 0x000fe200078efe12 */
[----:B------:R-:W-:Y:S06]  /*0c90*/  BRA `(.L_x_4931) ;  /* 0x0000000000947947 */ /* 0x000fec0003800000 */
.L_x_4943:
        /* <DEDUP_REMOVED lines=14> */
.L_x_4930:
        /* <DEDUP_REMOVED lines=16> */
.L_x_4952:
[----:B------:R-:W-:Y:S01]  /*0e80*/  IMAD.MOV.U32 R18, RZ, RZ, RZ ;  /* 0x000000ffff127224 */ /* 0x000fe200078e00ff */
[----:B------:R-:W-:Y:S06]  /*0e90*/  BRA `(.L_x_4931) ;  /* 0x0000000000147947 */ /* 0x000fec0003800000 */
.L_x_4951:
[----:B------:R-:W2:Y:S02]  /*0ea0*/  LDG.E.64 R4, desc[UR36][R4.64] ;  /* 0x0000002404047981 */ /* 0x000ea4000c1e1b00 */
[----:B--2---:R0:W1:Y:S01]  /*0eb0*/  I2F.U64 R18, R4 ;  /* 0x0000000400127312 */ /* 0x0040620000301000 */
[----:B------:R-:W-:Y:S05]  /*0ec0*/  BRA `(.L_x_4931) ;  /* 0x0000000000087947 */ /* 0x000fea0003800000 */
.L_x_4950:
[----:B------:R-:W2:Y:S02]  /*0ed0*/  LDG.E R4, desc[UR36][R4.64] ;  /* 0x0000002404047981 */ /* 0x000ea4000c1e1900 */
[----:B--2---:R-:W-:-:S07]  /*0ee0*/  I2FP.F32.U32 R18, R4 ;  /* 0x0000000400127245 */ /* 0x004fce0000201000 */
.L_x_4931:
[----:B------:R-:W-:Y:S05]  /*0ef0*/  BSYNC B6 ;  /* 0x0000000000067941 */ /* 0x000fea0003800000 */
.L_x_4925:
[----:B------:R-:W2:Y:S02]  /*0f00*/  S2R R23, SR_TID.X ;  /* 0x0000000000177919 */ /* 0x000ea40000002100 */
[----:B--2---:R-:W-:-:S07]  /*0f10*/  VIADD R23, R23, 0x80 ;  /* 0x0000008017177836 */ /* 0x004fce0000000000 */
.L_x_4924:
[----:B------:R-:W-:Y:S05]  /*0f20*/  BSYNC B7 ;  /* 0x0000000000077941 */ /* 0x000fea0003800000 */
.L_x_4923:
[----:B------:R-:W-:Y:S01]  /*0f30*/  ISETP.GE.AND P0, PT, R23, R17, PT ;  /* 0x000000111700720c */ /* 0x000fe20003f06270 */
[----:B------:R-:W-:-:S12]  /*0f40*/  BSSY B7, `(.L_x_4953) ;  /* 0x00000e8000077945 */ /* 0x000fd80003800000 */
[----:B------:R-:W-:Y:S05]  /*0f50*/  @P0 BRA `(.L_x_4954) ;  /* 0x0000000c00980947 */ /* 0x000fea0003800000 */
[----:B0---4-:R-:W0:Y:S01]  /*0f60*/  LDC.64 R4, c[0x0][0x238] ;  /* 0x00008e00ff047b82 */ /* 0x011e220000000a00 */
[----:B------:R-:W-:Y:S01]  /*0f70*/  IMAD R0, R2, 0x200, R23 ;  /* 0x0000020002007824 */ /* 0x000fe200078e0217 */
[----:B------:R-:W-:Y:S01]  /*0f80*/  PRMT R6, R24, 0x9910, RZ ;  /* 0x0000991018067816 */ /* 0x000fe200000000ff */
[----:B------:R-:W-:Y:S01]  /*0f90*/  ULDC UR4, c[0x0][0x248] ;  /* 0x0000920000047ab9 */ /* 0x000fe20000000800 */
[----:B------:R-:W-:Y:S01]  /*0fa0*/  BSSY B6, `(.L_x_4955) ;  /* 0x00000e0000067945 */ /* 0x000fe20003800000 */
        /* <DEDUP_REMOVED lines=17> */
.L_x_4959:
[----:B------:R-:W2:Y:S02]  /*10c0*/  LDG.E.U8 R4, desc[UR36][R4.64] ;  /* 0x0000002404047981 */ /* 0x000ea4000c1e1100 */
[----:B--2---:R-:W-:Y:S01]  /*10d0*/  I2FP.F32.U32 R19, R4 ;  /* 0x0000000400137245 */ /* 0x004fe20000201000 */
[----:B------:R-:W-:Y:S06]  /*10e0*/  BRA `(.L_x_4961) ;  /* 0x0000000c002c7947 */ /* 0x000fec0003800000 */
.L_x_4958:
        /* <DEDUP_REMOVED lines=9> */
.L_x_4963:
[----:B------:R-:W2:Y:S02]  /*1180*/  LDG.E R4, desc[UR36][R4.64] ;  /* 0x0000002404047981 */ /* 0x000ea4000c1e1900 */
[----:B--2---:R-:W-:Y:S01]  /*1190*/  I2FP.F32.S32 R19, R4 ;  /* 0x0000000400137245 */ /* 0x004fe20000201400 */
[----:B------:R-:W-:Y:S06]  /*11a0*/  BRA `(.L_x_4961) ;  /* 0x0000000800fc7947 */ /* 0x000fec0003800000 */
.L_x_4962:
[----:B------:R-:W2:Y:S02]  /*11b0*/  LDG.E.U16 R4, desc[UR36][R4.64] ;  /* 0x0000002404047981 */ /* 0x000ea4000c1e1500 */
[----:B--2---:R0:W2:Y:S01]  /*11c0*/  I2F.S16 R19, R4 ;  /* 0x0000000400137306 */ /* 0x0040a20000101400 */
[----:B------:R-:W-:Y:S05]  /*11d0*/  BRA `(.L_x_4961) ;  /* 0x0000000800f07947 */ /* 0x000fea0003800000 */
.L_x_4957:
        /* <DEDUP_REMOVED lines=8> */
.L_x_4965:
[----:B------:R-:W2:Y:S02]  /*1260*/  LDG.E.U16 R4, desc[UR36][R4.64] ;  /* 0x0000002404047981 */ /* 0x000ea4000c1e1500 */
[----:B--2---:R-:W-:Y:S01]  /*1270*/  HADD2.F32 R19, -RZ, R4.H0_H0 ;  /* 0x20000004ff137230 */ /* 0x004fe20000004100 */
[----:B------:R-:W-:Y:S06]  /*1280*/  BRA `(.L_x_4961) ;  /* 0x0000000800c47947 */ /* 0x000fec0003800000 */
.L_x_4964:
        /* <DEDUP_REMOVED lines=8> */
.L_x_4967:
[----:B------:R-:W2:Y:S02]  /*1310*/  LDG.E.U16 R4, desc[UR36][R4.64] ;  /* 0x0000002404047981 */ /* 0x000ea4000c1e1500 */
[----:B--2---:R-:W-:Y:S01]  /*1320*/  HADD2.F32 R19, -RZ, R4.H0_H0 ;  /* 0x20000004ff137230 */ /* 0x004fe20000004100 */
[----:B------:R-:W-:Y:S06]  /*1330*/  BRA `(.L_x_4961) ;  /* 0x0000000800987947 */ /* 0x000fec0003800000 */
.L_x_4966:
[----:B------:R-:W2:Y:S01]  /*1340*/  LDG.E.64 R4, desc[UR36][R4.64] ;  /* 0x0000002404047981 */ /* 0x000ea2000c1e1b00 */
[----:B------:R-:W-:Y:S01]  /*1350*/  UMOV UR4, 0xf0000000 ;  /* 0xf000000000047882 */ /* 0x000fe20000000000 */
[----:B------:R-:W-:Y:S01]  /*1360*/  UMOV UR5, 0x380fffff ;  /* 0x380fffff00057882 */ /* 0x000fe20000000000 */
[----:B--2---:R-:W0:Y:S01]  /*1370*/  F2F.F32.F64 R19, R4 ;  /* 0x0000000400137310 */ /* 0x004e220000301000 */
[----:B------:R-:W-:-:S14]  /*1380*/  DSETP.GEU.AND P0, PT, |R4|, UR4, PT ;  /* 0x0000000404007e2a */ /* 0x000fdc000bf0e200 */
[----:B0-----:R-:W-:Y:S01]  /*1390*/  @!P0 FMUL R19, R19, 1.175494350822287508e-38 ;  /* 0x0080000013138820 */ /* 0x001fe20000400000 */
[----:B------:R-:W-:Y:S06]  /*13a0*/  BRA `(.L_x_4961) ;  /* 0x00000008007c7947 */ /* 0x000fec0003800000 */
.L_x_4956:
        /* <DEDUP_REMOVED lines=12> */
.L_x_4970:
[----:B------:R-:W2:Y:S01]  /*1470*/  LDG.E.64 R4, desc[UR36][R4.64] ;  /* 0x0000002404047981 */ /* 0x000ea2000c1e1b00 */
[----:B------:R-:W-:Y:S01]  /*1480*/  UMOV UR4, 0xf0000000 ;  /* 0xf000000000047882 */ /* 0x000fe20000000000 */
[----:B------:R-:W-:Y:S01]  /*1490*/  UMOV UR5, 0x380fffff ;  /* 0x380fffff00057882 */ /* 0x000fe20000000000 */
[----:B--2---:R-:W0:Y:S01]  /*14a0*/  F2F.F32.F64 R19, R4 ;  /* 0x0000000400137310 */ /* 0x004e220000301000 */
[----:B------:R-:W-:-:S14]  /*14b0*/  DSETP.GEU.AND P0, PT, |R4|, UR4, PT ;  /* 0x0000000404007e2a */ /* 0x000fdc000bf0e200 */
[----:B0-----:R-:W-:Y:S01]  /*14c0*/  @!P0 FMUL R19, R19, 1.175494350822287508e-38 ;  /* 0x0080000013138820 */ /* 0x001fe20000400000 */
[----:B------:R-:W-:Y:S06]  /*14d0*/  BRA `(.L_x_4961) ;  /* 0x0000000800307947 */ /* 0x000fec0003800000 */
.L_x_4969:
        /* <DEDUP_REMOVED lines=26> */
.L_x_4972:
        /* <DEDUP_REMOVED lines=13> */
.L_x_4971:
[----:B------:R-:W2:Y:S02]  /*1750*/  LDG.E.U16 R4, desc[UR36][R4.64] ;  /* 0x0000002404047981 */ /* 0x000ea4000c1e1500 */
[----:B--2---:R-:W-:Y:S01]  /*1760*/  IMAD.U32 R19, R4, 0x10000, RZ ;  /* 0x0001000004137824 */ /* 0x004fe200078e00ff */
[----:B------:R-:W-:Y:S06]  /*1770*/  BRA `(.L_x_4961) ;  /* 0x0000000400887947 */ /* 0x000fec0003800000 */
.L_x_4968:
        /* <DEDUP_REMOVED lines=11> */
.L_x_4975:
        /* <DEDUP_REMOVED lines=20> */
.L_x_4977:
[----:B------:R-:W-:Y:S05]  /*1970*/  BSYNC B0 ;  /* 0x0000000000007941 */ /* 0x000fea0003800000 */
.L_x_4976:
[----:B------:R-:W-:Y:S01]  /*1980*/  IMAD.SHL.U32 R3, R3, 0x100000, RZ ;  /* 0x0010000003037824 */ /* 0x000fe200078e00ff */
[----:B------:R-:W-:-:S04]  /*1990*/  LEA R0, R0, 0x3b800000, 0x17 ;  /* 0x3b80000000007811 */ /* 0x000fc800078eb8ff */
[----:B------:R-:W-:Y:S01]  /*19a0*/  LOP3.LUT R19, R0, R3, R19, 0xfe, !PT ;  /* 0x0000000300137212 */ /* 0x000fe200078efe13 */
[----:B------:R-:W-:Y:S06]  /*19b0*/  BRA `(.L_x_4961) ;  /* 0x0000000000f87947 */ /* 0x000fec0003800000 */
.L_x_4974:
        /* <DEDUP_REMOVED lines=20> */
.L_x_4979:
[----:B------:R-:W-:Y:S05]  /*1b00*/  BSYNC B0 ;  /* 0x0000000000007941 */ /* 0x000fea0003800000 */
.L_x_4978:
[----:B------:R-:W-:Y:S01]  /*1b10*/  IMAD.SHL.U32 R3, R3, 0x200000, RZ ;  /* 0x0020000003037824 */ /* 0x000fe200078e00ff */
[----:B------:R-:W-:-:S04]  /*1b20*/  LEA R0, R0, 0x37800000, 0x17 ;  /* 0x3780000000007811 */ /* 0x000fc800078eb8ff */
[----:B------:R-:W-:Y:S01]  /*1b30*/  LOP3.LUT R19, R0, R3, R19, 0xfe, !PT ;  /* 0x0000000300137212 */ /* 0x000fe200078efe13 */
[----:B------:R-:W-:Y:S06]  /*1b40*/  BRA `(.L_x_4961) ;  /* 0x0000000000947947 */ /* 0x000fec0003800000 */
.L_x_4973:
        /* <DEDUP_REMOVED lines=14> */
.L_x_4960:
        /* <DEDUP_REMOVED lines=16> */
.L_x_4982:
[----:B------:R-:W-:Y:S01]  /*1d30*/  IMAD.MOV.U32 R19, RZ, RZ, RZ ;  /* 0x000000ffff137224 */ /* 0x000fe200078e00ff */
[----:B------:R-:W-:Y:S06]  /*1d40*/  BRA `(.L_x_4961) ;  /* 0x0000000000147947 */ /* 0x000fec0003800000 */
.L_x_4981:
[----:B------:R-:W2:Y:S02]  /*1d50*/  LDG.E.64 R4, desc[UR36][R4.64] ;  /* 0x0000002404047981 */ /* 0x000ea4000c1e1b00 */
[----:B--2---:R0:W2:Y:S01]  /*1d60*/  I2F.U64 R19, R4 ;  /* 0x0000000400137312 */ /* 0x0040a20000301000 */
[----:B------:R-:W-:Y:S05]  /*1d70*/  BRA `(.L_x_4961) ;  /* 0x0000000000087947 */ /* 0x000fea0003800000 */
.L_x_4980:
[----:B------:R-:W2:Y:S02]  /*1d80*/  LDG.E R4, desc[UR36][R4.64] ;  /* 0x0000002404047981 */ /* 0x000ea4000c1e1900 */
[----:B--2---:R-:W-:-:S07]  /*1d90*/  I2FP.F32.U32 R19, R4 ;  /* 0x0000000400137245 */ /* 0x004fce0000201000 */
.L_x_4961:
[----:B------:R-:W-:Y:S05]  /*1da0*/  BSYNC B6 ;  /* 0x0000000000067941 */ /* 0x000fea0003800000 */
.L_x_4955:
[----:B------:R-:W-:-:S07]  /*1db0*/  VIADD R23, R23, 0x80 ;  /* 0x0000008017177836 */ /* 0x000fce0000000000 */
.L_x_4954:
[----:B------:R-:W-:Y:S05]  /*1dc0*/  BSYNC B7 ;  /* 0x0000000000077941 */ /* 0x000fea0003800000 */
.L_x_4953:
[----:B------:R-:W-:Y:S01]  /*1dd0*/  ISETP.GE.AND P0, PT, R23, R17, PT ;  /* 0x000000111700720c */ /* 0x000fe20003f06270 */
[----:B------:R-:W-:Y:S01]  /*1de0*/  BSSY B7, `(.L_x_4983) ;  /* 0x00000ea000077945 */ /* 0x000fe20003800000 */
[----:B------:R-:W-:Y:S02]  /*1df0*/  IMAD.MOV.U32 R16, RZ, RZ, RZ ;  /* 0x000000ffff107224 */ /* 0x000fe400078e00ff */
[----:B------:R-:W-:-:S09]  /*1e00*/  IMAD.MOV.U32 R22, RZ, RZ, RZ ;  /* 0x000000ffff167224 */ /* 0x000fd200078e00ff */
[----:B------:R-:W-:Y:S05]  /*1e10*/  @P0 BRA `(.L_x_4984) ;  /* 0x0000000c00980947 */ /* 0x000fea0003800000 */
[----:B0-2-4-:R-:W0:Y:S01]  /*1e20*/  LDC.64 R4, c[0x0][0x238] ;  /* 0x00008e00ff047b82 */ /* 0x015e220000000a00 */
        /* <DEDUP_REMOVED lines=21> */
.L_x_4989:
[----:B------:R-:W2:Y:S02]  /*1f80*/  LDG.E.U8 R4, desc[UR36][R4.64] ;  /* 0x0000002404047981 */ /* 0x000ea4000c1e1100 */
[----:B--2---:R-:W-:Y:S01]  /*1f90*/  I2FP.F32.U32 R22, R4 ;  /* 0x0000000400167245 */ /* 0x004fe20000201000 */
[----:B------:R-:W-:Y:S06]  /*1fa0*/  BRA `(.L_x_4991) ;  /* 0x0000000c002c7947 */ /* 0x000fec0003800000 */
.L_x_4988:
        /* <DEDUP_REMOVED lines=9> */
.L_x_4993:
[----:B------:R-:W2:Y:S02]  /*2040*/  LDG.E R4, desc[UR36][R4.64] ;  /* 0x0000002404047981 */ /* 0x000ea4000c1e1900 */
[----:B--2---:R-:W-:Y:S01]  /*2050*/  I2FP.F32.S32 R22, R4 ;  /* 0x0000000400167245 */ /* 0x004fe20000201400 */
[----:B------:R-:W-:Y:S06]  /*2060*/  BRA `(.L_x_4991) ;  /* 0x0000000800fc7947 */ /* 0x000fec0003800000 */
.L_x_4992:
[----:B------:R-:W2:Y:S02]  /*2070*/  LDG.E.U16 R4, desc[UR36][R4.64] ;  /* 0x0000002404047981 */ /* 0x000ea4000c1e1500 */
[----:B--2---:R4:W0:Y:S01]  /*2080*/  I2F.S16 R22, R4 ;  /* 0x0000000400167306 */ /* 0x0048220000101400 */
[----:B------:R-:W-:Y:S05]  /*2090*/  BRA `(.L_x_4991) ;  /* 0x0000000800f07947 */ /* 0x000fea0003800000 */
.L_x_4987:
        /* <DEDUP_REMOVED lines=8> */
.L_x_4995:
[----:B------:R-:W2:Y:S02]  /*2120*/  LDG.E.U16 R4, desc[UR36][R4.64] ;  /* 0x0000002404047981 */ /* 0x000ea4000c1e1500 */
[----:B--2---:R-:W-:Y:S01]  /*2130*/  HADD2.F32 R22, -RZ, R4.H0_H0 ;  /* 0x20000004ff167230 */ /* 0x004fe20000004100 */
[----:B------:R-:W-:Y:S06]  /*2140*/  BRA `(.L_x_4991) ;  /* 0x0000000800c47947 */ /* 0x000fec0003800000 */
.L_x_4994:
        /* <DEDUP_REMOVED lines=8> */
.L_x_4997:
[----:B------:R-:W2:Y:S02]  /*21d0*/  LDG.E.U16 R4, desc[UR36][R4.64] ;  /* 0x0000002404047981 */ /* 0x000ea4000c1e1500 */
[----:B--2---:R-:W-:Y:S01]  /*21e0*/  HADD2.F32 R22, -RZ, R4.H0_H0 ;  /* 0x20000004ff167230 */ /* 0x004fe20000004100 */
[----:B------:R-:W-:Y:S06]  /*21f0*/  BRA `(.L_x_4991) ;  /* 0x0000000800987947 */ /* 0x000fec0003800000 */
.L_x_4996:
[----:B------:R-:W2:Y:S01]  /*2200*/  LDG.E.64 R4, desc[UR36][R4.64] ;  /* 0x0000002404047981 */ /* 0x000ea2000c1e1b00 */
[----:B------:R-:W-:Y:S01]  /*2210*/  UMOV UR4, 0xf0000000 ;  /* 0xf000000000047882 */ /* 0x000fe20000000000 */
[----:B------:R-:W-:Y:S01]  /*2220*/  UMOV UR5, 0x380fffff ;  /* 0x380fffff00057882 */ /* 0x000fe20000000000 */
[----:B--2---:R-:W0:Y:S01]  /*2230*/  F2F.F32.F64 R22, R4 ;  /* 0x0000000400167310 */ /* 0x004e220000301000 */
[----:B------:R-:W-:-:S14]  /*2240*/  DSETP.GEU.AND P0, PT, |R4|, UR4, PT ;  /* 0x0000000404007e2a */ /* 0x000fdc000bf0e200 */
[----:B0-----:R-:W-:Y:S01]  /*2250*/  @!P0 FMUL R22, R22, 1.175494350822287508e-38 ;  /* 0x0080000016168820 */ /* 0x001fe20000400000 */
[----:B------:R-:W-:Y:S06]  /*2260*/  BRA `(.L_x_4991) ;  /* 0x00000008007c7947 */ /* 0x000fec0003800000 */
.L_x_4986:
        /* <DEDUP_REMOVED lines=12> */
.L_x_5000:
[----:B------:R-:W2:Y:S01]  /*2330*/  LDG.E.64 R4, desc[UR36][R4.64] ;  /* 0x0000002404047981 */ /* 0x000ea2000c1e1b00 */
[----:B------:R-:W-:Y:S01]  /*2340*/  UMOV UR4, 0xf0000000 ;  /* 0xf000000000047882 */ /* 0x000fe20000000000 */
[----:B------:R-:W-:Y:S01]  /*2350*/  UMOV UR5, 0x380fffff ;  /* 0x380fffff00057882 */ /* 0x000fe20000000000 */
[----:B--2---:R-:W0:Y:S01]  /*2360*/  F2F.F32.F64 R22, R4 ;  /* 0x0000000400167310 */ /* 0x004e220000301000 */
[----:B------:R-:W-:-:S14]  /*2370*/  DSETP.GEU.AND P0, PT, |R4|, UR4, PT ;  /* 0x0000000404007e2a */ /* 0x000fdc000bf0e200 */
[----:B0-----:R-:W-:Y:S01]  /*2380*/  @!P0 FMUL R22, R22, 1.175494350822287508e-38 ;  /* 0x0080000016168820 */ /* 0x001fe20000400000 */
[----:B------:R-:W-:Y:S06]  /*2390*/  BRA `(.L_x_4991) ;  /* 0x0000000800307947 */ /* 0x000fec0003800000 */
.L_x_4999:
        /* <DEDUP_REMOVED lines=26> */
.L_x_5002:
        /* <DEDUP_REMOVED lines=13> */
.L_x_5001:
[----:B------:R-:W2:Y:S02]  /*2610*/  LDG.E.U16 R4, desc[UR36][R4.64] ;  /* 0x0000002404047981 */ /* 0x000ea4000c1e1500 */
[----:B--2---:R-:W-:Y:S01]  /*2620*/  IMAD.U32 R22, R4, 0x10000, RZ ;  /* 0x0001000004167824 */ /* 0x004fe200078e00ff */
[----:B------:R-:W-:Y:S06]  /*2630*/  BRA `(.L_x_4991) ;  /* 0x0000000400887947 */ /* 0x000fec0003800000 */
.L_x_4998:
        /* <DEDUP_REMOVED lines=11> */
.L_x_5005:
        /* <DEDUP_REMOVED lines=20> */
.L_x_5007:
[----:B------:R-:W-:Y:S05]  /*2830*/  BSYNC B0 ;  /* 0x0000000000007941 */ /* 0x000fea0003800000 */
.L_x_5006:
[----:B------:R-:W-:Y:S01]  /*2840*/  IMAD.SHL.U32 R3, R3, 0x100000, RZ ;  /* 0x0010000003037824 */ /* 0x000fe200078e00ff */
[----:B------:R-:W-:-:S04]  /*2850*/  LEA R5, R0, 0x3b800000, 0x17 ;  /* 0x3b80000000057811 */ /* 0x000fc800078eb8ff */
[----:B------:R-:W-:Y:S01]  /*2860*/  LOP3.LUT R22, R5, R3, R22, 0xfe, !PT ;  /* 0x0000000305167212 */ /* 0x000fe200078efe16 */
[----:B------:R-:W-:Y:S06]  /*2870*/  BRA `(.L_x_4991) ;  /* 0x0000000000f87947 */ /* 0x000fec0003800000 */
.L_x_5004:
        /* <DEDUP_REMOVED lines=20> */
.L_x_5009:
[----:B------:R-:W-:Y:S05]  /*29c0*/  BSYNC B0 ;  /* 0x0000000000007941 */ /* 0x000fea0003800000 */
.L_x_5008:
[----:B------:R-:W-:Y:S01]  /*29d0*/  IMAD.SHL.U32 R3, R3, 0x200000, RZ ;  /* 0x0020000003037824 */ /* 0x000fe200078e00ff */
[----:B------:R-:W-:-:S04]  /*29e0*/  LEA R5, R0, 0x37800000, 0x17 ;  /* 0x3780000000057811 */ /* 0x000fc800078eb8ff */
[----:B------:R-:W-:Y:S01]  /*29f0*/  LOP3.LUT R22, R5, R3, R22, 0xfe, !PT ;  /* 0x0000000305167212 */ /* 0x000fe200078efe16 */
[----:B------:R-:W-:Y:S06]  /*2a00*/  BRA `(.L_x_4991) ;  /* 0x0000000000947947 */ /* 0x000fec0003800000 */
.L_x_5003:
        /* <DEDUP_REMOVED lines=14> */
.L_x_4990:
        /* <DEDUP_REMOVED lines=16> */
.L_x_5012:
[----:B------:R-:W-:Y:S01]  /*2bf0*/  IMAD.MOV.U32 R22, RZ, RZ, RZ ;  /* 0x000000ffff167224 */ /* 0x000fe200078e00ff */
[----:B------:R-:W-:Y:S06]  /*2c00*/  BRA `(.L_x_4991) ;  /* 0x0000000000147947 */ /* 0x000fec0003800000 */
.L_x_5011:
[----:B------:R-:W2:Y:S02]  /*2c10*/  LDG.E.64 R4, desc[UR36][R4.64] ;  /* 0x0000002404047981 */ /* 0x000ea4000c1e1b00 */
[----:B--2---:R0:W2:Y:S01]  /*2c20*/  I2F.U64 R22, R4 ;  /* 0x0000000400167312 */ /* 0x0040a20000301000 */
[----:B------:R-:W-:Y:S05]  /*2c30*/  BRA `(.L_x_4991) ;  /* 0x0000000000087947 */ /* 0x000fea0003800000 */
.L_x_5010:
[----:B------:R-:W2:Y:S02]  /*2c40*/  LDG.E R4, desc[UR36][R4.64] ;  /* 0x0000002404047981 */ /* 0x000ea4000c1e1900 */
[----:B--2---:R-:W-:-:S07]  /*2c50*/  I2FP.F32.U32 R22, R4 ;  /* 0x0000000400167245 */ /* 0x004fce0000201000 */
.L_x_4991:
[----:B------:R-:W-:Y:S05]  /*2c60*/  BSYNC B6 ;  /* 0x0000000000067941 */ /* 0x000fea0003800000 */
.L_x_4985:
[----:B------:R-:W-:-:S07]  /*2c70*/  VIADD R23, R23, 0x80 ;  /* 0x0000008017177836 */ /* 0x000fce0000000000 */
.L_x_4984:
[----:B------:R-:W-:Y:S05]  /*2c80*/  BSYNC B7 ;  /* 0x0000000000077941 */ /* 0x000fea0003800000 */
.L_x_4983:
[----:B------:R-:W-:Y:S01]  /*2c90*/  ISETP.GE.AND P0, PT, R23, R17, PT ;  /* 0x000000111700720c */ /* 0x000fe20003f06270 */
[----:B------:R-:W-:-:S12]  /*2ca0*/  BSSY B6, `(.L_x_5013) ;  /* 0x00000e1000067945 */ /* 0x000fd80003800000 */
[----:B------:R-:W-:Y:S05]  /*2cb0*/  @P0 BRA `(.L_x_5014) ;  /* 0x0000000c007c0947 */ /* 0x000fea0003800000 */
[----:B0-2-4-:R-:W0:Y:S01]  /*2cc0*/  LDC.64 R4, c[0x0][0x238] ;  /* 0x00008e00ff047b82 */ /* 0x015e220000000a00 */
        /* <DEDUP_REMOVED lines=19> */
.L_x_5018:
[----:B------:R-:W2:Y:S02]  /*2e00*/  LDG.E.U8 R4, desc[UR36][R4.64] ;  /* 0x0000002404047981 */ /* 0x000ea4000c1e1100 */
[----:B--2---:R-:W-:Y:S01]  /*2e10*/  I2FP.F32.U32 R16, R4 ;  /* 0x0000000400107245 */ /* 0x004fe20000201000 */
[----:B------:R-:W-:Y:S06]  /*2e20*/  BRA `(.L_x_5014) ;  /* 0x0000000c00207947 */ /* 0x000fec0003800000 */
.L_x_5017:
        /* <DEDUP_REMOVED lines=9> */
.L_x_5021:
[----:B------:R-:W2:Y:S02]  /*2ec0*/  LDG.E R4, desc[UR36][R4.64] ;  /* 0x0000002404047981 */ /* 0x000ea4000c1e1900 */
[----:B--2---:R-:W-:Y:S01]  /*2ed0*/  I2FP.F32.S32 R16, R4 ;  /* 0x0000000400107245 */ /* 0x004fe20000201400 */
[----:B------:R-:W-:Y:S06]  /*2ee0*/  BRA `(.L_x_5014) ;  /* 0x0000000800f07947 */ /* 0x000fec0003800000 */
.L_x_5020:
[----:B------:R-:W2:Y:S02]  /*2ef0*/  LDG.E.U16 R4, desc[UR36][R4.64] ;  /* 0x0000002404047981 */ /* 0x000ea4000c1e1500 */
[----:B--2---:R0:W2:Y:S01]  /*2f00*/  I2F.S16 R16, R4 ;  /* 0x0000000400107306 */ /* 0x0040a20000101400 */
[----:B------:R-:W-:Y:S05]  /*2f10*/  BRA `(.L_x_5014) ;  /* 0x0000000800e47947 */ /* 0x000fea0003800000 */
.L_x_5016:
        /* <DEDUP_REMOVED lines=8> */
.L_x_5023:
[----:B------:R-:W2:Y:S02]  /*2fa0*/  LDG.E.U16 R4, desc[UR36][R4.64] ;  /* 0x0000002404047981 */ /* 0x000ea4000c1e1500 */
[----:B--2---:R-:W-:Y:S01]  /*2fb0*/  HADD2.F32 R16, -RZ, R4.H0_H0 ;  /* 0x20000004ff107230 */ /* 0x004fe20000004100 */
[----:B------:R-:W-:Y:S06]  /*2fc0*/  BRA `(.L_x_5014) ;  /* 0x0000000800b87947 */ /* 0x000fec0003800000 */
.L_x_5022:
        /* <DEDUP_REMOVED lines=8> */
.L_x_5025:
[----:B------:R-:W2:Y:S02]  /*3050*/  LDG.E.U16 R4, desc[UR36][R4.64] ;  /* 0x0000002404047981 */ /* 0x000ea4000c1e1500 */
[----:B--2---:R-:W-:Y:S01]  /*3060*/  HADD2.F32 R16, -RZ, R4.H0_H0 ;  /* 0x20000004ff107230 */ /* 0x004fe20000004100 */
[----:B------:R-:W-:Y:S06]  /*3070*/  BRA `(.L_x_5014) ;  /* 0x00000008008c7947 */ /* 0x000fec0003800000 */
.L_x_5024:
[----:B------:R-:W2:Y:S01]  /*3080*/  LDG.E.64 R4, desc[UR36][R4.64] ;  /* 0x0000002404047981 */ /* 0x000ea2000c1e1b00 */
[----:B------:R-:W-:Y:S01]  /*3090*/  UMOV UR4, 0xf0000000 ;  /* 0xf000000000047882 */ /* 0x000fe20000000000 */
[----:B------:R-:W-:Y:S01]  /*30a0*/  UMOV UR5, 0x380fffff ;  /* 0x380fffff00057882 */ /* 0x000fe20000000000 */
[----:B--2---:R-:W0:Y:S01]  /*30b0*/  F2F.F32.F64 R16, R4 ;  /* 0x0000000400107310 */ /* 0x004e220000301000 */
[----:B------:R-:W-:-:S14]  /*30c0*/  DSETP.GEU.AND P0, PT, |R4|, UR4, PT ;  /* 0x0000000404007e2a */ /* 0x000fdc000bf0e200 */
[----:B0-----:R-:W-:Y:S01]  /*30d0*/  @!P0 FMUL R16, R16, 1.175494350822287508e-38 ;  /* 0x0080000010108820 */ /* 0x001fe20000400000 */
[----:B------:R-:W-:Y:S06]  /*30e0*/  BRA `(.L_x_5014) ;  /* 0x0000000800707947 */ /* 0x000fec0003800000 */
.L_x_5015:
        /* <DEDUP_REMOVED lines=12> */
.L_x_5028:
[----:B------:R-:W2:Y:S01]  /*31b0*/  LDG.E.64 R4, desc[UR36][R4.64] ;  /* 0x0000002404047981 */ /* 0x000ea2000c1e1b00 */
[----:B------:R-:W-:Y:S01]  /*31c0*/  UMOV UR4, 0xf0000000 ;  /* 0xf000000000047882 */ /* 0x000fe20000000000 */
[----:B------:R-:W-:Y:S01]  /*31d0*/  UMOV UR5, 0x380fffff ;  /* 0x380fffff00057882 */ /* 0x000fe20000000000 */
[----:B--2---:R-:W0:Y:S01]  /*31e0*/  F2F.F32.F64 R16, R4 ;  /* 0x0000000400107310 */ /* 0x004e220000301000 */
[----:B------:R-:W-:-:S14]  /*31f0*/  DSETP.GEU.AND P0, PT, |R4|, UR4, PT ;  /* 0x0000000404007e2a */ /* 0x000fdc000bf0e200 */
[----:B0-----:R-:W-:Y:S01]  /*3200*/  @!P0 FMUL R16, R16, 1.175494350822287508e-38 ;  /* 0x0080000010108820 */ /* 0x001fe20000400000 */
[----:B------:R-:W-:Y:S06]  /*3210*/  BRA `(.L_x_5014) ;  /* 0x0000000800247947 */ /* 0x000fec0003800000 */
.L_x_5027:
        /* <DEDUP_REMOVED lines=26> */
.L_x_5030:
        /* <DEDUP_REMOVED lines=13> */
.L_x_5029:
[----:B------:R-:W2:Y:S02]  /*3490*/  LDG.E.U16 R4, desc[UR36][R4.64] ;  /* 0x0000002404047981 */ /* 0x000ea4000c1e1500 */
[----:B--2---:R-:W-:Y:S01]  /*34a0*/  IMAD.U32 R16, R4, 0x10000, RZ ;  /* 0x0001000004107824 */ /* 0x004fe200078e00ff */
[----:B------:R-:W-:Y:S06]  /*34b0*/  BRA `(.L_x_5014) ;  /* 0x00000004007c7947 */ /* 0x000fec0003800000 */
.L_x_5026:
        /* <DEDUP_REMOVED lines=11> */
.L_x_5033:
        /* <DEDUP_REMOVED lines=19> */
.L_x_5035:
[----:B------:R-:W-:Y:S05]  /*36a0*/  BSYNC B0 ;  /* 0x0000000000007941 */ /* 0x000fea0003800000 */
.L_x_5034:
[----:B------:R-:W-:Y:S01]  /*36b0*/  IMAD.SHL.U32 R3, R3, 0x100000, RZ ;  /* 0x0010000003037824 */ /* 0x000fe200078e00ff */
[----:B------:R-:W-:-:S04]  /*36c0*/  LEA R5, R0, 0x3b800000, 0x17 ;  /* 0x3b80000000057811 */ /* 0x000fc800078eb8ff */
[----:B------:R-:W-:Y:S01]  /*36d0*/  LOP3.LUT R16, R5, R3, R16, 0xfe, !PT ;  /* 0x0000000305107212 */ /* 0x000fe200078efe10 */
[----:B------:R-:W-:Y:S06]  /*36e0*/  BRA `(.L_x_5014) ;  /* 0x0000000000f07947 */ /* 0x000fec0003800000 */
.L_x_5032:
        /* <DEDUP_REMOVED lines=19> */
.L_x_5037:
[----:B------:R-:W-:Y:S05]  /*3820*/  BSYNC B0 ;  /* 0x0000000000007941 */ /* 0x000fea0003800000 */
.L_x_5036:
[----:B------:R-:W-:Y:S01]  /*3830*/  IMAD.SHL.U32 R3, R3, 0x200000, RZ ;  /* 0x0020000003037824 */ /* 0x000fe200078e00ff */
[----:B------:R-:W-:-:S04]  /*3840*/  LEA R5, R0, 0x37800000, 0x17 ;  /* 0x3780000000057811 */ /* 0x000fc800078eb8ff */
[----:B------:R-:W-:Y:S01]  /*3850*/  LOP3.LUT R16, R5, R3, R16, 0xfe, !PT ;  /* 0x0000000305107212 */ /* 0x000fe200078efe10 */
[----:B------:R-:W-:Y:S06]  /*3860*/  BRA `(.L_x_5014) ;  /* 0x0000000000907947 */ /* 0x000fec0003800000 */
.L_x_5031:
        /* <DEDUP_REMOVED lines=14> */
.L_x_5019:
        /* <DEDUP_REMOVED lines=16> */
.L_x_5040:
[----:B------:R-:W-:Y:S05]  /*3a50*/  BRA `(.L_x_5014) ;  /* 0x0000000000147947 */ /* 0x000fea0003800000 */
.L_x_5039:
[----:B------:R-:W2:Y:S02]  /*3a60*/  LDG.E.64 R4, desc[UR36][R4.64] ;  /* 0x0000002404047981 */ /* 0x000ea4000c1e1b00 */
[----:B--2---:R0:W2:Y:S01]  /*3a70*/  I2F.U64 R16, R4 ;  /* 0x0000000400107312 */ /* 0x0040a20000301000 */
[----:B------:R-:W-:Y:S05]  /*3a80*/  BRA `(.L_x_5014) ;  /* 0x0000000000087947 */ /* 0x000fea0003800000 */
.L_x_5038:
[----:B------:R-:W2:Y:S02]  /*3a90*/  LDG.E R4, desc[UR36][R4.64] ;  /* 0x0000002404047981 */ /* 0x000ea4000c1e1900 */
[----:B--2---:R-:W-:-:S07]  /*3aa0*/  I2FP.F32.U32 R16, R4 ;  /* 0x0000000400107245 */ /* 0x004fce0000201000 */
.L_x_5014:
[----:B------:R-:W-:Y:S05]  /*3ab0*/  BSYNC B6 ;  /* 0x0000000000067941 */ /* 0x000fea0003800000 */
.L_x_5013:
[----:B------:R-:W0:Y:S01]  /*3ac0*/  S2R R25, SR_TID.X ;  /* 0x0000000000197919 */ /* 0x000e220000002100 */
[----:B------:R-:W-:Y:S01]  /*3ad0*/  BSSY B6, `(.L_x_5041) ;  /* 0x0000128000067945 */ /* 0x000fe20003800000 */
[C---:B0-----:R-:W-:Y:S01]  /*3ae0*/  VIADD R6, R25.reuse, 0x180 ;  /* 0x0000018019067836 */ /* 0x041fe20000000000 */
[CC--:B------:R-:W-:Y:S01]  /*3af0*/  ISETP.GE.AND P0, PT, R25.reuse, R17.reuse, PT ;  /* 0x000000111900720c */ /* 0x0c0fe20003f06270 */
[C---:B------:R-:W-:Y:S02]  /*3b00*/  VIADD R0, R25.reuse, 0x100 ;  /* 0x0000010019007836 */ /* 0x040fe40000000000 */
[----:B------:R-:W-:Y:S01]  /*3b10*/  VIADD R26, R25, 0x80 ;  /* 0x00000080191a7836 */ /* 0x000fe20000000000 */
[-C--:B------:R-:W-:Y:S02]  /*3b20*/  ISETP.GE.AND P2, PT, R6, R17.reuse, PT ;  /* 0x000000110600720c */ /* 0x080fe40003f46270 */
[-C--:B------:R-:W-:Y:S02]  /*3b30*/  ISETP.GE.AND P3, PT, R0, R17.reuse, PT ;  /* 0x000000110000720c */ /* 0x080fe40003f66270 */
[----:B------:R-:W-:-:S05]  /*3b40*/  ISETP.GE.AND P1, PT, R26, R17, PT ;  /* 0x000000111a00720c */ /* 0x000fca0003f26270 */
[----:B------:R-:W0:Y:S01]  /*3b50*/  @!P0 LDC R12, c[0x0][0x218] ;  /* 0x00008600ff0c8b82 */ /* 0x000e220000000800 */
[----:B-1-3-5:R-:W-:-:S03]  /*3b60*/  @!P0 FADD.FTZ R7, R18, 3 ;  /* 0x4040000012078421 */ /* 0x02afc60000010000 */
[----:B--2---:R-:W-:Y:S02]  /*3b70*/  @!P2 FADD.FTZ R16, R16, 3 ;  /* 0x404000001010a421 */ /* 0x004fe40000010000 */
[----:B------:R-:W-:Y:S02]  /*3b80*/  @!P3 FADD.FTZ R8, R22, 3 ;  /* 0x404000001608b421 */ /* 0x000fe40000010000 */
[----:B------:R-:W1:Y:S01]  /*3b90*/  @!P2 LDC R11, c[0x0][0x218] ;  /* 0x00008600ff0bab82 */ /* 0x000e620000000800 */
[----:B------:R-:W-:-:S07]  /*3ba0*/  @!P1 FADD.FTZ R19, R19, 3 ;  /* 0x4040000013139421 */ /* 0x000fce0000010000 */
[----:B------:R-:W2:Y:S08]  /*3bb0*/  @!P3 LDC R9, c[0x0][0x218] ;  /* 0x00008600ff09bb82 */ /* 0x000eb00000000800 */
[----:B------:R-:W3:Y:S08]  /*3bc0*/  @!P1 LDC R14, c[0x0][0x218] ;  /* 0x00008600ff0e9b82 */ /* 0x000ef00000000800 */
[----:B------:R-:W4:Y:S01]  /*3bd0*/  @!P3 LDC R6, c[0x0][0x224] ;  /* 0x00008900ff06bb82 */ /* 0x000f220000000800 */
[----:B-1----:R-:W-:-:S04]  /*3be0*/  @!P2 FSETP.GEU.FTZ.AND P5, PT, R16, R11, PT ;  /* 0x0000000b1000a20b */ /* 0x002fc80003fbe000 */
[----:B------:R-:W-:Y:S02]  /*3bf0*/  @!P2 FSEL R10, R16, R11, P5 ;  /* 0x0000000b100aa208 */ /* 0x000fe40002800000 */
[CC--:B0-----:R-:W-:Y:S01]  /*3c00*/  @!P0 FSETP.GEU.FTZ.AND P5, PT, R7.reuse, R12.reuse, PT ;  /* 0x0000000c0700820b */ /* 0x0c1fe20003fbe000 */
[----:B------:R-:W0:Y:S01]  /*3c10*/  @!P2 LDC R5, c[0x0][0x224] ;  /* 0x00008900ff05ab82 */ /* 0x000e220000000800 */
[CC--:B--2---:R-:W-:Y:S02]  /*3c20*/  @!P3 FSETP.GEU.FTZ.AND P4, PT, R8.reuse, R9.reuse, PT ;  /* 0x000000090800b20b */ /* 0x0c4fe40003f9e000 */
[----:B------:R-:W-:Y:S02]  /*3c30*/  @!P0 FSEL R7, R7, R12, P5 ;  /* 0x0000000c07078208 */ /* 0x000fe40002800000 */
[----:B------:R-:W-:-:S03]  /*3c40*/  @!P3 FSEL R9, R8, R9, P4 ;  /* 0x000000090809b208 */ /* 0x000fc60002000000 */
[----:B------:R-:W1:Y:S01]  /*3c50*/  @!P1 LDC R3, c[0x0][0x224] ;  /* 0x00008900ff039b82 */ /* 0x000e620000000800 */
[----:B---3--:R-:W-:-:S04]  /*3c60*/  @!P1 FSETP.GEU.FTZ.AND P6, PT, R19, R14, PT ;  /* 0x0000000e1300920b */ /* 0x008fc80003fde000 */
[----:B------:R-:W-:-:S03]  /*3c70*/  @!P1 FSEL R8, R19, R14, P6 ;  /* 0x0000000e13089208 */ /* 0x000fc60003000000 */
[----:B------:R-:W2:Y:S01]  /*3c80*/  @!P0 LDC R0, c[0x0][0x224] ;  /* 0x00008900ff008b82 */ /* 0x000ea20000000800 */
[----:B----4-:R-:W-:-:S04]  /*3c90*/  @!P3 FSETP.GT.FTZ.AND P4, PT, R9, R6, PT ;  /* 0x000000060900b20b */ /* 0x010fc80003f94000 */
[----:B------:R-:W-:-:S03]  /*3ca0*/  @!P3 FSEL R6, R9, R6, !P4 ;  /* 0x000000060906b208 */ /* 0x000fc60006000000 */
[----:B------:R-:W3:Y:S01]  /*3cb0*/  LDC.U8 R16, c[0x0][0x24c] ;  /* 0x00009300ff107b82 */ /* 0x000ee20000000000 */
[----:B0-----:R-:W-:Y:S01]  /*3cc0*/  @!P2 FSETP.GT.FTZ.AND P6, PT, R10, R5, PT ;  /* 0x000000050a00a20b */ /* 0x001fe20003fd4000 */
[----:B------:R-:W-:-:S03]  /*3cd0*/  @!P3 FMUL.FTZ R22, R6, 0.16666667163372039795 ;  /* 0x3e2aaaab0616b820 */ /* 0x000fc60000410000 */
[----:B------:R-:W-:Y:S02]  /*3ce0*/  @!P2 FSEL R5, R10, R5, !P6 ;  /* 0x000000050a05a208 */ /* 0x000fe40007000000 */
[----:B-1----:R-:W-:-:S03]  /*3cf0*/  @!P1 FSETP.GT.FTZ.AND P5, PT, R8, R3, PT ;  /* 0x000000030800920b */ /* 0x002fc60003fb4000 */
[----:B------:R-:W-:Y:S01]  /*3d00*/  @!P2 FMUL.FTZ R24, R5, 0.16666667163372039795 ;  /* 0x3e2aaaab0518a820 */ /* 0x000fe20000410000 */
[----:B------:R-:W-:Y:S02]  /*3d10*/  @!P1 FSEL R3, R8, R3, !P5 ;  /* 0x0000000308039208 */ /* 0x000fe40006800000 */
[----:B--2---:R-:W-:-:S03]  /*3d20*/  @!P0 FSETP.GT.FTZ.AND P4, PT, R7, R0, PT ;  /* 0x000000000700820b */ /* 0x004fc60003f94000 */
[----:B------:R-:W-:Y:S01]  /*3d30*/  @!P1 FMUL.FTZ R18, R3, 0.16666667163372039795 ;  /* 0x3e2aaaab03129820 */ /* 0x000fe20000410000 */
[----:B------:R-:W-:-:S05]  /*3d40*/  @!P0 FSEL R0, R7, R0, !P4 ;  /* 0x0000000007008208 */ /* 0x000fca0006000000 */
[----:B------:R-:W-:Y:S01]  /*3d50*/  @!P0 FMUL.FTZ R4, R0, 0.16666667163372039795 ;  /* 0x3e2aaaab00048820 */ /* 0x000fe20000410000 */
[----:B---3--:R-:W-:Y:S06]  /*3d60*/  @P0 BRA `(.L_x_5042) ;  /* 0x0000000c00f80947 */ /* 0x008fec0003800000 */
        /* <DEDUP_REMOVED lines=17> */
[----:B------:R-:W0:Y:S01]  /*3e80*/  F2I.FTZ.TRUNC.NTZ R3, R4 ;  /* 0x0000000400037305 */ /* 0x000e22000021f100 */
[----:B------:R-:W-:Y:S01]  /*3e90*/  IMAD.MOV.U32 R25, RZ, RZ, R26 ;  /* 0x000000ffff197224 */ /* 0x000fe200078e001a */
[----:B0-----:R0:W-:Y:S01]  /*3ea0*/  STG.E.U8 desc[UR36][R8.64], R3 ;  /* 0x0000000308007986 */ /* 0x0011e2000c101124 */
[----:B------:R-:W-:Y:S05]  /*3eb0*/  BRA `(.L_x_5042) ;  /* 0x0000000c00a47947 */ /* 0x000fea0003800000 */
.L_x_5046:
[----:B------:R-:W0:Y:S01]  /*3ec0*/  F2I.S64.TRUNC R4, R4 ;  /* 0x0000000400047311 */ /* 0x000e22000020d900 */
[----:B------:R-:W-:Y:S02]  /*3ed0*/  IMAD.MOV.U32 R25, RZ, RZ, R26 ;  /* 0x000000ffff197224 */ /* 0x000fe400078e001a */
[----:B0-----:R-:W-:-:S05]  /*3ee0*/  IMAD.MOV.U32 R3, RZ, RZ, R4 ;  /* 0x000000ffff037224 */ /* 0x001fca00078e0004 */
[----:B------:R0:W-:Y:S01]  /*3ef0*/  STG.E.U8 desc[UR36][R8.64], R3 ;  /* 0x0000000308007986 */ /* 0x0001e2000c101124 */
[----:B------:R-:W-:Y:S05]  /*3f00*/  BRA `(.L_x_5042) ;  /* 0x0000000c00907947 */ /* 0x000fea0003800000 */
.L_x_5045:
[----:B------:R-:W-:-:S13]  /*3f10*/  ISETP.NE.AND P0, PT, R0, 0x2, PT ;  /* 0x000000020000780c */ /* 0x000fda0003f05270 */
[----:B------:R-:W-:Y:S05]  /*3f20*/  @!P0 BRA `(.L_x_5048) ;  /* 0x0000000000308947 */ /* 0x000fea0003800000 */
[----:B------:R-:W-:-:S13]  /*3f30*/  ISETP.NE.AND P0, PT, R0, 0x3, PT ;  /* 0x000000030000780c */ /* 0x000fda0003f05270 */
[----:B------:R-:W-:Y:S05]  /*3f40*/  @!P0 BRA `(.L_x_5049) ;  /* 0x0000000000188947 */ /* 0x000fea0003800000 */
[----:B------:R-:W-:-:S13]  /*3f50*/  ISETP.NE.AND P0, PT, R0, 0x4, PT ;  /* 0x000000040000780c */ /* 0x000fda0003f05270 */
[----:B------:R-:W-:Y:S05]  /*3f60*/  @P0 BRA `(.L_x_5047) ;  /* 0x0000000c00140947 */ /* 0x000fea0003800000 */
[----:B------:R-:W0:Y:S01]  /*3f70*/  F2I.S64.TRUNC R4, R4 ;  /* 0x0000000400047311 */ /* 0x000e22000020d900 */
[----:B------:R-:W-:Y:S01]  /*3f80*/  IMAD.MOV.U32 R25, RZ, RZ, R26 ;  /* 0x000000ffff197224 */ /* 0x000fe200078e001a */
[----:B0-----:R0:W-:Y:S01]  /*3f90*/  STG.E.64 desc[UR36][R8.64], R4 ;  /* 0x0000000408007986 */ /* 0x0011e2000c101b24 */
[----:B------:R-:W-:Y:S05]  /*3fa0*/  BRA `(.L_x_5042) ;  /* 0x0000000c00687947 */ /* 0x000fea0003800000 */
.L_x_5049:
[----:B------:R-:W0:Y:S01]  /*3fb0*/  F2I.FTZ.TRUNC.NTZ R3, R4 ;  /* 0x0000000400037305 */ /* 0x000e22000021f100 */
[----:B------:R-:W-:Y:S01]  /*3fc0*/  IMAD.MOV.U32 R25, RZ, RZ, R26 ;  /* 0x000000ffff197224 */ /* 0x000fe200078e001a */
[----:B0-----:R0:W-:Y:S01]  /*3fd0*/  STG.E desc[UR36][R8.64], R3 ;  /* 0x0000000308007986 */ /* 0x0011e2000c101924 */
[----:B------:R-:W-:Y:S05]  /*3fe0*/  BRA `(.L_x_5042) ;  /* 0x0000000c00587947 */ /* 0x000fea0003800000 */
.L_x_5048:
[----:B------:R-:W0:Y:S01]  /*3ff0*/  F2I.FTZ.TRUNC.NTZ R3, R4 ;  /* 0x0000000400037305 */ /* 0x000e22000021f100 */
[----:B------:R-:W-:Y:S01]  /*4000*/  IMAD.MOV.U32 R25, RZ, RZ, R26 ;  /* 0x000000ffff197224 */ /* 0x000fe200078e001a */
[----:B0-----:R0:W-:Y:S01]  /*4010*/  STG.E.U16 desc[UR36][R8.64], R3 ;  /* 0x0000000308007986 */ /* 0x0011e2000c101524 */
[----:B------:R-:W-:Y:S05]  /*4020*/  BRA `(.L_x_5042) ;  /* 0x0000000c00487947 */ /* 0x000fea0003800000 */
.L_x_5044:
[----:B------:R-:W-:-:S13]  /*4030*/  ISETP.GT.AND P0, PT, R0, 0x6, PT ;  /* 0x000000060000780c */ /* 0x000fda0003f04270 */
[----:B------:R-:W-:Y:S05]  /*4040*/  @P0 BRA `(.L_x_5050) ;  /* 0x00000000002c0947 */ /* 0x000fea0003800000 */
[----:B------:R-:W-:-:S13]  /*4050*/  ISETP.NE.AND P0, PT, R0, 0x5, PT ;  /* 0x000000050000780c */ /* 0x000fda0003f05270 */
[----:B------:R-:W-:Y:S05]  /*4060*/  @!P0 BRA `(.L_x_5051) ;  /* 0x0000000000148947 */ /* 0x000fea0003800000 */
[----:B------:R-:W-:-:S13]  /*4070*/  ISETP.NE.AND P0, PT, R0, 0x6, PT ;  /* 0x000000060000780c */ /* 0x000fda0003f05270 */
[----:B------:R-:W-:Y:S05]  /*4080*/  @P0 BRA `(.L_x_5047) ;  /* 0x0000000800cc0947 */ /* 0x000fea0003800000 */
[----:B------:R0:W-:Y:S01]  /*4090*/  STG.E desc[UR36][R8.64], R4 ;  /* 0x0000000408007986 */ /* 0x0001e2000c101924 */
[----:B------:R-:W-:Y:S01]  /*40a0*/  IMAD.MOV.U32 R25, RZ, RZ, R26 ;  /* 0x000000ffff197224 */ /* 0x000fe200078e001a */
[----:B------:R-:W-:Y:S06]  /*40b0*/  BRA `(.L_x_5042) ;  /* 0x0000000c00247947 */ /* 0x000fec0003800000 */
.L_x_5051:
[----:B------:R-:W-:Y:S01]  /*40c0*/  F2FP.F16.F32.PACK_AB R4, RZ, R4 ;  /* 0x00000004ff04723e */ /* 0x000fe200000000ff */
[----:B------:R-:W-:-:S04]  /*40d0*/  IMAD.MOV.U32 R25, RZ, RZ, R26 ;  /* 0x000000ffff197224 */ /* 0x000fc800078e001a */
[----:B------:R0:W-:Y:S01]  /*40e0*/  STG.E.U16 desc[UR36][R8.64], R4 ;  /* 0x0000000408007986 */ /* 0x0001e2000c101524 */
[----:B------:R-:W-:Y:S05]  /*40f0*/  BRA `(.L_x_5042) ;  /* 0x0000000c00147947 */ /* 0x000fea0003800000 */
.L_x_5050:
[----:B------:R-:W-:-:S13]  /*4100*/  ISETP.NE.AND P0, PT, R0, 0x7, PT ;  /* 0x000000070000780c */ /* 0x000fda0003f05270 */
[----:B------:R-:W-:Y:S05]  /*4110*/  @!P0 BRA `(.L_x_5052) ;  /* 0x0000000000348947 */ /* 0x000fea0003800000 */
[----:B------:R-:W-:-:S13]  /*4120*/  ISETP.NE.AND P0, PT, R0, 0x8, PT ;  /* 0x000000080000780c */ /* 0x000fda0003f05270 */
[----:B------:R-:W-:Y:S05]  /*4130*/  @!P0 BRA `(.L_x_5053) ;  /* 0x0000000000188947 */ /* 0x000fea0003800000 */
[----:B------:R-:W-:-:S13]  /*4140*/  ISETP.NE.AND P0, PT, R0, 0x9, PT ;  /* 0x000000090000780c */ /* 0x000fda0003f05270 */
[----:B------:R-:W-:Y:S05]  /*4150*/  @P0 BRA `(.L_x_5047) ;  /* 0x0000000800980947 */ /* 0x000fea0003800000 */
[----:B------:R-:W-:Y:S02]  /*4160*/  IMAD.MOV.U32 R5, RZ, RZ, RZ ;  /* 0x000000ffff057224 */ /* 0x000fe400078e00ff */
[----:B------:R-:W-:-:S03]  /*4170*/  IMAD.MOV.U32 R25, RZ, RZ, R26 ;  /* 0x000000ffff197224 */ /* 0x000fc600078e001a */
[----:B------:R0:W-:Y:S01]  /*4180*/  STG.E.64 desc[UR36][R8.64], R4 ;  /* 0x0000000408007986 */ /* 0x0001e2000c101b24 */
[----:B------:R-:W-:Y:S05]  /*4190*/  BRA `(.L_x_5042) ;  /* 0x0000000800ec7947 */ /* 0x000fea0003800000 */
.L_x_5053:
[----:B------:R-:W-:Y:S01]  /*41a0*/  F2FP.F16.F32.PACK_AB R3, RZ, R4 ;  /* 0x00000004ff03723e */ /* 0x000fe200000000ff */
[----:B------:R-:W-:-:S03]  /*41b0*/  IMAD.MOV.U32 R25, RZ, RZ, R26 ;  /* 0x000000ffff197224 */ /* 0x000fc600078e001a */
[----:B------:R-:W-:-:S05]  /*41c0*/  PRMT R3, R3, 0x5410, RZ ;  /* 0x0000541003037816 */ /* 0x000fca00000000ff */
[----:B------:R0:W-:Y:S01]  /*41d0*/  STG.E desc[UR36][R8.64], R3 ;  /* 0x0000000308007986 */ /* 0x0001e2000c101924 */
[----:B------:R-:W-:Y:S05]  /*41e0*/  BRA `(.L_x_5042) ;  /* 0x0000000800d87947 */ /* 0x000fea0003800000 */
.L_x_5052:
[----:B------:R-:W-:Y:S01]  /*41f0*/  FMUL.FTZ R4, R4, 1 ;  /* 0x3f80000004047820 */ /* 0x000fe20000410000 */
[----:B------:R-:W-:-:S05]  /*4200*/  IMAD.MOV.U32 R25, RZ, RZ, R26 ;  /* 0x000000ffff197224 */ /* 0x000fca00078e001a */
[----:B------:R-:W0:Y:S02]  /*4210*/  F2F.F64.F32 R4, R4 ;  /* 0x0000000400047310 */ /* 0x000e240000201800 */
[----:B0-----:R0:W-:Y:S01]  /*4220*/  STG.E.64 desc[UR36][R8.64], R4 ;  /* 0x0000000408007986 */ /* 0x0011e2000c101b24 */
[----:B------:R-:W-:Y:S05]  /*4230*/  BRA `(.L_x_5042) ;  /* 0x0000000800c47947 */ /* 0x000fea0003800000 */
.L_x_5043:
        /* <DEDUP_REMOVED lines=8> */
[----:B------:R-:W-:Y:S01]  /*42c0*/  FSETP.NEU.FTZ.AND P0, PT, R4, RZ, PT ;  /* 0x000000ff0400720b */ /* 0x000fe20003f1d000 */
[----:B------:R-:W-:-:S03]  /*42d0*/  IMAD.MOV.U32 R25, RZ, RZ, R26 ;  /* 0x000000ffff197224 */ /* 0x000fc600078e001a */
[----:B------:R-:W-:-:S05]  /*42e0*/  SEL R3, RZ, 0x1, !P0 ;  /* 0x00000001ff037807 */ /* 0x000fca0004000000 */
[----:B------:R0:W-:Y:S01]  /*42f0*/  STG.E.U8 desc[UR36][R8.64], R3 ;  /* 0x0000000308007986 */ /* 0x0001e2000c101124 */
[----:B------:R-:W-:Y:S05]  /*4300*/  BRA `(.L_x_5042) ;  /* 0x0000000800907947 */ /* 0x000fea0003800000 */
.L_x_5056:
[----:B------:R-:W-:Y:S01]  /*4310*/  FMUL.FTZ R4, R4, 1 ;  /* 0x3f80000004047820 */ /* 0x000fe20000410000 */
[----:B------:R-:W-:Y:S01]  /*4320*/  CS2R R6, SRZ ;  /* 0x0000000000067805 */ /* 0x000fe2000001ff00 */
[----:B------:R-:W-:-:S04]  /*4330*/  IMAD.MOV.U32 R25, RZ, RZ, R26 ;  /* 0x000000ffff197224 */ /* 0x000fc800078e001a */
[----:B------:R-:W0:Y:S02]  /*4340*/  F2F.F64.F32 R4, R4 ;  /* 0x0000000400047310 */ /* 0x000e240000201800 */
[----:B0-----:R0:W-:Y:S01]  /*4350*/  STG.E.128 desc[UR36][R8.64], R4 ;  /* 0x0000000408007986 */ /* 0x0011e2000c101d24 */
[----:B------:R-:W-:Y:S05]  /*4360*/  BRA `(.L_x_5042) ;  /* 0x0000000800787947 */ /* 0x000fea0003800000 */
.L_x_5055:
        /* <DEDUP_REMOVED lines=20> */
.L_x_5060:
[----:B------:R-:W-:Y:S05]  /*44b0*/  BSYNC B0 ;  /* 0x0000000000007941 */ /* 0x000fea0003800000 */
.L_x_5059:
[----:B------:R-:W-:Y:S01]  /*44c0*/  LOP3.LUT R5, R0, R5, RZ, 0xfc, !PT ;  /* 0x0000000500057212 */ /* 0x000fe200078efcff */
[----:B------:R-:W-:-:S04]  /*44d0*/  IMAD.MOV.U32 R25, RZ, RZ, R26 ;  /* 0x000000ffff197224 */ /* 0x000fc800078e001a */
[----:B------:R0:W-:Y:S01]  /*44e0*/  STG.E.U8 desc[UR36][R8.64], R5 ;  /* 0x0000000508007986 */ /* 0x0001e2000c101124 */
[----:B------:R-:W-:Y:S05]  /*44f0*/  BRA `(.L_x_5042) ;  /* 0x0000000800147947 */ /* 0x000fea0003800000 */
.L_x_5058:
        /* <DEDUP_REMOVED lines=12> */
.L_x_5062:
[----:B------:R-:W-:Y:S01]  /*45c0*/  IMAD.MOV.U32 R0, RZ, RZ, 0x7f ;  /* 0x0000007fff007424 */ /* 0x000fe200078e00ff */
[----:B------:R-:W-:-:S04]  /*45d0*/  ISETP.GT.U32.AND P0, PT, R5, 0x7f800000, PT ;  /* 0x7f8000000500780c */ /* 0x000fc80003f04070 */
[----:B------:R-:W-:-:S09]  /*45e0*/  SEL R0, R0, 0x7c, P0 ;  /* 0x0000007c00007807 */ /* 0x000fd20000000000 */
.L_x_5063:
[----:B------:R-:W-:Y:S05]  /*45f0*/  BSYNC B0 ;  /* 0x0000000000007941 */ /* 0x000fea0003800000 */
.L_x_5061:
[----:B------:R-:W-:Y:S01]  /*4600*/  LOP3.LUT R4, R4, 0x80000000, RZ, 0xc0, !PT ;  /* 0x8000000004047812 */ /* 0x000fe200078ec0ff */
[----:B------:R-:W-:-:S03]  /*4610*/  IMAD.MOV.U32 R25, RZ, RZ, R26 ;  /* 0x000000ffff197224 */ /* 0x000fc600078e001a */
[----:B------:R-:W-:-:S04]  /*4620*/  SHF.R.U32.HI R3, RZ, 0x18, R4 ;  /* 0x00000018ff037819 */ /* 0x000fc80000011604 */
[----:B------:R-:W-:-:S05]  /*4630*/  LOP3.LUT R3, R0, R3, RZ, 0xfc, !PT ;  /* 0x0000000300037212 */ /* 0x000fca00078efcff */
[----:B------:R0:W-:Y:S01]  /*4640*/  STG.E.U8 desc[UR36][R8.64], R3 ;  /* 0x0000000308007986 */ /* 0x0001e2000c101124 */
[----:B------:R-:W-:Y:S05]  /*4650*/  BRA `(.L_x_5042) ;  /* 0x0000000400bc7947 */ /* 0x000fea0003800000 */
.L_x_5057:
[----:B------:R-:W-:Y:S01]  /*4660*/  F2FP.BF16.F32.PACK_AB R4, RZ, R4 ;  /* 0x00000004ff04723e */ /* 0x000fe200000010ff */
[----:B------:R-:W-:-:S04]  /*4670*/  IMAD.MOV.U32 R25, RZ, RZ, R26 ;  /* 0x000000ffff197224 */ /* 0x000fc800078e001a */
[----:B------:R0:W-:Y:S01]  /*4680*/  STG.E.U16 desc[UR36][R8.64], R4 ;  /* 0x0000000408007986 */ /* 0x0001e2000c101524 */
[----:B------:R-:W-:Y:S05]  /*4690*/  BRA `(.L_x_5042) ;  /* 0x0000000400ac7947 */ /* 0x000fea0003800000 */
.L_x_5054:
        /* <DEDUP_REMOVED lines=8> */
[----:B------:R-:W0:Y:S01]  /*4720*/  F2I.FTZ.U32.TRUNC.NTZ R3, R4 ;  /* 0x0000000400037305 */ /* 0x000e22000021f000 */
[----:B------:R-:W-:Y:S01]  /*4730*/  IMAD.MOV.U32 R25, RZ, RZ, R26 ;  /* 0x000000ffff197224 */ /* 0x000fe200078e001a */
[----:B0-----:R4:W-:Y:S01]  /*4740*/  STG.E.U16 desc[UR36][R8.64], R3 ;  /* 0x0000000308007986 */ /* 0x0019e2000c101524 */
[----:B------:R-:W-:Y:S05]  /*4750*/  BRA `(.L_x_5042) ;  /* 0x00000004007c7947 */ /* 0x000fea0003800000 */
.L_x_5066:
        /* <DEDUP_REMOVED lines=16> */
.L_x_5069:
[----:B------:R-:W-:-:S04]  /*4860*/  LOP3.LUT R4, R4, 0x80000000, RZ, 0xc0, !PT ;  /* 0x8000000004047812 */ /* 0x000fc800078ec0ff */
[----:B------:R-:W-:-:S04]  /*4870*/  SHF.R.U32.HI R4, RZ, 0x18, R4 ;  /* 0x00000018ff047819 */ /* 0x000fc80000011604 */
[----:B------:R-:W-:-:S04]  /*4880*/  LOP3.LUT R3, R3, R4, RZ, 0xfc, !PT ;  /* 0x0000000403037212 */ /* 0x000fc800078efcff */
[----:B------:R-:W-:-:S07]  /*4890*/  PRMT R0, R3, 0x7610, R0 ;  /* 0x0000761003007816 */ /* 0x000fce0000000000 */
.L_x_5068:
[----:B------:R-:W-:Y:S05]  /*48a0*/  BSYNC B0 ;  /* 0x0000000000007941 */ /* 0x000fea0003800000 */
.L_x_5067:
[----:B------:R3:W-:Y:S01]  /*48b0*/  STG.E.U8 desc[UR36][R8.64], R0 ;  /* 0x0000000008007986 */ /* 0x0007e2000c101124 */
[----:B------:R-:W-:Y:S01]  /*48c0*/  IMAD.MOV.U32 R25, RZ, RZ, R26 ;  /* 0x000000ffff197224 */ /* 0x000fe200078e001a */
[----:B------:R-:W-:Y:S06]  /*48d0*/  BRA `(.L_x_5042) ;  /* 0x00000004001c7947 */ /* 0x000fec0003800000 */
.L_x_5065:
        /* <DEDUP_REMOVED lines=16> */
.L_x_5072:
[----:B------:R-:W-:-:S04]  /*49e0*/  LOP3.LUT R4, R4, 0x80000000, RZ, 0xc0, !PT ;  /* 0x8000000004047812 */ /* 0x000fc800078ec0ff */
[----:B------:R-:W-:-:S04]  /*49f0*/  SHF.R.U32.HI R4, RZ, 0x18, R4 ;  /* 0x00000018ff047819 */ /* 0x000fc80000011604 */
[----:B------:R-:W-:-:S04]  /*4a00*/  LOP3.LUT R3, R3, R4, RZ, 0xfc, !PT ;  /* 0x0000000403037212 */ /* 0x000fc800078efcff */
[----:B------:R-:W-:-:S07]  /*4a10*/  PRMT R0, R3, 0x7610, R0 ;  /* 0x0000761003007816 */ /* 0x000fce0000000000 */
.L_x_5071:
[----:B------:R-:W-:Y:S05]  /*4a20*/  BSYNC B0 ;  /* 0x0000000000007941 */ /* 0x000fea0003800000 */
.L_x_5070:
[----:B------:R0:W-:Y:S01]  /*4a30*/  STG.E.U8 desc[UR36][R8.64], R0 ;  /* 0x0000000008007986 */ /* 0x0001e2000c101124 */
[----:B------:R-:W-:Y:S01]  /*4a40*/  IMAD.MOV.U32 R25, RZ, RZ, R26 ;  /* 0x000000ffff197224 */ /* 0x000fe200078e001a */
[----:B------:R-:W-:Y:S06]  /*4a50*/  BRA `(.L_x_5042) ;  /* 0x0000000000bc7947 */ /* 0x000fec0003800000 */
.L_x_5064:
[----:B------:R-:W-:-:S13]  /*4a60*/  ISETP.NE.AND P0, PT, R0, 0x1c, PT ;  /* 0x0000001c0000780c */ /* 0x000fda0003f05270 */
[----:B------:R-:W-:Y:S05]  /*4a70*/  @!P0 BRA `(.L_x_5073) ;  /* 0x0000000000a88947 */ /* 0x000fea0003800000 */
[----:B------:R-:W-:-:S13]  /*4a80*/  ISETP.NE.AND P0, PT, R0, 0x1d, PT ;  /* 0x0000001d0000780c */ /* 0x000fda0003f05270 */
[----:B------:R-:W-:Y:S05]  /*4a90*/  @!P0 BRA `(.L_x_5074) ;  /* 0x0000000000908947 */ /* 0x000fea0003800000 */
[----:B------:R-:W-:-:S13]  /*4aa0*/  ISETP.NE.AND P0, PT, R0, 0x2c, PT ;  /* 0x0000002c0000780c */ /* 0x000fda0003f05270 */
[----:B------:R-:W-:Y:S05]  /*4ab0*/  @P0 BRA `(.L_x_5047) ;  /* 0x0000000000400947 */ /* 0x000fea0003800000 */
[----:B------:R-:W-:Y:S01]  /*4ac0*/  SHF.R.U32.HI R5, RZ, 0x17, R4 ;  /* 0x00000017ff057819 */ /* 0x000fe20000011604 */
[----:B------:R-:W-:-:S03]  /*4ad0*/  IMAD.MOV.U32 R25, RZ, RZ, R26 ;  /* 0x000000ffff197224 */ /* 0x000fc600078e001a */
        /* <DEDUP_REMOVED lines=14> */
.L_x_5047:
        /* <DEDUP_REMOVED lines=16> */
.L_x_5075:
[----:B------:R-:W-:Y:S01]  /*4cc0*/  IMAD.MOV.U32 R25, RZ, RZ, R26 ;  /* 0x000000ffff197224 */ /* 0x000fe200078e001a */
[----:B------:R-:W-:Y:S06]  /*4cd0*/  BRA `(.L_x_5042) ;  /* 0x00000000001c7947 */ /* 0x000fec0003800000 */
.L_x_5074:
[----:B------:R-:W0:Y:S01]  /*4ce0*/  F2I.U64.TRUNC R4, R4 ;  /* 0x0000000400047311 */ /* 0x000e22000020d800 */
[----:B------:R-:W-:Y:S01]  /*4cf0*/  IMAD.MOV.U32 R25, RZ, RZ, R26 ;  /* 0x000000ffff197224 */ /* 0x000fe200078e001a */
[----:B0-----:R2:W-:Y:S01]  /*4d00*/  STG.E.64 desc[UR36][R8.64], R4 ;  /* 0x0000000408007986 */ /* 0x0015e2000c101b24 */
[----:B------:R-:W-:Y:S05]  /*4d10*/  BRA `(.L_x_5042) ;  /* 0x00000000000c7947 */ /* 0x000fea0003800000 */
.L_x_5073:
[----:B------:R-:W0:Y:S01]  /*4d20*/  F2I.FTZ.U32.TRUNC.NTZ R3, R4 ;  /* 0x0000000400037305 */ /* 0x000e22000021f000 */
[----:B------:R-:W-:Y:S01]  /*4d30*/  IMAD.MOV.U32 R25, RZ, RZ, R26 ;  /* 0x000000ffff197224 */ /* 0x000fe200078e001a */
[----:B0-----:R0:W-:Y:S06]  /*4d40*/  STG.E desc[UR36][R8.64], R3 ;  /* 0x0000000308007986 */ /* 0x0011ec000c101924 */
.L_x_5042:
[----:B------:R-:W-:Y:S05]  /*4d50*/  BSYNC B6 ;  /* 0x0000000000067941 */ /* 0x000fea0003800000 */
.L_x_5041:
        /* <DEDUP_REMOVED lines=24> */
.L_x_5081:
[----:B------:R-:W0:Y:S02]  /*4ee0*/  F2I.S64.TRUNC R18, R18 ;  /* 0x0000001200127311 */ /* 0x000e24000020d900 */
[----:B0-----:R-:W-:-:S05]  /*4ef0*/  IMAD.MOV.U32 R3, RZ, RZ, R18 ;  /* 0x000000ffff037224 */ /* 0x001fca00078e0012 */
[----:B------:R0:W-:Y:S01]  /*4f00*/  STG.E.U8 desc[UR36][R8.64], R3 ;  /* 0x0000000308007986 */ /* 0x0001e2000c101124 */
[----:B------:R-:W-:Y:S05]  /*4f10*/  BRA `(.L_x_5083) ;  /* 0x0000000c00407947 */ /* 0x000fea0003800000 */
.L_x_5080:
        /* <DEDUP_REMOVED lines=9> */
.L_x_5085:
[----:B------:R-:W0:Y:S02]  /*4fb0*/  F2I.FTZ.TRUNC.NTZ R3, R18 ;  /* 0x0000001200037305 */ /* 0x000e24000021f100 */
[----:B0-----:R0:W-:Y:S01]  /*4fc0*/  STG.E desc[UR36][R8.64], R3 ;  /* 0x0000000308007986 */ /* 0x0011e2000c101924 */
[----:B------:R-:W-:Y:S05]  /*4fd0*/  BRA `(.L_x_5083) ;  /* 0x0000000c00107947 */ /* 0x000fea0003800000 */
.L_x_5084:
[----:B------:R-:W0:Y:S02]  /*4fe0*/  F2I.FTZ.TRUNC.NTZ R3, R18 ;  /* 0x0000001200037305 */ /* 0x000e24000021f100 */
[----:B0-----:R0:W-:Y:S01]  /*4ff0*/  STG.E.U16 desc[UR36][R8.64], R3 ;  /* 0x0000000308007986 */ /* 0x0011e2000c101524 */
[----:B------:R-:W-:Y:S05]  /*5000*/  BRA `(.L_x_5083) ;  /* 0x0000000c00047947 */ /* 0x000fea0003800000 */
.L_x_5079:
        /* <DEDUP_REMOVED lines=8> */
.L_x_5087:
[----:B------:R-:W-:-:S05]  /*5090*/  F2FP.F16.F32.PACK_AB R18, RZ, R18 ;  /* 0x00000012ff12723e */ /* 0x000fca00000000ff */
[----:B------:R0:W-:Y:S01]  /*50a0*/  STG.E.U16 desc[UR36][R8.64], R18 ;  /* 0x0000001208007986 */ /* 0x0001e2000c101524 */
[----:B------:R-:W-:Y:S05]  /*50b0*/  BRA `(.L_x_5083) ;  /* 0x0000000800d87947 */ /* 0x000fea0003800000 */
.L_x_5086:
        /* <DEDUP_REMOVED lines=9> */
.L_x_5089:
[----:B------:R-:W-:-:S04]  /*5150*/  F2FP.F16.F32.PACK_AB R3, RZ, R18 ;  /* 0x00000012ff03723e */ /* 0x000fc800000000ff */
[----:B------:R-:W-:-:S05]  /*5160*/  PRMT R3, R3, 0x5410, RZ ;  /* 0x0000541003037816 */ /* 0x000fca00000000ff */
[----:B------:R0:W-:Y:S01]  /*5170*/  STG.E desc[UR36][R8.64], R3 ;  /* 0x0000000308007986 */ /* 0x0001e2000c101924 */
[----:B------:R-:W-:Y:S05]  /*5180*/  BRA `(.L_x_5083) ;  /* 0x0000000800a47947 */ /* 0x000fea0003800000 */
.L_x_5088:
[----:B------:R-:W-:-:S06]  /*5190*/  FMUL.FTZ R4, R18, 1 ;  /* 0x3f80000012047820 */ /* 0x000fcc0000410000 */
[----:B------:R-:W0:Y:S02]  /*51a0*/  F2F.F64.F32 R4, R4 ;  /* 0x0000000400047310 */ /* 0x000e240000201800 */
[----:B0-----:R0:W-:Y:S01]  /*51b0*/  STG.E.64 desc[UR36][R8.64], R4 ;  /* 0x0000000408007986 */ /* 0x0011e2000c101b24 */
[----:B------:R-:W-:Y:S05]  /*51c0*/  BRA `(.L_x_5083) ;  /* 0x0000000800947947 */ /* 0x000fea0003800000 */
.L_x_5078:
        /* <DEDUP_REMOVED lines=12> */
.L_x_5092:
[----:B------:R-:W-:Y:S01]  /*5290*/  FMUL.FTZ R4, R18, 1 ;  /* 0x3f80000012047820 */ /* 0x000fe20000410000 */
[----:B------:R-:W-:-:S05]  /*52a0*/  CS2R R6, SRZ ;  /* 0x0000000000067805 */ /* 0x000fca000001ff00 */
[----:B------:R-:W0:Y:S02]  /*52b0*/  F2F.F64.F32 R4, R4 ;  /* 0x0000000400047310 */ /* 0x000e240000201800 */
[----:B0-----:R0:W-:Y:S01]  /*52c0*/  STG.E.128 desc[UR36][R8.64], R4 ;  /* 0x0000000408007986 */ /* 0x0011e2000c101d24 */
[----:B------:R-:W-:Y:S05]  /*52d0*/  BRA `(.L_x_5083) ;  /* 0x0000000800507947 */ /* 0x000fea0003800000 */
.L_x_5091:
        /* <DEDUP_REMOVED lines=20> */
.L_x_5096:
[----:B------:R-:W-:Y:S05]  /*5420*/  BSYNC B0 ;  /* 0x0000000000007941 */ /* 0x000fea0003800000 */
.L_x_5095:
[----:B------:R-:W-:-:S05]  /*5430*/  LOP3.LUT R5, R0, R5, RZ, 0xfc, !PT ;  /* 0x0000000500057212 */ /* 0x000fca00078efcff */
[----:B------:R0:W-:Y:S01]  /*5440*/  STG.E.U8 desc[UR36][R8.64], R5 ;  /* 0x0000000508007986 */ /* 0x0001e2000c101124 */
[----:B------:R-:W-:Y:S05]  /*5450*/  BRA `(.L_x_5083) ;  /* 0x0000000400f07947 */ /* 0x000fea0003800000 */
.L_x_5094:
        /* <DEDUP_REMOVED lines=12> */
.L_x_5098:
[----:B------:R-:W-:Y:S01]  /*5520*/  IMAD.MOV.U32 R0, RZ, RZ, 0x7f ;  /* 0x0000007fff007424 */ /* 0x000fe200078e00ff */
[----:B------:R-:W-:-:S04]  /*5530*/  ISETP.GT.U32.AND P0, PT, R4, 0x7f800000, PT ;  /* 0x7f8000000400780c */ /* 0x000fc80003f04070 */
[----:B------:R-:W-:-:S09]  /*5540*/  SEL R0, R0, 0x7c, P0 ;  /* 0x0000007c00007807 */ /* 0x000fd20000000000 */
.L_x_5099:
[----:B------:R-:W-:Y:S05]  /*5550*/  BSYNC B0 ;  /* 0x0000000000007941 */ /* 0x000fea0003800000 */
.L_x_5097:
[----:B------:R-:W-:-:S04]  /*5560*/  LOP3.LUT R18, R18, 0x80000000, RZ, 0xc0, !PT ;  /* 0x8000000012127812 */ /* 0x000fc800078ec0ff */
[----:B------:R-:W-:-:S04]  /*5570*/  SHF.R.U32.HI R3, RZ, 0x18, R18 ;  /* 0x00000018ff037819 */ /* 0x000fc80000011612 */
[----:B------:R-:W-:-:S05]  /*5580*/  LOP3.LUT R3, R0, R3, RZ, 0xfc, !PT ;  /* 0x0000000300037212 */ /* 0x000fca00078efcff */
[----:B------:R0:W-:Y:S01]  /*5590*/  STG.E.U8 desc[UR36][R8.64], R3 ;  /* 0x0000000308007986 */ /* 0x0001e2000c101124 */
[----:B------:R-:W-:Y:S05]  /*55a0*/  BRA `(.L_x_5083) ;  /* 0x00000004009c7947 */ /* 0x000fea0003800000 */
.L_x_5093:
[----:B------:R-:W-:-:S05]  /*55b0*/  F2FP.BF16.F32.PACK_AB R18, RZ, R18 ;  /* 0x00000012ff12723e */ /* 0x000fca00000010ff */
[----:B------:R0:W-:Y:S01]  /*55c0*/  STG.E.U16 desc[UR36][R8.64], R18 ;  /* 0x0000001208007986 */ /* 0x0001e2000c101524 */
[----:B------:R-:W-:Y:S05]  /*55d0*/  BRA `(.L_x_5083) ;  /* 0x0000000400907947 */ /* 0x000fea0003800000 */
.L_x_5090:
        /* <DEDUP_REMOVED lines=11> */
.L_x_5102:
        /* <DEDUP_REMOVED lines=16> */
.L_x_5105:
[----:B------:R-:W-:-:S04]  /*5790*/  LOP3.LUT R18, R18, 0x80000000, RZ, 0xc0, !PT ;  /* 0x8000000012127812 */ /* 0x000fc800078ec0ff */
[----:B------:R-:W-:-:S04]  /*57a0*/  SHF.R.U32.HI R3, RZ, 0x18, R18 ;  /* 0x00000018ff037819 */ /* 0x000fc80000011612 */
[----:B------:R-:W-:-:S04]  /*57b0*/  LOP3.LUT R0, R0, R3, RZ, 0xfc, !PT ;  /* 0x0000000300007212 */ /* 0x000fc800078efcff */
[----:B------:R-:W-:-:S07]  /*57c0*/  PRMT R4, R0, 0x7610, R4 ;  /* 0x0000761000047816 */ /* 0x000fce0000000004 */
.L_x_5104:
[----:B------:R-:W-:Y:S05]  /*57d0*/  BSYNC B0 ;  /* 0x0000000000007941 */ /* 0x000fea0003800000 */
.L_x_5103:
[----:B------:R3:W-:Y:S01]  /*57e0*/  STG.E.U8 desc[UR36][R8.64], R4 ;  /* 0x0000000408007986 */ /* 0x0007e2000c101124 */
[----:B------:R-:W-:Y:S05]  /*57f0*/  BRA `(.L_x_5083) ;  /* 0x0000000400087947 */ /* 0x000fea0003800000 */
.L_x_5101:
        /* <DEDUP_REMOVED lines=16> */
.L_x_5108:
[----:B------:R-:W-:-:S04]  /*5900*/  LOP3.LUT R18, R18, 0x80000000, RZ, 0xc0, !PT ;  /* 0x8000000012127812 */ /* 0x000fc800078ec0ff */
[----:B------:R-:W-:-:S04]  /*5910*/  SHF.R.U32.HI R3, RZ, 0x18, R18 ;  /* 0x00000018ff037819 */ /* 0x000fc80000011612 */
[----:B------:R-:W-:-:S04]  /*5920*/  LOP3.LUT R0, R0, R3, RZ, 0xfc, !PT ;  /* 0x0000000300007212 */ /* 0x000fc800078efcff */
[----:B------:R-:W-:-:S07]  /*5930*/  PRMT R4, R0, 0x7610, R4 ;  /* 0x0000761000047816 */ /* 0x000fce0000000004 */
.L_x_5107:
[----:B------:R-:W-:Y:S05]  /*5940*/  BSYNC B0 ;  /* 0x0000000000007941 */ /* 0x000fea0003800000 */
.L_x_5106:
[----:B------:R0:W-:Y:S01]  /*5950*/  STG.E.U8 desc[UR36][R8.64], R4 ;  /* 0x0000000408007986 */ /* 0x0001e2000c101124 */
[----:B------:R-:W-:Y:S05]  /*5960*/  BRA `(.L_x_5083) ;  /* 0x0000000000ac7947 */ /* 0x000fea0003800000 */
.L_x_5100:
        /* <DEDUP_REMOVED lines=21> */
.L_x_5082:
        /* <DEDUP_REMOVED lines=16> */
.L_x_5111:
[----:B------:R-:W-:Y:S05]  /*5bc0*/  BRA `(.L_x_5083) ;  /* 0x0000000000147947 */ /* 0x000fea0003800000 */
.L_x_5110:
[----:B------:R-:W0:Y:S02]  /*5bd0*/  F2I.U64.TRUNC R18, R18 ;  /* 0x0000001200127311 */ /* 0x000e24000020d800 */
[----:B0-----:R2:W-:Y:S01]  /*5be0*/  STG.E.64 desc[UR36][R8.64], R18 ;  /* 0x0000001208007986 */ /* 0x0015e2000c101b24 */
[----:B------:R-:W-:Y:S05]  /*5bf0*/  BRA `(.L_x_5083) ;  /* 0x0000000000087947 */ /* 0x000fea0003800000 */
.L_x_5109:
[----:B------:R-:W0:Y:S02]  /*5c00*/  F2I.FTZ.U32.TRUNC.NTZ R3, R18 ;  /* 0x0000001200037305 */ /* 0x000e24000021f000 */
[----:B0-----:R0:W-:Y:S02]  /*5c10*/  STG.E desc[UR36][R8.64], R3 ;  /* 0x0000000308007986 */ /* 0x0011e4000c101924 */
.L_x_5083:
        /* <DEDUP_REMOVED lines=24> */
.L_x_5115:
[----:B------:R-:W0:Y:S02]  /*5da0*/  F2I.S64.TRUNC R22, R22 ;  /* 0x0000001600167311 */ /* 0x000e24000020d900 */
[----:B0-----:R-:W-:-:S05]  /*5db0*/  IMAD.MOV.U32 R3, RZ, RZ, R22 ;  /* 0x000000ffff037224 */ /* 0x001fca00078e0016 */
[----:B------:R0:W-:Y:S01]  /*5dc0*/  STG.E.U8 desc[UR36][R8.64], R3 ;  /* 0x0000000308007986 */ /* 0x0001e2000c101124 */
[----:B------:R-:W-:Y:S05]  /*5dd0*/  BRA `(.L_x_5117) ;  /* 0x0000000c00407947 */ /* 0x000fea0003800000 */
.L_x_5114:
        /* <DEDUP_REMOVED lines=9> */
.L_x_5119:
[----:B------:R-:W0:Y:S02]  /*5e70*/  F2I.FTZ.TRUNC.NTZ R3, R22 ;  /* 0x0000001600037305 */ /* 0x000e24000021f100 */
[----:B0-----:R3:W-:Y:S01]  /*5e80*/  STG.E desc[UR36][R8.64], R3 ;  /* 0x0000000308007986 */ /* 0x0017e2000c101924 */
[----:B------:R-:W-:Y:S05]  /*5e90*/  BRA `(.L_x_5117) ;  /* 0x0000000c00107947 */ /* 0x000fea0003800000 */
.L_x_5118:
[----:B------:R-:W0:Y:S02]  /*5ea0*/  F2I.FTZ.TRUNC.NTZ R3, R22 ;  /* 0x0000001600037305 */ /* 0x000e24000021f100 */
[----:B0-----:R2:W-:Y:S01]  /*5eb0*/  STG.E.U16 desc[UR36][R8.64], R3 ;  /* 0x0000000308007986 */ /* 0x0015e2000c101524 */
[----:B------:R-:W-:Y:S05]  /*5ec0*/  BRA `(.L_x_5117) ;  /* 0x0000000c00047947 */ /* 0x000fea0003800000 */
.L_x_5113:
        /* <DEDUP_REMOVED lines=8> */
.L_x_5121:
[----:B------:R-:W-:-:S05]  /*5f50*/  F2FP.F16.F32.PACK_AB R22, RZ, R22 ;  /* 0x00000016ff16723e */ /* 0x000fca00000000ff */
[----:B------:R0:W-:Y:S01]  /*5f60*/  STG.E.U16 desc[UR36][R8.64], R22 ;  /* 0x0000001608007986 */ /* 0x0001e2000c101524 */
[----:B------:R-:W-:Y:S05]  /*5f70*/  BRA `(.L_x_5117) ;  /* 0x0000000800d87947 */ /* 0x000fea0003800000 */
.L_x_5120:
        /* <DEDUP_REMOVED lines=9> */
.L_x_5123:
[----:B------:R-:W-:-:S04]  /*6010*/  F2FP.F16.F32.PACK_AB R3, RZ, R22 ;  /* 0x00000016ff03723e */ /* 0x000fc800000000ff */
[----:B------:R-:W-:-:S05]  /*6020*/  PRMT R3, R3, 0x5410, RZ ;  /* 0x0000541003037816 */ /* 0x000fca00000000ff */
[----:B------:R0:W-:Y:S01]  /*6030*/  STG.E desc[UR36][R8.64], R3 ;  /* 0x0000000308007986 */ /* 0x0001e2000c101924 */
[----:B------:R-:W-:Y:S05]  /*6040*/  BRA `(.L_x_5117) ;  /* 0x0000000800a47947 */ /* 0x000fea0003800000 */
.L_x_5122:
[----:B------:R-:W-:-:S06]  /*6050*/  FMUL.FTZ R4, R22, 1 ;  /* 0x3f80000016047820 */ /* 0x000fcc0000410000 */
[----:B------:R-:W0:Y:S02]  /*6060*/  F2F.F64.F32 R4, R4 ;  /* 0x0000000400047310 */ /* 0x000e240000201800 */
[----:B0-----:R0:W-:Y:S01]  /*6070*/  STG.E.64 desc[UR36][R8.64], R4 ;  /* 0x0000000408007986 */ /* 0x0011e2000c101b24 */
[----:B------:R-:W-:Y:S05]  /*6080*/  BRA `(.L_x_5117) ;  /* 0x0000000800947947 */ /* 0x000fea0003800000 */
.L_x_5112:
        /* <DEDUP_REMOVED lines=12> */
.L_x_5126:
[----:B------:R-:W-:Y:S01]  /*6150*/  FMUL.FTZ R4, R22, 1 ;  /* 0x3f80000016047820 */ /* 0x000fe20000410000 */
[----:B------:R-:W-:-:S05]  /*6160*/  CS2R R6, SRZ ;  /* 0x0000000000067805 */ /* 0x000fca000001ff00 */
[----:B------:R-:W0:Y:S02]  /*6170*/  F2F.F64.F32 R4, R4 ;  /* 0x0000000400047310 */ /* 0x000e240000201800 */
[----:B0-----:R0:W-:Y:S01]  /*6180*/  STG.E.128 desc[UR36][R8.64], R4 ;  /* 0x0000000408007986 */ /* 0x0011e2000c101d24 */
[----:B------:R-:W-:Y:S05]  /*6190*/  BRA `(.L_x_5117) ;  /* 0x0000000800507947 */ /* 0x000fea0003800000 */
.L_x_5125:
        /* <DEDUP_REMOVED lines=20> */
.L_x_5130:
[----:B------:R-:W-:Y:S05]  /*62e0*/  BSYNC B0 ;  /* 0x0000000000007941 */ /* 0x000fea0003800000 */
.L_x_5129:
[----:B------:R-:W-:-:S05]  /*62f0*/  LOP3.LUT R5, R0, R5, RZ, 0xfc, !PT ;  /* 0x0000000500057212 */ /* 0x000fca00078efcff */
[----:B------:R0:W-:Y:S01]  /*6300*/  STG.E.U8 desc[UR36][R8.64], R5 ;  /* 0x0000000508007986 */ /* 0x0001e2000c101124 */
[----:B------:R-:W-:Y:S05]  /*6310*/  BRA `(.L_x_5117) ;  /* 0x0000000400f07947 */ /* 0x000fea0003800000 */
.L_x_5128:
        /* <DEDUP_REMOVED lines=12> */
.L_x_5132:
[----:B------:R-:W-:Y:S01]  /*63e0*/  IMAD.MOV.U32 R0, RZ, RZ, 0x7f ;  /* 0x0000007fff007424 */ /* 0x000fe200078e00ff */
[----:B------:R-:W-:-:S04]  /*63f0*/  ISETP.GT.U32.AND P0, PT, R4, 0x7f800000, PT ;  /* 0x7f8000000400780c */ /* 0x000fc80003f04070 */
[----:B------:R-:W-:-:S09]  /*6400*/  SEL R0, R0, 0x7c, P0 ;  /* 0x0000007c00007807 */ /* 0x000fd20000000000 */
.L_x_5133:
[----:B------:R-:W-:Y:S05]  /*6410*/  BSYNC B0 ;  /* 0x0000000000007941 */ /* 0x000fea0003800000 */
.L_x_5131:
[----:B------:R-:W-:-:S04]  /*6420*/  LOP3.LUT R22, R22, 0x80000000, RZ, 0xc0, !PT ;  /* 0x8000000016167812 */ /* 0x000fc800078ec0ff */
[----:B------:R-:W-:-:S04]  /*6430*/  SHF.R.U32.HI R3, RZ, 0x18, R22 ;  /* 0x00000018ff037819 */ /* 0x000fc80000011616 */
[----:B------:R-:W-:-:S05]  /*6440*/  LOP3.LUT R3, R0, R3, RZ, 0xfc, !PT ;  /* 0x0000000300037212 */ /* 0x000fca00078efcff */
[----:B------:R0:W-:Y:S01]  /*6450*/  STG.E.U8 desc[UR36][R8.64], R3 ;  /* 0x0000000308007986 */ /* 0x0001e2000c101124 */
[----:B------:R-:W-:Y:S05]  /*6460*/  BRA `(.L_x_5117) ;  /* 0x00000004009c7947 */ /* 0x000fea0003800000 */
.L_x_5127:
[----:B------:R-:W-:-:S05]  /*6470*/  F2FP.BF16.F32.PACK_AB R22, RZ, R22 ;  /* 0x00000016ff16723e */ /* 0x000fca00000010ff */
[----:B------:R0:W-:Y:S01]  /*6480*/  STG.E.U16 desc[UR36][R8.64], R22 ;  /* 0x0000001608007986 */ /* 0x0001e2000c101524 */
[----:B------:R-:W-:Y:S05]  /*6490*/  BRA `(.L_x_5117) ;  /* 0x0000000400907947 */ /* 0x000fea0003800000 */
.L_x_5124:
        /* <DEDUP_REMOVED lines=11> */
.L_x_5136:
        /* <DEDUP_REMOVED lines=16> */
.L_x_5139:
[----:B------:R-:W-:-:S04]  /*6650*/  LOP3.LUT R22, R22, 0x80000000, RZ, 0xc0, !PT ;  /* 0x8000000016167812 */ /* 0x000fc800078ec0ff */
[----:B------:R-:W-:-:S04]  /*6660*/  SHF.R.U32.HI R3, RZ, 0x18, R22 ;  /* 0x00000018ff037819 */ /* 0x000fc80000011616 */
[----:B------:R-:W-:-:S04]  /*6670*/  LOP3.LUT R0, R0, R3, RZ, 0xfc, !PT ;  /* 0x0000000300007212 */ /* 0x000fc800078efcff */
[----:B------:R-:W-:-:S07]  /*6680*/  PRMT R4, R0, 0x7610, R4 ;  /* 0x0000761000047816 */ /* 0x000fce0000000004 */
.L_x_5138:
[----:B------:R-:W-:Y:S05]  /*6690*/  BSYNC B0 ;  /* 0x0000000000007941 */ /* 0x000fea0003800000 */
.L_x_5137:
[----:B------:R0:W-:Y:S01]  /*66a0*/  STG.E.U8 desc[UR36][R8.64], R4 ;  /* 0x0000000408007986 */ /* 0x0001e2000c101124 */
[----:B------:R-:W-:Y:S05]  /*66b0*/  BRA `(.L_x_5117) ;  /* 0x0000000400087947 */ /* 0x000fea0003800000 */
.L_x_5135:
        /* <DEDUP_REMOVED lines=16> */
.L_x_5142:
[----:B------:R-:W-:-:S04]  /*67c0*/  LOP3.LUT R22, R22, 0x80000000, RZ, 0xc0, !PT ;  /* 0x8000000016167812 */ /* 0x000fc800078ec0ff */
[----:B------:R-:W-:-:S04]  /*67d0*/  SHF.R.U32.HI R3, RZ, 0x18, R22 ;  /* 0x00000018ff037819 */ /* 0x000fc80000011616 */
[----:B------:R-:W-:-:S04]  /*67e0*/  LOP3.LUT R0, R0, R3, RZ, 0xfc, !PT ;  /* 0x0000000300007212 */ /* 0x000fc800078efcff */
[----:B------:R-:W-:-:S07]  /*67f0*/  PRMT R4, R0, 0x7610, R4 ;  /* 0x0000761000047816 */ /* 0x000fce0000000004 */
.L_x_5141:
[----:B------:R-:W-:Y:S05]  /*6800*/  BSYNC B0 ;  /* 0x0000000000007941 */ /* 0x000fea0003800000 */
.L_x_5140:
[----:B------:R0:W-:Y:S01]  /*6810*/  STG.E.U8 desc[UR36][R8.64], R4 ;  /* 0x0000000408007986 */ /* 0x0001e2000c101124 */
[----:B------:R-:W-:Y:S05]  /*6820*/  BRA `(.L_x_5117) ;  /* 0x0000000000ac7947 */ /* 0x000fea0003800000 */
.L_x_5134:
        /* <DEDUP_REMOVED lines=21> */
.L_x_5116:
        /* <DEDUP_REMOVED lines=16> */
.L_x_5145:
[----:B------:R-:W-:Y:S05]  /*6a80*/  BRA `(.L_x_5117) ;  /* 0x0000000000147947 */ /* 0x000fea0003800000 */
.L_x_5144:
[----:B------:R-:W0:Y:S02]  /*6a90*/  F2I.U64.TRUNC R22, R22 ;  /* 0x0000001600167311 */ /* 0x000e24000020d800 */
[----:B0-----:R0:W-:Y:S01]  /*6aa0*/  STG.E.64 desc[UR36][R8.64], R22 ;  /* 0x0000001608007986 */ /* 0x0011e2000c101b24 */
[----:B------:R-:W-:Y:S05]  /*6ab0*/  BRA `(.L_x_5117) ;  /* 0x0000000000087947 */ /* 0x000fea0003800000 */
.L_x_5143:
[----:B------:R-:W0:Y:S02]  /*6ac0*/  F2I.FTZ.U32.TRUNC.NTZ R3, R22 ;  /* 0x0000001600037305 */ /* 0x000e24000021f000 */
[----:B0-----:R0:W-:Y:S02]  /*6ad0*/  STG.E desc[UR36][R8.64], R3 ;  /* 0x0000000308007986 */ /* 0x0011e4000c101924 */
.L_x_5117:
[----:B------:R-:W-:-:S07]  /*6ae0*/  VIADD R25, R25, 0x80 ;  /* 0x0000008019197836 */ /* 0x000fce0000000000 */
.L_x_5077:
[----:B------:R-:W-:Y:S05]  /*6af0*/  BSYNC B6 ;  /* 0x0000000000067941 */ /* 0x000fea0003800000 */
.L_x_5076:
[----:B------:R-:W-:-:S13]  /*6b00*/  ISETP.GE.AND P0, PT, R25, R17, PT ;  /* 0x000000111900720c */ /* 0x000fda0003f06270 */
[----:B------:R-:W-:Y:S05]  /*6b10*/  @P0 EXIT ;  /* 0x000000000000094d */ /* 0x000fea0003800000 */
[----:B0-23--:R-:W0:Y:S01]  /*6b20*/  LDC.64 R4, c[0x0][0x230] ;  /* 0x00008c00ff047b82 */ /* 0x00de220000000a00 */
[----:B------:R-:W-:Y:S01]  /*6b30*/  PRMT R0, R16, 0x9910, RZ ;  /* 0x0000991010007816 */ /* 0x000fe200000000ff */
[----:B------:R-:W-:Y:S01]  /*6b40*/  IMAD R2, R2, 0x200, R25 ;  /* 0x0000020002027824 */ /* 0x000fe200078e0219 */
[----:B------:R-:W-:Y:S02]  /*6b50*/  ULDC UR4, c[0x0][0x250] ;  /* 0x0000940000047ab9 */ /* 0x000fe40000000800 */
[----:B------:R-:W-:Y:S01]  /*6b60*/  ISETP.GT.AND P1, PT, R0, 0x9, PT ;  /* 0x000000090000780c */ /* 0x000fe20003f24270 */
[----:B-1--4-:R-:W-:-:S05]  /*6b70*/  IMAD R3, R2, UR4, RZ ;  /* 0x0000000402037c24 */ /* 0x012fca000f8e02ff */
        /* <DEDUP_REMOVED lines=14> */
.L_x_5149:
[----:B------:R-:W0:Y:S02]  /*6c60*/  F2I.S64.TRUNC R24, R24 ;  /* 0x0000001800187311 */ /* 0x000e24000020d900 */
[----:B0-----:R-:W-:-:S05]  /*6c70*/  IMAD.MOV.U32 R5, RZ, RZ, R24 ;  /* 0x000000ffff057224 */ /* 0x001fca00078e0018 */
[----:B------:R-:W-:Y:S01]  /*6c80*/  STG.E.U8 desc[UR36][R2.64], R5 ;  /* 0x0000000502007986 */ /* 0x000fe2000c101124 */
[----:B------:R-:W-:Y:S05]  /*6c90*/  EXIT ;  /* 0x000000000000794d */ /* 0x000fea0003800000 */
.L_x_5148:
        /* <DEDUP_REMOVED lines=9> */
.L_x_5152:
[----:B------:R-:W0:Y:S02]  /*6d30*/  F2I.FTZ.TRUNC.NTZ R5, R24 ;  /* 0x0000001800057305 */ /* 0x000e24000021f100 */
[----:B0-----:R-:W-:Y:S01]  /*6d40*/  STG.E desc[UR36][R2.64], R5 ;  /* 0x0000000502007986 */ /* 0x001fe2000c101924 */
[----:B------:R-:W-:Y:S05]  /*6d50*/  EXIT ;  /* 0x000000000000794d */ /* 0x000fea0003800000 */
.L_x_5151:
[----:B------:R-:W0:Y:S02]  /*6d60*/  F2I.FTZ.TRUNC.NTZ R5, R24 ;  /* 0x0000001800057305 */ /* 0x000e24000021f100 */
[----:B0-----:R-:W-:Y:S01]  /*6d70*/  STG.E.U16 desc[UR36][R2.64], R5 ;  /* 0x0000000502007986 */ /* 0x001fe2000c101524 */
[----:B------:R-:W-:Y:S05]  /*6d80*/  EXIT ;  /* 0x000000000000794d */ /* 0x000fea0003800000 */
.L_x_5147:
        /* <DEDUP_REMOVED lines=8> */
.L_x_5154:
[----:B------:R-:W-:-:S05]  /*6e10*/  F2FP.F16.F32.PACK_AB R24, RZ, R24 ;  /* 0x00000018ff18723e */ /* 0x000fca00000000ff */
[----:B------:R-:W-:Y:S01]  /*6e20*/  STG.E.U16 desc[UR36][R2.64], R24 ;  /* 0x0000001802007986 */ /* 0x000fe2000c101524 */
[----:B------:R-:W-:Y:S05]  /*6e30*/  EXIT ;  /* 0x000000000000794d */ /* 0x000fea0003800000 */
.L_x_5153:
        /* <DEDUP_REMOVED lines=9> */
.L_x_5156:
[----:B------:R-:W-:-:S04]  /*6ed0*/  F2FP.F16.F32.PACK_AB R5, RZ, R24 ;  /* 0x00000018ff05723e */ /* 0x000fc800000000ff */
[----:B------:R-:W-:-:S05]  /*6ee0*/  PRMT R5, R5, 0x5410, RZ ;  /* 0x0000541005057816 */ /* 0x000fca00000000ff */
[----:B------:R-:W-:Y:S01]  /*6ef0*/  STG.E desc[UR36][R2.64], R5 ;  /* 0x0000000502007986 */ /* 0x000fe2000c101924 */
[----:B------:R-:W-:Y:S05]  /*6f00*/  EXIT ;  /* 0x000000000000794d */ /* 0x000fea0003800000 */
.L_x_5155:
[----:B------:R-:W-:-:S06]  /*6f10*/  FMUL.FTZ R4, R24, 1 ;  /* 0x3f80000018047820 */ /* 0x000fcc0000410000 */
[----:B------:R-:W0:Y:S02]  /*6f20*/  F2F.F64.F32 R4, R4 ;  /* 0x0000000400047310 */ /* 0x000e240000201800 */
[----:B0-----:R-:W-:Y:S01]  /*6f30*/  STG.E.64 desc[UR36][R2.64], R4 ;  /* 0x0000000402007986 */ /* 0x001fe2000c101b24 */
[----:B------:R-:W-:Y:S05]  /*6f40*/  EXIT ;  /* 0x000000000000794d */ /* 0x000fea0003800000 */
.L_x_5146:
        /* <DEDUP_REMOVED lines=12> */
.L_x_5159:
[----:B------:R-:W-:Y:S01]  /*7010*/  FMUL.FTZ R4, R24, 1 ;  /* 0x3f80000018047820 */ /* 0x000fe20000410000 */
[----:B------:R-:W-:-:S05]  /*7020*/  CS2R R6, SRZ ;  /* 0x0000000000067805 */ /* 0x000fca000001ff00 */
[----:B------:R-:W0:Y:S02]  /*7030*/  F2F.F64.F32 R4, R4 ;  /* 0x0000000400047310 */ /* 0x000e240000201800 */
[----:B0-----:R-:W-:Y:S01]  /*7040*/  STG.E.128 desc[UR36][R2.64], R4 ;  /* 0x0000000402007986 */ /* 0x001fe2000c101d24 */
[----:B------:R-:W-:Y:S05]  /*7050*/  EXIT ;  /* 0x000000000000794d */ /* 0x000fea0003800000 */
.L_x_5158:
        /* <DEDUP_REMOVED lines=20> */
.L_x_5163:
[----:B------:R-:W-:Y:S05]  /*71a0*/  BSYNC B0 ;  /* 0x0000000000007941 */ /* 0x000fea0003800000 */
.L_x_5162:
[----:B------:R-:W-:-:S05]  /*71b0*/  LOP3.LUT R7, R0, R7, RZ, 0xfc, !PT ;  /* 0x0000000700077212 */ /* 0x000fca00078efcff */
[----:B------:R-:W-:Y:S01]  /*71c0*/  STG.E.U8 desc[UR36][R2.64], R7 ;  /* 0x0000000702007986 */ /* 0x000fe2000c101124 */
[----:B------:R-:W-:Y:S05]  /*71d0*/  EXIT ;  /* 0x000000000000794d */ /* 0x000fea0003800000 */
.L_x_5161:
        /* <DEDUP_REMOVED lines=12> */
.L_x_5165:
[----:B------:R-:W-:Y:S01]  /*72a0*/  IMAD.MOV.U32 R0, RZ, RZ, 0x7f ;  /* 0x0000007fff007424 */ /* 0x000fe200078e00ff */
[----:B------:R-:W-:-:S04]  /*72b0*/  ISETP.GT.U32.AND P0, PT, R4, 0x7f800000, PT ;  /* 0x7f8000000400780c */ /* 0x000fc80003f04070 */
[----:B------:R-:W-:-:S09]  /*72c0*/  SEL R0, R0, 0x7c, P0 ;  /* 0x0000007c00007807 */ /* 0x000fd20000000000 */
.L_x_5166:
[----:B------:R-:W-:Y:S05]  /*72d0*/  BSYNC B0 ;  /* 0x0000000000007941 */ /* 0x000fea0003800000 */
.L_x_5164:
[----:B------:R-:W-:-:S04]  /*72e0*/  LOP3.LUT R24, R24, 0x80000000, RZ, 0xc0, !PT ;  /* 0x8000000018187812 */ /* 0x000fc800078ec0ff */
[----:B------:R-:W-:-:S04]  /*72f0*/  SHF.R.U32.HI R5, RZ, 0x18, R24 ;  /* 0x00000018ff057819 */ /* 0x000fc80000011618 */
[----:B------:R-:W-:-:S05]  /*7300*/  LOP3.LUT R5, R0, R5, RZ, 0xfc, !PT ;  /* 0x0000000500057212 */ /* 0x000fca00078efcff */
[----:B------:R-:W-:Y:S01]  /*7310*/  STG.E.U8 desc[UR36][R2.64], R5 ;  /* 0x0000000502007986 */ /* 0x000fe2000c101124 */
[----:B------:R-:W-:Y:S05]  /*7320*/  EXIT ;  /* 0x000000000000794d */ /* 0x000fea0003800000 */
.L_x_5160:
[----:B------:R-:W-:-:S05]  /*7330*/  F2FP.BF16.F32.PACK_AB R24, RZ, R24 ;  /* 0x00000018ff18723e */ /* 0x000fca00000010ff */
[----:B------:R-:W-:Y:S01]  /*7340*/  STG.E.U16 desc[UR36][R2.64], R24 ;  /* 0x0000001802007986 */ /* 0x000fe2000c101524 */
[----:B------:R-:W-:Y:S05]  /*7350*/  EXIT ;  /* 0x000000000000794d */ /* 0x000fea0003800000 */
.L_x_5157:
        /* <DEDUP_REMOVED lines=11> */
.L_x_5169:
        /* <DEDUP_REMOVED lines=16> */
.L_x_5172:
[----:B------:R-:W-:-:S04]  /*7510*/  LOP3.LUT R24, R24, 0x80000000, RZ, 0xc0, !PT ;  /* 0x8000000018187812 */ /* 0x000fc800078ec0ff */
[----:B------:R-:W-:-:S04]  /*7520*/  SHF.R.U32.HI R5, RZ, 0x18, R24 ;  /* 0x00000018ff057819 */ /* 0x000fc80000011618 */
[----:B------:R-:W-:-:S04]  /*7530*/  LOP3.LUT R4, R4, R5, RZ, 0xfc, !PT ;  /* 0x0000000504047212 */ /* 0x000fc800078efcff */
[----:B------:R-:W-:-:S07]  /*7540*/  PRMT R0, R4, 0x7610, R0 ;  /* 0x0000761004007816 */ /* 0x000fce0000000000 */
.L_x_5171:
[----:B------:R-:W-:Y:S05]  /*7550*/  BSYNC B0 ;  /* 0x0000000000007941 */ /* 0x000fea0003800000 */
.L_x_5170:
[----:B------:R-:W-:Y:S01]  /*7560*/  STG.E.U8 desc[UR36][R2.64], R0 ;  /* 0x0000000002007986 */ /* 0x000fe2000c101124 */
[----:B------:R-:W-:Y:S05]  /*7570*/  EXIT ;  /* 0x000000000000794d */ /* 0x000fea0003800000 */
.L_x_5168:
        /* <DEDUP_REMOVED lines=16> */
.L_x_5175:
[----:B------:R-:W-:-:S04]  /*7680*/  LOP3.LUT R24, R24, 0x80000000, RZ, 0xc0, !PT ;  /* 0x8000000018187812 */ /* 0x000fc800078ec0ff */
[----:B------:R-:W-:-:S04]  /*7690*/  SHF.R.U32.HI R5, RZ, 0x18, R24 ;  /* 0x00000018ff057819 */ /* 0x000fc80000011618 */
[----:B------:R-:W-:-:S04]  /*76a0*/  LOP3.LUT R4, R4, R5, RZ, 0xfc, !PT ;  /* 0x0000000504047212 */ /* 0x000fc800078efcff */
[----:B------:R-:W-:-:S07]  /*76b0*/  PRMT R0, R4, 0x7610, R0 ;  /* 0x0000761004007816 */ /* 0x000fce0000000000 */
.L_x_5174:
[----:B------:R-:W-:Y:S05]  /*76c0*/  BSYNC B0 ;  /* 0x0000000000007941 */ /* 0x000fea0003800000 */
.L_x_5173:
[----:B------:R-:W-:Y:S01]  /*76d0*/  STG.E.U8 desc[UR36][R2.64], R0 ;  /* 0x0000000002007986 */ /* 0x000fe2000c101124 */
[----:B------:R-:W-:Y:S05]  /*76e0*/  EXIT ;  /* 0x000000000000794d */ /* 0x000fea0003800000 */
.L_x_5167:
        /* <DEDUP_REMOVED lines=21> */
.L_x_5150:
        /* <DEDUP_REMOVED lines=16> */
.L_x_5178:
[----:B------:R-:W-:Y:S05]  /*7940*/  EXIT ;  /* 0x000000000000794d */ /* 0x000fea0003800000 */
.L_x_5177:
[----:B------:R-:W0:Y:S02]  /*7950*/  F2I.U64.TRUNC R24, R24 ;  /* 0x0000001800187311 */ /* 0x000e24000020d800 */
[----:B0-----:R-:W-:Y:S01]  /*7960*/  STG.E.64 desc[UR36][R2.64], R24 ;  /* 0x0000001802007986 */ /* 0x001fe2000c101b24 */
[----:B------:R-:W-:Y:S05]  /*7970*/  EXIT ;  /* 0x000000000000794d */ /* 0x000fea0003800000 */
.L_x_5176:
[----:B------:R-:W0:Y:S02]  /*7980*/  F2I.FTZ.U32.TRUNC.NTZ R5, R24 ;  /* 0x0000001800057305 */ /* 0x000e24000021f000 */
[----:B0-----:R-:W-:Y:S01]  /*7990*/  STG.E desc[UR36][R2.64], R5 ;  /* 0x0000000502007986 */ /* 0x001fe2000c101924 */
[----:B------:R-:W-:Y:S05]  /*79a0*/  EXIT ;  /* 0x000000000000794d */ /* 0x000fea0003800000 */
.L_x_5179:
        /* <DEDUP_REMOVED lines=13> */
.L_x_5857:


//--------------------- .text._ZN2at6native18elementwise_kernelILi128ELi2EZNS0_22gpu_kernel_impl_nocastIZZZNS0_68_GLOBAL__N__08176361_30_ActivationHardsigmoidKernel_cu_1520ed90_302218hardsigmoid_kernelERNS_18TensorIteratorBaseEENKUlvE_clEvENKUlvE0_clEvEUlfE_EEvS5_RKT_EUliE_EEviT1_ --------------------------
	.section	.text._ZN2at6native18elementwise_kernelILi128ELi2EZNS0_22gpu_kernel_impl_nocastIZZZNS0_68_GLOBAL__N__08176361_30_ActivationHardsigmoidKernel_cu_1520ed90_302218hardsigmoid_kernelERNS_18TensorIteratorBaseEENKUlvE_clEvENKUlvE0_clEvEUlfE_EEvS5_RKT_EUliE_EEviT1_,"ax",@progbits
	.align	128
        .global         _ZN2at6native18elementwise_kernelILi128ELi2EZNS0_22gpu_kernel_impl_nocastIZZZNS0_68_GLOBAL__N__08176361_30_ActivationHardsigmoidKernel_cu_1520ed90_302218hardsigmoid_kernelERNS_18TensorIteratorBaseEENKUlvE_clEvENKUlvE0_clEvEUlfE_EEvS5_RKT_EUliE_EEviT1_
        .type           _ZN2at6native18elementwise_kernelILi128ELi2EZNS0_22gpu_kernel_impl_nocastIZZZNS0_68_GLOBAL__N__08176361_30_ActivationHardsigmoidKernel_cu_1520ed90_302218hardsigmoid_kernelERNS_18TensorIteratorBaseEENKUlvE_clEvENKUlvE0_clEvEUlfE_EEvS5_RKT_EUliE_EEviT1_,@function
        .size           _ZN2at6native18elementwise_kernelILi128ELi2EZNS0_22gpu_kernel_impl_nocastIZZZNS0_68_GLOBAL__N__08176361_30_ActivationHardsigmoidKernel_cu_1520ed90_302218hardsigmoid_kernelERNS_18TensorIteratorBaseEENKUlvE_clEvENKUlvE0_clEvEUlfE_EEvS5_RKT_EUliE_EEviT1_,(.L_x_5858 - _ZN2at6native18elementwise_kernelILi128ELi2EZNS0_22gpu_kernel_impl_nocastIZZZNS0_68_GLOBAL__N__08176361_30_ActivationHardsigmoidKernel_cu_1520ed90_302218hardsigmoid_kernelERNS_18TensorIteratorBaseEENKUlvE_clEvENKUlvE0_clEvEUlfE_EEvS5_RKT_EUliE_EEviT1_)
        .other          _ZN2at6native18elementwise_kernelILi128ELi2EZNS0_22gpu_kernel_impl_nocastIZZZNS0_68_GLOBAL__N__08176361_30_ActivationHardsigmoidKernel_cu_1520ed90_302218hardsigmoid_kernelERNS_18TensorIteratorBaseEENKUlvE_clEvENKUlvE0_clEvEUlfE_EEvS5_RKT_EUliE_EEviT1_,@"STO_CUDA_ENTRY STV_DEFAULT"
_ZN2at6native18elementwise_kernelILi128ELi2EZNS0_22gpu_kernel_impl_nocastIZZZNS0_68_GLOBAL__N__08176361_30_ActivationHardsigmoidKernel_cu_1520ed90_302218hardsigmoid_kernelERNS_18TensorIteratorBaseEENKUlvE_clEvENKUlvE0_clEvEUlfE_EEvS5_RKT_EUliE_EEviT1_:
.text._ZN2at6native18elementwise_kernelILi128ELi2EZNS0_22gpu_kernel_impl_nocastIZZZNS0_68_GLOBAL__N__08176361_30_ActivationHardsigmoidKernel_cu_1520ed90_302218hardsigmoid_kernelERNS_18TensorIteratorBaseEENKUlvE_clEvENKUlvE0_clEvEUlfE_EEvS5_RKT_EUliE_EEviT1_:
        /* <DEDUP_REMOVED lines=11> */
[----:B------:R-:W-:Y:S02]  /*00b0*/  CS2R R2, SRZ ;  /* 0x0000000000027805 */ /* 0x000fe4000001ff00 */
[----:B0-----:R-:W-:-:S13]  /*00c0*/  ISETP.NE.AND P0, PT, R8, RZ, PT ;  /* 0x000000ff0800720c */ /* 0x001fda0003f05270 */
[----:B------:R-:W-:Y:S05]  /*00d0*/  @!P0 BRA `(.L_x_5182) ;  /* 0x0000001000a88947 */ /* 0x000fea0003800000 */
[----:B------:R-:W-:Y:S01]  /*00e0*/  HFMA2.MMA R2, -RZ, RZ, 0, 0 ;  /* 0x00000000ff027435 */ /* 0x000fe200000001ff */
[----:B------:R-:W-:Y:S01]  /*00f0*/  MOV R3, R7 ;  /* 0x0000000700037202 */ /* 0x000fe20000000f00 */
[----:B------:R-:W-:Y:S01]  /*0100*/  ULDC.64 UR8, c[0x0][0x220] ;  /* 0x0000880000087ab9 */ /* 0x000fe20000000a00 */
[----:B------:R-:W-:Y:S01]  /*0110*/  ISETP.NE.AND P0, PT, R8, 0x1, PT ;  /* 0x000000010800780c */ /* 0x000fe20003f05270 */
[----:B------:R-:W-:-:S06]  /*0120*/  ULDC UR7, c[0x0][0x21c] ;  /* 0x0000870000077ab9 */ /* 0x000fcc0000000800 */
        /* <DEDUP_REMOVED lines=280> */
[C---:B------:R-:W-:Y:S01]  /*12b0*/  IADD3 R11, -R9.reuse, RZ, RZ ;  /* 0x000000ff090b7210 */ /* 0x040fe20007ffe1ff */
[----:B------:R-:W1:Y:S08]  /*12c0*/  @P0 LDC R15, c[0x0][0x33c] ;  /* 0x0000cf00ff0f0b82 */ /* 0x000e700000000800 */
[----:B------:R-:W2:Y:S01]  /*12d0*/  @P0 LDC.64 R6, c[0x0][0x408] ;  /* 0x00010200ff060b82 */ /* 0x000ea20000000a00 */
[----:B0-----:R-:W-:-:S05]  /*12e0*/  @P0 IMAD.HI.U32 R4, R9, R12, R8 ;  /* 0x0000000c09040227 */ /* 0x001fca00078e0008 */
[----:B------:R-:W-:Y:S01]  /*12f0*/  @P0 SHF.R.U32.HI R8, RZ, R13, R4 ;  /* 0x0000000dff080219 */ /* 0x000fe20000011604 */
[----:B------:R-:W-:Y:S01]  /*1300*/  IMAD R4, R11, UR8, R5 ;  /* 0x000000080b047c24 */ /* 0x000fe2000f8e0205 */
[----:B------:R-:W-:Y:S02]  /*1310*/  ULDC.64 UR8, c[0x0][0x400] ;  /* 0x0001000000087ab9 */ /* 0x000fe40000000a00 */
[----:B------:R-:W-:Y:S01]  /*1320*/  @P0 IADD3 R8, -R8, RZ, RZ ;  /* 0x000000ff08080210 */ /* 0x000fe20007ffe1ff */
[C---:B------:R-:W-:Y:S02]  /*1330*/  IMAD R3, R4.reuse, UR8, R3 ;  /* 0x0000000804037c24 */ /* 0x040fe4000f8e0203 */
[----:B------:R-:W-:Y:S02]  /*1340*/  IMAD R2, R4, UR9, R2 ;  /* 0x0000000904027c24 */ /* 0x000fe4000f8e0202 */
[----:B-1----:R-:W-:-:S04]  /*1350*/  @P0 IMAD R8, R8, R15, R9 ;  /* 0x0000000f08080224 */ /* 0x002fc800078e0209 */
[C---:B--2---:R-:W-:Y:S02]  /*1360*/  @P0 IMAD R3, R8.reuse, R6, R3 ;  /* 0x0000000608030224 */ /* 0x044fe400078e0203 */
[----:B------:R-:W-:-:S07]  /*1370*/  @P0 IMAD R2, R8, R7, R2 ;  /* 0x0000000708020224 */ /* 0x000fce00078e0202 */
.L_x_5182:
[----:B------:R-:W-:Y:S01]  /*1380*/  ULDC.64 UR8, c[0x0][0x418] ;  /* 0x0001060000087ab9 */ /* 0x000fe20000000a00 */
[----:B------:R-:W-:Y:S01]  /*1390*/  ULDC UR7, c[0x0][0x420] ;  /* 0x0001080000077ab9 */ /* 0x000fe20000000800 */
[----:B------:R-:W-:-:S04]  /*13a0*/  IADD3 R4, P0, R2, UR8, RZ ;  /* 0x0000000802047c10 */ /* 0x000fc8000ff1e0ff */
[----:B------:R-:W-:Y:S01]  /*13b0*/  IADD3.X R5, RZ, UR9, RZ, P0, !PT ;  /* 0x00000009ff057c10 */ /* 0x000fe200087fe4ff */
[----:B------:R-:W-:-:S04]  /*13c0*/  ULDC.64 UR8, c[0x0][0x410] ;  /* 0x0001040000087ab9 */ /* 0x000fc80000000a00 */
[----:B------:R-:W2:Y:S01]  /*13d0*/  LDG.E R4, desc[UR4][R4.64] ;  /* 0x0000000404047981 */ /* 0x000ea2000c1e1900 */
[----:B------:R-:W-:Y:S01]  /*13e0*/  IADD3 R7, R0, 0x80, RZ ;  /* 0x0000008000077810 */ /* 0x000fe20007ffe0ff */
[----:B--2---:R-:W-:-:S05]  /*13f0*/  FADD.FTZ R2, R4, 3 ;  /* 0x4040000004027421 */ /* 0x004fca0000010000 */
[----:B------:R-:W-:-:S04]  /*1400*/  FSETP.GEU.FTZ.AND P0, PT, R2, UR7, PT ;  /* 0x0000000702007c0b */ /* 0x000fc8000bf1e000 */
[----:B------:R-:W-:Y:S01]  /*1410*/  FSEL R6, R2, UR7, P0 ;  /* 0x0000000702067c08 */ /* 0x000fe20008000000 */
[----:B------:R-:W-:Y:S01]  /*1420*/  ULDC UR7, c[0x0][0x42c] ;  /* 0x00010b0000077ab9 */ /* 0x000fe20000000800 */
[----:B------:R-:W-:Y:S02]  /*1430*/  IADD3 R2, P1, R3, UR8, RZ ;  /* 0x0000000803027c10 */ /* 0x000fe4000ff3e0ff */
[----:B------:R-:W-:-:S03]  /*1440*/  FSETP.GT.FTZ.AND P0, PT, R6, UR7, PT ;  /* 0x0000000706007c0b */ /* 0x000fc6000bf14000 */
[----:B------:R-:W-:Y:S01]  /*1450*/  IMAD.X R3, RZ, RZ, UR9, P1 ;  /* 0x00000009ff037e24 */ /* 0x000fe200088e06ff */
[----:B------:R-:W-:-:S05]  /*1460*/  FSEL R6, R6, UR7, !P0 ;  /* 0x0000000706067c08 */ /* 0x000fca000c000000 */
[----:B------:R-:W-:-:S05]  /*1470*/  FMUL.FTZ R5, R6, 0.16666667163372039795 ;  /* 0x3e2aaaab06057820 */ /* 0x000fca0000410000 */
[----:B------:R0:W-:Y:S02]  /*1480*/  STG.E desc[UR4][R2.64], R5 ;  /* 0x0000000502007986 */ /* 0x0001e4000c101904 */
.L_x_5181:
[----:B------:R-:W-:Y:S05]  /*1490*/  BSYNC B0 ;  /* 0x0000000000007941 */ /* 0x000fea0003800000 */
.L_x_5180:
[----:B------:R-:W-:-:S13]  /*14a0*/  ISETP.GE.AND P0, PT, R7, UR6, PT ;  /* 0x0000000607007c0c */ /* 0x000fda000bf06270 */
[----:B------:R-:W-:Y:S05]  /*14b0*/  @P0 EXIT ;  /* 0x000000000000094d */ /* 0x000fea0003800000 */
[----:B------:R-:W1:Y:S01]  /*14c0*/  LDC R8, c[0x0][0x218] ;  /* 0x00008600ff087b82 */ /* 0x000e620000000800 */
[----:B------:R-:W-:Y:S01]  /*14d0*/  HFMA2.MMA R0, -RZ, RZ, 0, 0 ;  /* 0x00000000ff007435 */ /* 0x000fe200000001ff */
[----:B0-----:R-:W-:Y:S02]  /*14e0*/  MOV R3, RZ ;  /* 0x000000ff00037202 */ /* 0x001fe40000000f00 */
[----:B-1----:R-:W-:-:S13]  /*14f0*/  ISETP.NE.AND P0, PT, R8, RZ, PT ;  /* 0x000000ff0800720c */ /* 0x002fda0003f05270 */
[----:B------:R-:W-:Y:S05]  /*1500*/  @!P0 BRA `(.L_x_5183) ;  /* 0x0000001000a88947 */ /* 0x000fea0003800000 */
[----:B------:R-:W-:Y:S01]  /*1510*/  MOV R2, RZ ;  /* 0x000000ff00027202 */ /* 0x000fe20000000f00 */
[----:B------:R-:W-:Y:S01]  /*1520*/  ULDC.64 UR6, c[0x0][0x220] ;  /* 0x0000880000067ab9 */ /* 0x000fe20000000a00 */
[----:B------:R-:W-:Y:S02]  /*1530*/  MOV R3, R7 ;  /* 0x0000000700037202 */ /* 0x000fe40000000f00 */
        /* <DEDUP_REMOVED lines=283> */
[----:B------:R-:W-:Y:S01]  /*26f0*/  IADD3 R4, -R7, RZ, RZ ;  /* 0x000000ff07047210 */ /* 0x000fe20007ffe1ff */
[----:B------:R-:W1:Y:S04]  /*2700*/  @P0 LDC R11, c[0x0][0x33c] ;  /* 0x0000cf00ff0b0b82 */ /* 0x000e680000000800 */
[----:B------:R-:W-:-:S04]  /*2710*/  IMAD R4, R4, UR8, R5 ;  /* 0x0000000804047c24 */ /* 0x000fc8000f8e0205 */
        /* <DEDUP_REMOVED lines=9> */
.L_x_5183:
[----:B------:R-:W-:Y:S01]  /*27b0*/  ULDC.64 UR6, c[0x0][0x418] ;  /* 0x0001060000067ab9 */ /* 0x000fe20000000a00 */
[----:B------:R-:W-:Y:S01]  /*27c0*/  ULDC UR8, c[0x0][0x42c] ;  /* 0x00010b0000087ab9 */ /* 0x000fe20000000800 */
[----:B------:R-:W-:Y:S01]  /*27d0*/  IADD3 R4, P0, R0, UR6, RZ ;  /* 0x0000000600047c10 */ /* 0x000fe2000ff1e0ff */
[----:B------:R-:W-:-:S03]  /*27e0*/  ULDC UR6, c[0x0][0x420] ;  /* 0x0001080000067ab9 */ /* 0x000fc60000000800 */
[----:B------:R-:W-:-:S05]  /*27f0*/  IADD3.X R5, RZ, UR7, RZ, P0, !PT ;  /* 0x00000007ff057c10 */ /* 0x000fca00087fe4ff */
[----:B------:R-:W2:Y:S02]  /*2800*/  LDG.E R4, desc[UR4][R4.64] ;  /* 0x0000000404047981 */ /* 0x000ea4000c1e1900 */
[----:B--2---:R-:W-:-:S05]  /*2810*/  FADD.FTZ R0, R4, 3 ;  /* 0x4040000004007421 */ /* 0x004fca0000010000 */
[----:B------:R-:W-:-:S04]  /*2820*/  FSETP.GEU.FTZ.AND P0, PT, R0, UR6, PT ;  /* 0x0000000600007c0b */ /* 0x000fc8000bf1e000 */
[----:B------:R-:W-:Y:S01]  /*2830*/  FSEL R0, R0, UR6, P0 ;  /* 0x0000000600007c08 */ /* 0x000fe20008000000 */
[----:B------:R-:W-:Y:S02]  /*2840*/  ULDC.64 UR6, c[0x0][0x410] ;  /* 0x0001040000067ab9 */ /* 0x000fe40000000a00 */
[----:B------:R-:W-:Y:S02]  /*2850*/  IADD3 R2, P1, R3, UR6, RZ ;  /* 0x0000000603027c10 */ /* 0x000fe4000ff3e0ff */
[C---:B------:R-:W-:Y:S02]  /*2860*/  FSETP.GT.FTZ.AND P0, PT, R0.reuse, UR8, PT ;  /* 0x0000000800007c0b */ /* 0x040fe4000bf14000 */
[----:B------:R-:W-:Y:S02]  /*2870*/  IADD3.X R3, RZ, UR7, RZ, P1, !PT ;  /* 0x00000007ff037c10 */ /* 0x000fe40008ffe4ff */
[----:B------:R-:W-:-:S05]  /*2880*/  FSEL R0, R0, UR8, !P0 ;  /* 0x0000000800007c08 */ /* 0x000fca000c000000 */
[----:B------:R-:W-:-:S05]  /*2890*/  FMUL.FTZ R5, R0, 0.16666667163372039795 ;  /* 0x3e2aaaab00057820 */ /* 0x000fca0000410000 */
[----:B------:R-:W-:Y:S01]  /*28a0*/  STG.E desc[UR4][R2.64], R5 ;  /* 0x0000000502007986 */ /* 0x000fe2000c101904 */
[----:B------:R-:W-:Y:S05]  /*28b0*/  EXIT ;  /* 0x000000000000794d */ /* 0x000fea0003800000 */
.L_x_5184:
        /* <DEDUP_REMOVED lines=12> */
.L_x_5858:


//--------------------- .text._ZN2at6native27unrolled_elementwise_kernelIZZZNS0_68_GLOBAL__N__08176361_30_ActivationHardsigmoidKernel_cu_1520ed90_302218hardsigmoid_kernelERNS_18TensorIteratorBaseEENKUlvE_clEvENKUlvE0_clEvEUlfE_St5arrayIPcLm2EELi4E23TrivialOffsetCalculatorILi1EjESC_NS0_6memory15LoadWithoutCastENSD_16StoreWithoutCastEEEviT_T0_T2_T3_T4_T5_ --------------------------
	.section	.text._ZN2at6native27unrolled_elementwise_kernelIZZZNS0_68_GLOBAL__N__08176361_30_ActivationHardsigmoidKernel_cu_1520ed90_302218hardsigmoid_kernelERNS_18TensorIteratorBaseEENKUlvE_clEvENKUlvE0_clEvEUlfE_St5arrayIPcLm2EELi4E23TrivialOffsetCalculatorILi1EjESC_NS0_6memory15LoadWithoutCastENSD_16StoreWithoutCastEEEviT_T0_T2_T3_T4_T5_,"ax",@progbits
	.align	128
        .global         _ZN2at6native27unrolled_elementwise_kernelIZZZNS0_68_GLOBAL__N__08176361_30_ActivationHardsigmoidKernel_cu_1520ed90_302218hardsigmoid_kernelERNS_18TensorIteratorBaseEENKUlvE_clEvENKUlvE0_clEvEUlfE_St5arrayIPcLm2EELi4E23TrivialOffsetCalculatorILi1EjESC_NS0_6memory15LoadWithoutCastENSD_16StoreWithoutCastEEEviT_T0_T2_T3_T4_T5_
        .type           _ZN2at6native27unrolled_elementwise_kernelIZZZNS0_68_GLOBAL__N__08176361_30_ActivationHardsigmoidKernel_cu_1520ed90_302218hardsigmoid_kernelERNS_18TensorIteratorBaseEENKUlvE_clEvENKUlvE0_clEvEUlfE_St5arrayIPcLm2EELi4E23TrivialOffsetCalculatorILi1EjESC_NS0_6memory15LoadWithoutCastENSD_16StoreWithoutCastEEEviT_T0_T2_T3_T4_T5_,@function
        .size           _ZN2at6native27unrolled_elementwise_kernelIZZZNS0_68_GLOBAL__N__08176361_30_ActivationHardsigmoidKernel_cu_1520ed90_302218hardsigmoid_kernelERNS_18TensorIteratorBaseEENKUlvE_clEvENKUlvE0_clEvEUlfE_St5arrayIPcLm2EELi4E23TrivialOffsetCalculatorILi1EjESC_NS0_6memory15LoadWithoutCastENSD_16StoreWithoutCastEEEviT_T0_T2_T3_T4_T5_,(.L_x_5859 - _ZN2at6native27unrolled_elementwise_kernelIZZZNS0_68_GLOBAL__N__08176361_30_ActivationHardsigmoidKernel_cu_1520ed90_302218hardsigmoid_kernelERNS_18TensorIteratorBaseEENKUlvE_clEvENKUlvE0_clEvEUlfE_St5arrayIPcLm2EELi4E23TrivialOffsetCalculatorILi1EjESC_NS0_6memory15LoadWithoutCastENSD_16StoreWithoutCastEEEviT_T0_T2_T3_T4_T5_)
        .other          _ZN2at6native27unrolled_elementwise_kernelIZZZNS0_68_GLOBAL__N__08176361_30_ActivationHardsigmoidKernel_cu_1520ed90_302218hardsigmoid_kernelERNS_18TensorIteratorBaseEENKUlvE_clEvENKUlvE0_clEvEUlfE_St5arrayIPcLm2EELi4E23TrivialOffsetCalculatorILi1EjESC_NS0_6memory15LoadWithoutCastENSD_16StoreWithoutCastEEEviT_T0_T2_T3_T4_T5_,@"STO_CUDA_ENTRY STV_DEFAULT"
_ZN2at6native27unrolled_elementwise_kernelIZZZNS0_68_GLOBAL__N__08176361_30_ActivationHardsigmoidKernel_cu_1520ed90_302218hardsigmoid_kernelERNS_18TensorIteratorBaseEENKUlvE_clEvENKUlvE0_clEvEUlfE_St5arrayIPcLm2EELi4E23TrivialOffsetCalculatorILi1EjESC_NS0_6memory15LoadWithoutCastENSD_16StoreWithoutCastEEEviT_T0_T2_T3_T4_T5_:
.text._ZN2at6native27unrolled_elementwise_kernelIZZZNS0_68_GLOBAL__N__08176361_30_ActivationHardsigmoidKernel_cu_1520ed90_302218hardsigmoid_kernelERNS_18TensorIteratorBaseEENKUlvE_clEvENKUlvE0_clEvEUlfE_St5arrayIPcLm2EELi4E23TrivialOffsetCalculatorILi1EjESC_NS0_6memory15LoadWithoutCastENSD_16StoreWithoutCastEEEviT_T0_T2_T3_T4_T5_:
[----:B------:R-:W-:Y:S01]  /*0000*/  LDC R1, c[0x0][0x28] ;  /* 0x00000a00ff017b82 */ /* 0x000fe20000000800 */
[----:B------:R-:W0:Y:S07]  /*0010*/  S2R R0, SR_CTAID.X ;  /* 0x0000000000007919 */ /* 0x000e2e0000002500 */
[----:B------:R-:W0:Y:S01]  /*0020*/  LDC R5, c[0x0][0x210] ;  /* 0x00008400ff057b82 */ /* 0x000e220000000800 */
[----:B------:R-:W-:Y:S01]  /*0030*/  ULDC.64 UR4, c[0x0][0x208] ;  /* 0x0000820000047ab9 */ /* 0x000fe20000000a00 */
[----:B------:R-:W1:Y:S01]  /*0040*/  S2R R3, SR_TID.X ;  /* 0x0000000000037919 */ /* 0x000e620000002100 */
[----:B------:R-:W-:Y:S01]  /*0050*/  HFMA2.MMA R16, -RZ, RZ, 2.125, 0 ;  /* 0x40400000ff107435 */ /* 0x000fe200000001ff */
[----:B------:R-:W-:Y:S01]  /*0060*/  ULDC UR6, c[0x0][0x218] ;  /* 0x0000860000067ab9 */ /* 0x000fe20000000800 */
[----:B------:R-:W-:Y:S01]  /*0070*/  ULDC UR7, c[0x0][0x224] ;  /* 0x0000890000077ab9 */ /* 0x000fe20000000800 */
[----:B0-----:R-:W-:-:S02]  /*0080*/  IMAD R2, R0, -0x200, R5 ;  /* 0xfffffe0000027824 */ /* 0x001fc400078e0205 */
[----:B-1----:R-:W-:-:S03]  /*0090*/  IMAD.MOV.U32 R15, RZ, RZ, R3 ;  /* 0x000000ffff0f7224 */ /* 0x002fc600078e0003 */
[----:B------:R-:W-:-:S13]  /*00a0*/  ISETP.GE.AND P0, PT, R3, R2, PT ;  /* 0x000000020300720c */ /* 0x000fda0003f06270 */
[----:B------:R-:W-:Y:S01]  /*00b0*/  @!P0 IMAD R13, R0, 0x200, R15 ;  /* 0x00000200000d8824 */ /* 0x000fe200078e020f */
[----:B------:R-:W-:Y:S01]  /*00c0*/  @!P0 IADD3 R15, R15, 0x80, RZ ;  /* 0x000000800f0f8810 */ /* 0x000fe20007ffe0ff */
[----:B------:R-:W0:Y:S03]  /*00d0*/  @!P0 LDC.64 R8, c[0x0][0x238] ;  /* 0x00008e00ff088b82 */ /* 0x000e260000000a00 */
[----:B------:R-:W-:-:S13]  /*00e0*/  ISETP.GE.AND P2, PT, R15, R2, PT ;  /* 0x000000020f00720c */ /* 0x000fda0003f46270 */
[----:B------:R-:W-:Y:S01]  /*00f0*/  @!P2 IMAD R17, R0, 0x200, R15 ;  /* 0x000002000011a824 */ /* 0x000fe200078e020f */
[----:B------:R-:W1:Y:S01]  /*0100*/  @!P2 LDC.64 R10, c[0x0][0x238] ;  /* 0x00008e00ff0aab82 */ /* 0x000e620000000a00 */
[----:B------:R-:W-:-:S05]  /*0110*/  @!P2 VIADD R15, R15, 0x80 ;  /* 0x000000800f0fa836 */ /* 0x000fca0000000000 */
[----:B------:R-:W-:Y:S01]  /*0120*/  ISETP.GE.AND P4, PT, R15, R2, PT ;  /* 0x000000020f00720c */ /* 0x000fe20003f86270 */
[----:B0-----:R-:W-:-:S06]  /*0130*/  @!P0 IMAD.WIDE.U32 R8, R13, 0x4, R8 ;  /* 0x000000040d088825 */ /* 0x001fcc00078e0008 */
[----:B------:R0:W2:Y:S06]  /*0140*/  @!P0 LDG.E R8, desc[UR4][R8.64] ;  /* 0x0000000408088981 */ /* 0x0000ac000c1e1900 */
[----:B------:R-:W-:Y:S01]  /*0150*/  @!P4 LEA R19, R0, R15, 0x9 ;  /* 0x0000000f0013c211 */ /* 0x000fe200078e48ff */
[----:B------:R-:W-:Y:S01]  /*0160*/  @!P4 VIADD R15, R15, 0x80 ;  /* 0x000000800f0fc836 */ /* 0x000fe20000000000 */
[----:B------:R-:W3:Y:S04]  /*0170*/  @!P4 LDC.64 R6, c[0x0][0x238] ;  /* 0x00008e00ff06cb82 */ /* 0x000ee80000000a00 */
[----:B------:R-:W-:-:S13]  /*0180*/  ISETP.GE.AND P1, PT, R15, R2, PT ;  /* 0x000000020f00720c */ /* 0x000fda0003f26270 */
[----:B------:R-:W4:Y:S01]  /*0190*/  @!P1 LDC.64 R4, c[0x0][0x238] ;  /* 0x00008e00ff049b82 */ /* 0x000f220000000a00 */
[----:B-1----:R-:W-:-:S04]  /*01a0*/  @!P2 IMAD.WIDE.U32 R12, R17, 0x4, R10 ;  /* 0x00000004110ca825 */ /* 0x002fc800078e000a */
[----:B------:R-:W-:Y:S02]  /*01b0*/  @!P1 IMAD R11, R0, 0x200, R15 ;  /* 0x00000200000b9824 */ /* 0x000fe400078e020f */
[----:B---3--:R-:W-:Y:S01]  /*01c0*/  @!P4 IMAD.WIDE.U32 R14, R19, 0x4, R6 ;  /* 0x00000004130ec825 */ /* 0x008fe200078e0006 */
[----:B------:R-:W3:Y:S01]  /*01d0*/  @!P2 LDG.E R12, desc[UR4][R12.64] ;  /* 0x000000040c0ca981 */ /* 0x000ee2000c1e1900 */
[----:B------:R-:W1:Y:S04]  /*01e0*/  @!P0 LDC.64 R6, c[0x0][0x230] ;  /* 0x00008c00ff068b82 */ /* 0x000e680000000a00 */
[----:B------:R-:W5:Y:S01]  /*01f0*/  @!P4 LDG.E R14, desc[UR4][R14.64] ;  /* 0x000000040e0ec981 */ /* 0x000f62000c1e1900 */
[----:B----4-:R-:W-:-:S06]  /*0200*/  @!P1 IMAD.WIDE.U32 R10, R11, 0x4, R4 ;  /* 0x000000040b0a9825 */ /* 0x010fcc00078e0004 */
[----:B------:R4:W5:Y:S01]  /*0210*/  @!P1 LDG.E R10, desc[UR4][R10.64] ;  /* 0x000000040a0a9981 */ /* 0x000962000c1e1900 */
[----:B------:R-:W-:Y:S01]  /*0220*/  MOV R5, R3 ;  /* 0x0000000300057202 */ /* 0x000fe20000000f00 */
[----:B------:R-:W-:Y:S02]  /*0230*/  IMAD.MOV.U32 R4, RZ, RZ, 0x40400000 ;  /* 0x40400000ff047424 */ /* 0x000fe400078e00ff */
[----:B0-----:R-:W-:Y:S01]  /*0240*/  IMAD.MOV.U32 R9, RZ, RZ, 0x40400000 ;  /* 0x40400000ff097424 */ /* 0x001fe200078e00ff */
[----:B------:R-:W-:Y:S01]  /*0250*/  BSSY B0, `(.L_x_5185) ;  /* 0x000002a000007945 */ /* 0x000fe20003800000 */
[----:B--2---:R-:W-:-:S05]  /*0260*/  @!P0 FADD.FTZ R16, R8, 3 ;  /* 0x4040000008108421 */ /* 0x004fca0000010000 */
[----:B------:R-:W-:-:S04]  /*0270*/  FSETP.GEU.FTZ.AND P3, PT, R16, UR6, PT ;  /* 0x0000000610007c0b */ /* 0x000fc8000bf7e000 */
[----:B------:R-:W-:Y:S01]  /*0280*/  FSEL R16, R16, UR6, P3 ;  /* 0x0000000610107c08 */ /* 0x000fe20009800000 */
[----:B------:R-:W-:-:S03]  /*0290*/  VIADD R8, R3, 0x80 ;  /* 0x0000008003087836 */ /* 0x000fc60000000000 */
[----:B------:R-:W-:Y:S01]  /*02a0*/  FSETP.GT.FTZ.AND P3, PT, R16, UR7, PT ;  /* 0x0000000710007c0b */ /* 0x000fe2000bf74000 */
[----:B------:R-:W-:-:S03]  /*02b0*/  @!P0 IMAD R3, R0, 0x200, R3 ;  /* 0x0000020000038824 */ /* 0x000fc600078e0203 */
[----:B----4-:R-:W-:Y:S02]  /*02c0*/  FSEL R11, R16, UR7, !P3 ;  /* 0x00000007100b7c08 */ /* 0x010fe4000d800000 */
[----:B------:R-:W-:Y:S01]  /*02d0*/  @!P0 MOV R5, R8 ;  /* 0x0000000800058202 */ /* 0x000fe20000000f00 */
[----:B------:R-:W-:Y:S01]  /*02e0*/  HFMA2.MMA R8, -RZ, RZ, 2.125, 0 ;  /* 0x40400000ff087435 */ /* 0x000fe200000001ff */
[----:B-1----:R-:W-:-:S04]  /*02f0*/  @!P0 IMAD.WIDE.U32 R6, R3, 0x4, R6 ;  /* 0x0000000403068825 */ /* 0x002fc800078e0006 */
[----:B------:R-:W-:-:S05]  /*0300*/  @!P0 FMUL.FTZ R11, R11, 0.16666667163372039795 ;  /* 0x3e2aaaab0b0b8820 */ /* 0x000fca0000410000 */
[----:B------:R0:W-:Y:S01]  /*0310*/  @!P0 STG.E desc[UR4][R6.64], R11 ;  /* 0x0000000b06008986 */ /* 0x0001e2000c101904 */
[----:B---3--:R-:W-:Y:S01]  /*0320*/  @!P2 FADD.FTZ R4, R12, 3 ;  /* 0x404000000c04a421 */ /* 0x008fe20000010000 */
[----:B-----5:R-:W-:-:S04]  /*0330*/  @!P4 FADD.FTZ R9, R14, 3 ;  /* 0x404000000e09c421 */ /* 0x020fc80000010000 */
[C---:B------:R-:W-:Y:S02]  /*0340*/  FSETP.GEU.FTZ.AND P2, PT, R4.reuse, UR6, PT ;  /* 0x0000000604007c0b */ /* 0x040fe4000bf5e000 */
[----:B------:R-:W-:Y:S02]  /*0350*/  FSETP.GEU.FTZ.AND P3, PT, R9, UR6, PT ;  /* 0x0000000609007c0b */ /* 0x000fe4000bf7e000 */
[----:B------:R-:W-:Y:S01]  /*0360*/  FSEL R4, R4, UR6, P2 ;  /* 0x0000000604047c08 */ /* 0x000fe20009000000 */
[----:B------:R-:W-:Y:S01]  /*0370*/  @!P1 FADD.FTZ R8, R10, 3 ;  /* 0x404000000a089421 */ /* 0x000fe20000010000 */
[----:B------:R-:W-:-:S04]  /*0380*/  ISETP.GE.AND P1, PT, R5, R2, PT ;  /* 0x000000020500720c */ /* 0x000fc80003f26270 */
[C---:B------:R-:W-:Y:S02]  /*0390*/  FSETP.GEU.FTZ.AND P4, PT, R8.reuse, UR6, PT ;  /* 0x0000000608007c0b */ /* 0x040fe4000bf9e000 */
[----:B------:R-:W-:Y:S02]  /*03a0*/  FSEL R9, R9, UR6, P3 ;  /* 0x0000000609097c08 */ /* 0x000fe40009800000 */
[----:B------:R-:W-:Y:S02]  /*03b0*/  FSEL R8, R8, UR6, P4 ;  /* 0x0000000608087c08 */ /* 0x000fe4000a000000 */
[----:B------:R-:W-:Y:S02]  /*03c0*/  FSETP.GT.FTZ.AND P2, PT, R4, UR7, PT ;  /* 0x0000000704007c0b */ /* 0x000fe4000bf54000 */
[----:B------:R-:W-:Y:S02]  /*03d0*/  FSETP.GT.FTZ.AND P3, PT, R9, UR7, PT ;  /* 0x0000000709007c0b */ /* 0x000fe4000bf74000 */
[----:B------:R-:W-:-:S02]  /*03e0*/  FSETP.GT.FTZ.AND P4, PT, R8, UR7, PT ;  /* 0x0000000708007c0b */ /* 0x000fc4000bf94000 */
[----:B------:R-:W-:Y:S02]  /*03f0*/  FSEL R4, R4, UR7, !P2 ;  /* 0x0000000704047c08 */ /* 0x000fe4000d000000 */
[----:B------:R-:W-:Y:S02]  /*0400*/  FSEL R3, R9, UR7, !P3 ;  /* 0x0000000709037c08 */ /* 0x000fe4000d800000 */
[----:B------:R-:W-:Y:S01]  /*0410*/  FSEL R10, R8, UR7, !P4 ;  /* 0x00000007080a7c08 */ /* 0x000fe2000e000000 */
[----:B0-----:R-:W-:Y:S06]  /*0420*/  @P1 BRA `(.L_x_5186) ;  /* 0x0000000000301947 */ /* 0x001fec0003800000 */
[----:B------:R-:W0:Y:S01]  /*0430*/  LDC.64 R8, c[0x0][0x230] ;  /* 0x00008c00ff087b82 */ /* 0x000e220000000a00 */
[----:B------:R-:W-:Y:S01]  /*0440*/  LEA R7, R0, R5, 0x9 ;  /* 0x0000000500077211 */ /* 0x000fe200078e48ff */
[----:B------:R-:W-:Y:S02]  /*0450*/  VIADD R5, R5, 0x80 ;  /* 0x0000008005057836 */ /* 0x000fe40000000000 */
[----:B------:R-:W-:Y:S01]  /*0460*/  FMUL.FTZ R11, R4, 0.16666667163372039795 ;  /* 0x3e2aaaab040b7820 */ /* 0x000fe20000410000 */
[----:B------:R-:W-:Y:S02]  /*0470*/  FMUL.FTZ R3, R3, 0.16666667163372039795 ;  /* 0x3e2aaaab03037820 */ /* 0x000fe40000410000 */
[----:B------:R-:W-:-:S13]  /*0480*/  ISETP.GE.AND P0, PT, R5, R2, PT ;  /* 0x000000020500720c */ /* 0x000fda0003f06270 */
[----:B------:R-:W-:Y:S01]  /*0490*/  @!P0 LEA R13, R0, R5, 0x9 ;  /* 0x00000005000d8211 */ /* 0x000fe200078e48ff */
[----:B------:R-:W-:Y:S02]  /*04a0*/  @!P0 VIADD R5, R5, 0x80 ;  /* 0x0000008005058836 */ /* 0x000fe40000000000 */
[----:B0-----:R-:W-:-:S04]  /*04b0*/  IMAD.WIDE.U32 R6, R7, 0x4, R8 ;  /* 0x0000000407067825 */ /* 0x001fc800078e0008 */
[----:B------:R-:W-:Y:S01]  /*04c0*/  @!P0 IMAD.WIDE.U32 R8, R13, 0x4, R8 ;  /* 0x000000040d088825 */ /* 0x000fe200078e0008 */
[----:B------:R0:W-:Y:S04]  /*04d0*/  STG.E desc[UR4][R6.64], R11 ;  /* 0x0000000b06007986 */ /* 0x0001e8000c101904 */
[----:B------:R0:W-:Y:S02]  /*04e0*/  @!P0 STG.E desc[UR4][R8.64], R3 ;  /* 0x0000000308008986 */ /* 0x0001e4000c101904 */
.L_x_5186:
[----:B------:R-:W-:Y:S05]  /*04f0*/  BSYNC B0 ;  /* 0x0000000000007941 */ /* 0x000fea0003800000 */
.L_x_5185:
[----:B------:R-:W-:-:S13]  /*0500*/  ISETP.GE.AND P0, PT, R5, R2, PT ;  /* 0x000000020500720c */ /* 0x000fda0003f06270 */
[----:B------:R-:W-:Y:S05]  /*0510*/  @P0 EXIT ;  /* 0x000000000000094d */ /* 0x000fea0003800000 */
[----:B0-----:R-:W0:Y:S01]  /*0520*/  LDC.64 R2, c[0x0][0x230] ;  /* 0x00008c00ff027b82 */ /* 0x001e220000000a00 */
[----:B------:R-:W-:Y:S01]  /*0530*/  LEA R5, R0, R5, 0x9 ;  /* 0x0000000500057211 */ /* 0x000fe200078e48ff */
[----:B------:R-:W-:-:S04]  /*0540*/  FMUL.FTZ R7, R10, 0.16666667163372039795 ;  /* 0x3e2aaaab0a077820 */ /* 0x000fc80000410000 */
[----:B0-----:R-:W-:-:S05]  /*0550*/  IMAD.WIDE.U32 R2, R5, 0x4, R2 ;  /* 0x0000000405027825 */ /* 0x001fca00078e0002 */
[----:B------:R-:W-:Y:S01]  /*0560*/  STG.E desc[UR4][R2.64], R7 ;  /* 0x0000000702007986 */ /* 0x000fe2000c101904 */
[----:B------:R-:W-:Y:S05]  /*0570*/  EXIT ;  /* 0x000000000000794d */ /* 0x000fea0003800000 */
.L_x_5187:
        /* <DEDUP_REMOVED lines=16> */
.L_x_5859:


//--------------------- .text._ZN2at6native29vectorized_elementwise_kernelILi2EZZZNS0_68_GLOBAL__N__08176361_30_ActivationHardsigmoidKernel_cu_1520ed90_302218hardsigmoid_kernelERNS_18TensorIteratorBaseEENKUlvE_clEvENKUlvE0_clEvEUlfE_St5arrayIPcLm2EEEEviT0_T1_ --------------------------
	.section	.text._ZN2at6native29vectorized_elementwise_kernelILi2EZZZNS0_68_GLOBAL__N__08176361_30_ActivationHardsigmoidKernel_cu_1520ed90_302218hardsigmoid_kernelERNS_18TensorIteratorBaseEENKUlvE_clEvENKUlvE0_clEvEUlfE_St5arrayIPcLm2EEEEviT0_T1_,"ax",@progbits
	.align	128
        .global         _ZN2at6native29vectorized_elementwise_kernelILi2EZZZNS0_68_GLOBAL__N__08176361_30_ActivationHardsigmoidKernel_cu_1520ed90_302218hardsigmoid_kernelERNS_18TensorIteratorBaseEENKUlvE_clEvENKUlvE0_clEvEUlfE_St5arrayIPcLm2EEEEviT0_T1_
        .type           _ZN2at6native29vectorized_elementwise_kernelILi2EZZZNS0_68_GLOBAL__N__08176361_30_ActivationHardsigmoidKernel_cu_1520ed90_302218hardsigmoid_kernelERNS_18TensorIteratorBaseEENKUlvE_clEvENKUlvE0_clEvEUlfE_St5arrayIPcLm2EEEEviT0_T1_,@function
        .size           _ZN2at6native29vectorized_elementwise_kernelILi2EZZZNS0_68_GLOBAL__N__08176361_30_ActivationHardsigmoidKernel_cu_1520ed90_302218hardsigmoid_kernelERNS_18TensorIteratorBaseEENKUlvE_clEvENKUlvE0_clEvEUlfE_St5arrayIPcLm2EEEEviT0_T1_,(.L_x_5860 - _ZN2at6native29vectorized_elementwise_kernelILi2EZZZNS0_68_GLOBAL__N__08176361_30_ActivationHardsigmoidKernel_cu_1520ed90_302218hardsigmoid_kernelERNS_18TensorIteratorBaseEENKUlvE_clEvENKUlvE0_clEvEUlfE_St5arrayIPcLm2EEEEviT0_T1_)
        .other          _ZN2at6native29vectorized_elementwise_kernelILi2EZZZNS0_68_GLOBAL__N__08176361_30_ActivationHardsigmoidKernel_cu_1520ed90_302218hardsigmoid_kernelERNS_18TensorIteratorBaseEENKUlvE_clEvENKUlvE0_clEvEUlfE_St5arrayIPcLm2EEEEviT0_T1_,@"STO_CUDA_ENTRY STV_DEFAULT"
_ZN2at6native29vectorized_elementwise_kernelILi2EZZZNS0_68_GLOBAL__N__08176361_30_ActivationHardsigmoidKernel_cu_1520ed90_302218hardsigmoid_kernelERNS_18TensorIteratorBaseEENKUlvE_clEvENKUlvE0_clEvEUlfE_St5arrayIPcLm2EEEEviT0_T1_:
.text._ZN2at6native29vectorized_elementwise_kernelILi2EZZZNS0_68_GLOBAL__N__08176361_30_ActivationHardsigmoidKernel_cu_1520ed90_302218hardsigmoid_kernelERNS_18TensorIteratorBaseEENKUlvE_clEvENKUlvE0_clEvEUlfE_St5arrayIPcLm2EEEEviT0_T1_:
        /* <DEDUP_REMOVED lines=16> */
[----:B------:R-:W3:Y:S04]  /*0100*/  LDG.E.64 R12, desc[UR4][R8.64+0x400] ;  /* 0x00040004080c7981 */ /* 0x000ee8000c1e1b00 */
[----:B------:R-:W4:Y:S04]  /*0110*/  LDG.E.64 R6, desc[UR4][R8.64+0x800] ;  /* 0x0008000408067981 */ /* 0x000f28000c1e1b00 */
[----:B------:R-:W5:Y:S01]  /*0120*/  LDG.E.64 R4, desc[UR4][R8.64+0xc00] ;  /* 0x000c000408047981 */ /* 0x000f62000c1e1b00 */
[----:B0-----:R-:W-:-:S04]  /*0130*/  IMAD.WIDE.U32 R2, R0, 0x4, R2 ;  /* 0x0000000400027825 */ /* 0x001fc800078e0002 */
[----:B------:R-:W-:-:S04]  /*0140*/  IMAD.WIDE R2, R15, 0x8, R2 ;  /* 0x000000080f027825 */ /* 0x000fc800078e0202 */
[----:B--2---:R-:W-:Y:S01]  /*0150*/  FADD.FTZ R10, R10, 3 ;  /* 0x404000000a0a7421 */ /* 0x004fe20000010000 */
[----:B------:R-:W-:Y:S01]  /*0160*/  FADD.FTZ R11, R11, 3 ;  /* 0x404000000b0b7421 */ /* 0x000fe20000010000 */
[----:B---3--:R-:W-:Y:S01]  /*0170*/  FADD.FTZ R12, R12, 3 ;  /* 0x404000000c0c7421 */ /* 0x008fe20000010000 */
[----:B------:R-:W-:Y:S02]  /*0180*/  FADD.FTZ R13, R13, 3 ;  /* 0x404000000d0d7421 */ /* 0x000fe40000010000 */
[----:B------:R-:W-:Y:S01]  /*0190*/  FSETP.GEU.FTZ.AND P6, PT, R10, UR6, PT ;  /* 0x000000060a007c0b */ /* 0x000fe2000bfde000 */
[----:B----4-:R-:W-:Y:S01]  /*01a0*/  FADD.FTZ R6, R6, 3 ;  /* 0x4040000006067421 */ /* 0x010fe20000010000 */
[----:B------:R-:W-:Y:S01]  /*01b0*/  FADD.FTZ R7, R7, 3 ;  /* 0x4040000007077421 */ /* 0x000fe20000010000 */
[----:B------:R-:W-:Y:S01]  /*01c0*/  FSETP.GEU.FTZ.AND P5, PT, R11, UR6, PT ;  /* 0x000000060b007c0b */ /* 0x000fe2000bfbe000 */
[----:B-----5:R-:W-:Y:S01]  /*01d0*/  FADD.FTZ R4, R4, 3 ;  /* 0x4040000004047421 */ /* 0x020fe20000010000 */
        /* <DEDUP_REMOVED lines=37> */
[----:B------:R-:W-:Y:S01]  /*0430*/  STG.E.64 desc[UR4][R2.64], R10 ;  /* 0x0000000a02007986 */ /* 0x000fe2000c101b04 */
[----:B------:R-:W-:-:S02]  /*0440*/  FMUL.FTZ R4, R4, 0.16666667163372039795 ;  /* 0x3e2aaaab04047820 */ /* 0x000fc40000410000 */
[----:B------:R-:W-:Y:S01]  /*0450*/  FMUL.FTZ R5, R5, 0.16666667163372039795 ;  /* 0x3e2aaaab05057820 */ /* 0x000fe20000410000 */
[----:B------:R-:W-:Y:S04]  /*0460*/  STG.E.64 desc[UR4][R2.64+0x400], R12 ;  /* 0x0004000c02007986 */ /* 0x000fe8000c101b04 */
[----:B------:R-:W-:Y:S04]  /*0470*/  STG.E.64 desc[UR4][R2.64+0x800], R6 ;  /* 0x0008000602007986 */ /* 0x000fe8000c101b04 */
[----:B------:R-:W-:Y:S01]  /*0480*/  STG.E.64 desc[UR4][R2.64+0xc00], R4 ;  /* 0x000c000402007986 */ /* 0x000fe2000c101b04 */
[----:B------:R-:W-:Y:S05]  /*0490*/  EXIT ;  /* 0x000000000000794d */ /* 0x000fea0003800000 */
.L_x_5188:
[----:B------:R-:W0:Y:S01]  /*04a0*/  S2R R15, SR_TID.X ;  /* 0x00000000000f7919 */ /* 0x000e220000002100 */
[----:B------:R-:W-:Y:S01]  /*04b0*/  ULDC UR6, c[0x0][0x218] ;  /* 0x0000860000067ab9 */ /* 0x000fe20000000800 */
[----:B------:R-:W-:Y:S01]  /*04c0*/  ULDC UR7, c[0x0][0x224] ;  /* 0x0000890000077ab9 */ /* 0x000fe20000000800 */
[----:B0-----:R-:W-:Y:S01]  /*04d0*/  ISETP.GE.AND P0, PT, R15, R14, PT ;  /* 0x0000000e0f00720c */ /* 0x001fe20003f06270 */
[----:B------:R-:W-:-:S12]  /*04e0*/  IMAD.MOV.U32 R23, RZ, RZ, R15 ;  /* 0x000000ffff177224 */ /* 0x000fd800078e000f */
[----:B------:R-:W0:Y:S01]  /*04f0*/  @!P0 LDC.64 R2, c[0x0][0x238] ;  /* 0x00008e00ff028b82 */ /* 0x000e220000000a00 */
[----:B------:R-:W-:Y:S02]  /*0500*/  @!P0 VIADD R23, R15, 0x80 ;  /* 0x000000800f178836 */ /* 0x000fe40000000000 */
[----:B------:R-:W-:-:S03]  /*0510*/  @!P0 IMAD.IADD R5, R0, 0x1, R15 ;  /* 0x0000000100058824 */ /* 0x000fc600078e020f */
[----:B------:R-:W-:Y:S01]  /*0520*/  ISETP.GE.AND P6, PT, R23, R14, PT ;  /* 0x0000000e1700720c */ /* 0x000fe20003fc6270 */
[----:B0-----:R-:W-:-:S12]  /*0530*/  @!P0 IMAD.WIDE.U32 R2, R5, 0x4, R2 ;  /* 0x0000000405028825 */ /* 0x001fd800078e0002 */
[----:B------:R-:W0:Y:S01]  /*0540*/  @!P6 LDC.64 R4, c[0x0][0x238] ;  /* 0x00008e00ff04eb82 */ /* 0x000e220000000a00 */
[----:B------:R1:W2:Y:S01]  /*0550*/  @!P0 LDG.E R3, desc[UR4][R2.64] ;  /* 0x0000000402038981 */ /* 0x0002a2000c1e1900 */
[----:B------:R-:W-:-:S04]  /*0560*/  @!P6 IMAD.IADD R7, R0, 0x1, R23 ;  /* 0x000000010007e824 */ /* 0x000fc800078e0217 */
[----:B0-----:R-:W-:-:S06]  /*0570*/  @!P6 IMAD.WIDE.U32 R4, R7, 0x4, R4 ;  /* 0x000000040704e825 */ /* 0x001fcc00078e0004 */
[----:B------:R-:W3:Y:S01]  /*0580*/  @!P6 LDG.E R4, desc[UR4][R4.64] ;  /* 0x000000040404e981 */ /* 0x000ee2000c1e1900 */
[----:B------:R-:W-:Y:S01]  /*0590*/  @!P6 IADD3 R23, R23, 0x80, RZ ;  /* 0x000000801717e810 */ /* 0x000fe20007ffe0ff */
[----:B-1----:R-:W-:Y:S02]  /*05a0*/  IMAD.MOV.U32 R2, RZ, RZ, 0x40400000 ;  /* 0x40400000ff027424 */ /* 0x002fe400078e00ff */
[----:B------:R-:W-:Y:S01]  /*05b0*/  IMAD.MOV.U32 R17, RZ, RZ, 0x40400000 ;  /* 0x40400000ff117424 */ /* 0x000fe200078e00ff */
        /* <DEDUP_REMOVED lines=9> */
[----:B------:R-:W-:-:S03]  /*0650*/  ISETP.GE.AND P3, PT, R23, R14, PT ;  /* 0x0000000e1700720c */ /* 0x000fc60003f66270 */
[----:B------:R-:W4:Y:S10]  /*0660*/  @!P5 LDG.E R12, desc[UR4][R12.64] ;  /* 0x000000040c0cd981 */ /* 0x000f34000c1e1900 */
[----:B------:R-:W-:Y:S01]  /*0670*/  @!P3 IADD3 R25, R0, R23, RZ ;  /* 0x000000170019b210 */ /* 0x000fe20007ffe0ff */
[----:B------:R-:W-:Y:S01]  /*0680*/  @!P3 VIADD R23, R23, 0x80 ;  /* 0x000000801717b836 */ /* 0x000fe20000000000 */
[----:B------:R-:W0:Y:S01]  /*0690*/  @!P3 LDC.64 R8, c[0x0][0x238] ;  /* 0x00008e00ff08bb82 */ /* 0x000e220000000a00 */
[----:B-1----:R-:W-:-:S03]  /*06a0*/  @!P4 IMAD.WIDE.U32 R10, R27, 0x4, R10 ;  /* 0x000000041b0ac825 */ /* 0x002fc600078e000a */
[----:B------:R-:W-:-:S03]  /*06b0*/  ISETP.GE.AND P2, PT, R23, R14, PT ;  /* 0x0000000e1700720c */ /* 0x000fc60003f46270 */
[----:B------:R1:W5:Y:S10]  /*06c0*/  @!P4 LDG.E R10, desc[UR4][R10.64] ;  /* 0x000000040a0ac981 */ /* 0x000374000c1e1900 */
[----:B------:R-:W-:-:S02]  /*06d0*/  @!P2 IMAD.IADD R21, R0, 0x1, R23 ;  /* 0x000000010015a824 */ /* 0x000fc400078e0217 */
[----:B------:R-:W-:Y:S02]  /*06e0*/  @!P2 VIADD R23, R23, 0x80 ;  /* 0x000000801717a836 */ /* 0x000fe40000000000 */
[----:B0-----:R-:W-:-:S06]  /*06f0*/  @!P3 IMAD.WIDE.U32 R8, R25, 0x4, R8 ;  /* 0x000000041908b825 */ /* 0x001fcc00078e0008 */
[----:B------:R0:W4:Y:S01]  /*0700*/  @!P3 LDG.E R8, desc[UR4][R8.64] ;  /* 0x000000040808b981 */ /* 0x000122000c1e1900 */
[----:B--2---:R-:W-:-:S05]  /*0710*/  @!P0 FADD.FTZ R2, R3, 3 ;  /* 0x4040000003028421 */ /* 0x004fca0000010000 */
[----:B------:R-:W-:-:S04]  /*0720*/  @!P0 FSETP.GEU.FTZ.AND P1, PT, R2, UR6, PT ;  /* 0x0000000602008c0b */ /* 0x000fc8000bf3e000 */
[----:B------:R-:W-:-:S04]  /*0730*/  @!P0 FSEL R2, R2, UR6, P1 ;  /* 0x0000000602028c08 */ /* 0x000fc80008800000 */
[----:B------:R-:W-:-:S04]  /*0740*/  @!P0 FSETP.GT.FTZ.AND P1, PT, R2, UR7, PT ;  /* 0x0000000702008c0b */ /* 0x000fc8000bf34000 */
[----:B------:R-:W-:Y:S02]  /*0750*/  @!P0 FSEL R16, R2, UR7, !P1 ;  /* 0x0000000702108c08 */ /* 0x000fe4000c800000 */
[----:B------:R-:W-:Y:S01]  /*0760*/  ISETP.GE.AND P1, PT, R23, R14, PT ;  /* 0x0000000e1700720c */ /* 0x000fe20003f26270 */
[----:B------:R-:W2:Y:S01]  /*0770*/  @!P2 LDC.64 R2, c[0x0][0x238] ;  /* 0x00008e00ff02ab82 */ /* 0x000ea20000000a00 */
[----:B---3--:R-:W-:-:S11]  /*0780*/  @!P6 FADD.FTZ R17, R4, 3 ;  /* 0x404000000411e421 */ /* 0x008fd60000010000 */
[----:B------:R-:W-:Y:S01]  /*0790*/  @!P1 IADD3 R19, R0, R23, RZ ;  /* 0x0000001700139210 */ /* 0x000fe20007ffe0ff */
[----:B------:R-:W-:Y:S01]  /*07a0*/  @!P1 VIADD R23, R23, 0x80 ;  /* 0x0000008017179836 */ /* 0x000fe20000000000 */
[----:B------:R-:W3:Y:S04]  /*07b0*/  @!P1 LDC.64 R4, c[0x0][0x238] ;  /* 0x00008e00ff049b82 */ /* 0x000ee80000000a00 */
[----:B------:R-:W-:-:S13]  /*07c0*/  ISETP.GE.AND P6, PT, R23, R14, PT ;  /* 0x0000000e1700720c */ /* 0x000fda0003fc6270 */
[----:B------:R-:W1:Y:S01]  /*07d0*/  @!P6 LDC.64 R6, c[0x0][0x238] ;  /* 0x00008e00ff06eb82 */ /* 0x000e620000000a00 */
[----:B------:R-:W-:Y:S02]  /*07e0*/  @!P6 IMAD.IADD R23, R0, 0x1, R23 ;  /* 0x000000010017e824 */ /* 0x000fe400078e0217 */
[----:B--2---:R-:W-:-:S04]  /*07f0*/  @!P2 IMAD.WIDE.U32 R2, R21, 0x4, R2 ;  /* 0x000000041502a825 */ /* 0x004fc800078e0002 */
[----:B---3--:R-:W-:Y:S02]  /*0800*/  @!P1 IMAD.WIDE.U32 R20, R19, 0x4, R4 ;  /* 0x0000000413149825 */ /* 0x008fe400078e0004 */
[----:B------:R2:W3:Y:S01]  /*0810*/  @!P2 LDG.E R19, desc[UR4][R2.64] ;  /* 0x000000040213a981 */ /* 0x0004e2000c1e1900 */
[----:B------:R-:W4:Y:S03]  /*0820*/  @!P0 LDC.64 R4, c[0x0][0x230] ;  /* 0x00008c00ff048b82 */ /* 0x000f260000000a00 */
[----:B------:R-:W3:Y:S01]  /*0830*/  @!P1 LDG.E R20, desc[UR4][R20.64] ;  /* 0x0000000414149981 */ /* 0x000ee2000c1e1900 */
[----:B-1----:R-:W-:-:S06]  /*0840*/  @!P6 IMAD.WIDE.U32 R6, R23, 0x4, R6 ;  /* 0x000000041706e825 */ /* 0x002fcc00078e0006 */
[----:B------:R1:W3:Y:S01]  /*0850*/  @!P6 LDG.E R7, desc[UR4][R6.64] ;  /* 0x000000040607e981 */ /* 0x0002e2000c1e1900 */
[----:B------:R-:W-:Y:S01]  /*0860*/  @!P0 FMUL.FTZ R18, R16, 0.16666667163372039795 ;  /* 0x3e2aaaab10128820 */ /* 0x000fe20000410000 */
[----:B------:R-:W-:Y:S01]  /*0870*/  HFMA2.MMA R16, -RZ, RZ, 2.125, 0 ;  /* 0x40400000ff107435 */ /* 0x000fe200000001ff */
[----:B------:R-:W-:Y:S02]  /*0880*/  IMAD.MOV.U32 R11, RZ, RZ, 0x40400000 ;  /* 0x40400000ff0b7424 */ /* 0x000fe400078e00ff */
[----:B0-----:R-:W-:Y:S02]  /*0890*/  @!P0 IMAD.IADD R9, R0, 0x1, R15 ;  /* 0x0000000100098824 */ /* 0x001fe400078e020f */
[----:B--2---:R-:W-:Y:S02]  /*08a0*/  IMAD.MOV.U32 R2, RZ, RZ, 0x40400000 ;  /* 0x40400000ff027424 */ /* 0x004fe400078e00ff */
[----:B------:R-:W-:Y:S02]  /*08b0*/  IMAD.MOV.U32 R13, RZ, RZ, 0x40400000 ;  /* 0x40400000ff0d7424 */ /* 0x000fe400078e00ff */
[----:B-----5:R-:W-:Y:S01]  /*08c0*/  @!P4 FADD.FTZ R11, R10, 3 ;  /* 0x404000000a0bc421 */ /* 0x020fe20000010000 */
[----:B-1----:R-:W-:-:S02]  /*08d0*/  IMAD.MOV.U32 R6, RZ, RZ, 0x40400000 ;  /* 0x40400000ff067424 */ /* 0x002fc400078e00ff */
[----:B----4-:R-:W-:Y:S01]  /*08e0*/  @!P5 FADD.FTZ R13, R12, 3 ;  /* 0x404000000c0dd421 */ /* 0x010fe20000010000 */
[----:B------:R-:W-:Y:S02]  /*08f0*/  IMAD.MOV.U32 R3, RZ, RZ, 0x40400000 ;  /* 0x40400000ff037424 */ /* 0x000fe400078e00ff */
[----:B------:R-:W-:Y:S01]  /*0900*/  @!P0 IMAD.WIDE.U32 R4, R9, 0x4, R4 ;  /* 0x0000000409048825 */ /* 0x000fe200078e0004 */
[----:B------:R-:W-:-:S04]  /*0910*/  @!P0 IADD3 R15, R15, 0x80, RZ ;  /* 0x000000800f0f8810 */ /* 0x000fc80007ffe0ff */
[----:B------:R0:W-:Y:S01]  /*0920*/  @!P0 STG.E desc[UR4][R4.64], R18 ;  /* 0x0000001204008986 */ /* 0x0001e2000c101904 */
[----:B------:R-:W-:Y:S01]  /*0930*/  ISETP.GE.AND P0, PT, R15, R14, PT ;  /* 0x0000000e0f00720c */ /* 0x000fe20003f06270 */
[----:B------:R-:W-:Y:S01]  /*0940*/  @!P3 FADD.FTZ R16, R8, 3 ;  /* 0x404000000810b421 */ /* 0x000fe20000010000 */
[----:B------:R-:W-:-:S04]  /*0950*/  FSETP.GEU.FTZ.AND P3, PT, R11, UR6, PT ;  /* 0x000000060b007c0b */ /* 0x000fc8000bf7e000 */
[----:B------:R-:W-:Y:S02]  /*0960*/  FSEL R11, R11, UR6, P3 ;  /* 0x000000060b0b7c08 */ /* 0x000fe40009800000 */
[----:B------:R-:W-:-:S04]  /*0970*/  FSETP.GEU.FTZ.AND P3, PT, R16, UR6, PT ;  /* 0x0000000610007c0b */ /* 0x000fc8000bf7e000 */
[----:B0-----:R-:W-:Y:S01]  /*0980*/  FSEL R5, R16, UR6, P3 ;  /* 0x0000000610057c08 */ /* 0x001fe20009800000 */
[----:B------:R-:W-:Y:S03]  /*0990*/  BSSY B0, `(.L_x_5189) ;  /* 0x000004d000007945 */ /* 0x000fe60003800000 */
[C---:B------:R-:W-:Y:S01]  /*09a0*/  FSETP.GT.FTZ.AND P3, PT, R5.reuse, UR7, PT ;  /* 0x0000000705007c0b */ /* 0x040fe2000bf74000 */
[----:B------:R-:W-:Y:S03]  /*09b0*/  BSSY B1, `(.L_x_5190) ;  /* 0x0000043000017945 */ /* 0x000fe60003800000 */
[----:B------:R-:W-:Y:S01]  /*09c0*/  FSEL R5, R5, UR7, !P3 ;  /* 0x0000000705057c08 */ /* 0x000fe2000d800000 */
[----:B---3--:R-:W-:Y:S01]  /*09d0*/  @!P2 FADD.FTZ R2, R19, 3 ;  /* 0x404000001302a421 */ /* 0x008fe20000010000 */
[----:B------:R-:W-:Y:S01]  /*09e0*/  FSETP.GEU.FTZ.AND P2, PT, R17, UR6, PT ;  /* 0x0000000611007c0b */ /* 0x000fe2000bf5e000 */
[----:B------:R-:W-:-:S03]  /*09f0*/  @!P1 FADD.FTZ R6, R20, 3 ;  /* 0x4040000014069421 */ /* 0x000fc60000010000 */
[----:B------:R-:W-:Y:S02]  /*0a00*/  FSEL R17, R17, UR6, P2 ;  /* 0x0000000611117c08 */ /* 0x000fe40009000000 */
[----:B------:R-:W-:Y:S02]  /*0a10*/  FSETP.GEU.FTZ.AND P4, PT, R2, UR6, PT ;  /* 0x0000000602007c0b */ /* 0x000fe4000bf9e000 */
[----:B------:R-:W-:Y:S02]  /*0a20*/  FSETP.GEU.FTZ.AND P2, PT, R13, UR6, PT ;  /* 0x000000060d007c0b */ /* 0x000fe4000bf5e000 */
[----:B------:R-:W-:Y:S02]  /*0a30*/  FSETP.GEU.FTZ.AND P5, PT, R6, UR6, PT ;  /* 0x0000000606007c0b */ /* 0x000fe4000bfbe000 */
[----:B------:R-:W-:Y:S01]  /*0a40*/  FSETP.GT.FTZ.AND P1, PT, R17, UR7, PT ;  /* 0x0000000711007c0b */ /* 0x000fe2000bf34000 */
[----:B------:R-:W-:Y:S01]  /*0a50*/  @!P6 FADD.FTZ R3, R7, 3 ;  /* 0x404000000703e421 */ /* 0x000fe20000010000 */
[----:B------:R-:W-:-:S04]  /*0a60*/  FSEL R2, R2, UR6, P4 ;  /* 0x0000000602027c08 */ /* 0x000fc8000a000000 */
[----:B------:R-:W-:Y:S02]  /*0a70*/  FSETP.GEU.FTZ.AND P6, PT, R3, UR6, PT ;  /* 0x0000000603007c0b */ /* 0x000fe4000bfde000 */
[----:B------:R-:W-:Y:S02]  /*0a80*/  FSEL R13, R13, UR6, P2 ;  /* 0x000000060d0d7c08 */ /* 0x000fe40009000000 */
[----:B------:R-:W-:Y:S02]  /*0a90*/  FSEL R6, R6, UR6, P5 ;  /* 0x0000000606067c08 */ /* 0x000fe4000a800000 */
[----:B------:R-:W-:Y:S02]  /*0aa0*/  FSEL R7, R3, UR6, P6 ;  /* 0x0000000603077c08 */ /* 0x000fe4000b000000 */
[----:B------:R-:W-:Y:S02]  /*0ab0*/  FSEL R9, R17, UR7, !P1 ;  /* 0x0000000711097c08 */ /* 0x000fe4000c800000 */
        /* <DEDUP_REMOVED lines=8> */
[----:B------:R-:W-:Y:S02]  /*0b40*/  FSEL R3, R6, UR7, !P5 ;  /* 0x0000000706037c08 */ /* 0x000fe4000e800000 */
[----:B------:R-:W-:Y:S01]  /*0b50*/  FSEL R2, R7, UR7, !P6 ;  /* 0x0000000707027c08 */ /* 0x000fe2000f000000 */
[----:B------:R-:W-:Y:S06]  /*0b60*/  @P0 BRA `(.L_x_5191) ;  /* 0x0000000000380947 */ /* 0x000fec0003800000 */
[----:B------:R-:W0:Y:S01]  /*0b70*/  LDC.64 R6, c[0x0][0x230] ;  /* 0x00008c00ff067b82 */ /* 0x000e220000000a00 */
[----:B------:R-:W-:Y:S02]  /*0b80*/  IMAD.IADD R17, R0, 0x1, R15 ;  /* 0x0000000100117824 */ /* 0x000fe400078e020f */
[----:B------:R-:W-:Y:S01]  /*0b90*/  FMUL.FTZ R9, R9, 0.16666667163372039795 ;  /* 0x3e2aaaab09097820 */ /* 0x000fe20000410000 */
[----:B------:R-:W-:-:S05]  /*0ba0*/  VIADD R15, R15, 0x80 ;  /* 0x000000800f0f7836 */ /* 0x000fca0000000000 */
[----:B------:R-:W-:Y:S01]  /*0bb0*/  ISETP.GE.AND P0, PT, R15, R14, PT ;  /* 0x0000000e0f00720c */ /* 0x000fe20003f06270 */
[----:B0-----:R-:W-:-:S05]  /*0bc0*/  IMAD.WIDE.U32 R6, R17, 0x4, R6 ;  /* 0x0000000411067825 */ /* 0x001fca00078e0006 */
[----:B------:R0:W-:Y:S07]  /*0bd0*/  STG.E desc[UR4][R6.64], R9 ;  /* 0x0000000906007986 */ /* 0x0001ee000c101904 */
[----:B------:R-:W-:Y:S05]  /*0be0*/  @P0 BRA `(.L_x_5192) ;  /* 0x0000000000380947 */ /* 0x000fea0003800000 */
[----:B0-----:R-:W0:Y:S01]  /*0bf0*/  LDC.64 R6, c[0x0][0x230] ;  /* 0x00008c00ff067b82 */ /* 0x001e220000000a00 */
[----:B------:R-:W-:Y:S02]  /*0c00*/  IMAD.IADD R17, R0, 0x1, R15 ;  /* 0x0000000100117824 */ /* 0x000fe400078e020f */
[----:B------:R-:W-:Y:S01]  /*0c10*/  FMUL.FTZ R9, R13, 0.16666667163372039795 ;  /* 0x3e2aaaab0d097820 */ /* 0x000fe20000410000 */
[----:B------:R-:W-:Y:S02]  /*0c20*/  VIADD R15, R15, 0x80 ;  /* 0x000000800f0f7836 */ /* 0x000fe40000000000 */
[----:B0-----:R-:W-:-:S05]  /*0c30*/  IMAD.WIDE.U32 R6, R17, 0x4, R6 ;  /* 0x0000000411067825 */ /* 0x001fca00078e0006 */
[----:B------:R0:W-:Y:S02]  /*0c40*/  STG.E desc[UR4][R6.64], R9 ;  /* 0x0000000906007986 */ /* 0x0001e4000c101904 */
.L_x_5191:
[----:B------:R-:W-:-:S13]  /*0c50*/  ISETP.GE.AND P0, PT, R15, R14, PT ;  /* 0x0000000e0f00720c */ /* 0x000fda0003f06270 */
[----:B------:R-:W-:Y:S05]  /*0c60*/  @P0 BRA `(.L_x_5193) ;  /* 0x0000000000380947 */ /* 0x000fea0003800000 */
[----:B0-----:R-:W0:Y:S01]  /*0c70*/  LDC.64 R6, c[0x0][0x230] ;  /* 0x00008c00ff067b82 */ /* 0x001e220000000a00 */
[----:B------:R-:W-:Y:S01]  /*0c80*/  IADD3 R13, R0, R15, RZ ;  /* 0x0000000f000d7210 */ /* 0x000fe20007ffe0ff */
[----:B------:R-:W-:Y:S01]  /*0c90*/  FMUL.FTZ R9, R11, 0.16666667163372039795 ;  /* 0x3e2aaaab0b097820 */ /* 0x000fe20000410000 */
[----:B------:R-:W-:-:S03]  /*0ca0*/  VIADD R15, R15, 0x80 ;  /* 0x000000800f0f7836 */ /* 0x000fc60000000000 */
[----:B0-----:R-:W-:-:S05]  /*0cb0*/  IMAD.WIDE.U32 R6, R13, 0x4, R6 ;  /* 0x000000040d067825 */ /* 0x001fca00078e0006 */
[----:B------:R1:W-:Y:S02]  /*0cc0*/  STG.E desc[UR4][R6.64], R9 ;  /* 0x0000000906007986 */ /* 0x0003e4000c101904 */
.L_x_5192:
[----:B------:R-:W-:-:S13]  /*0cd0*/  ISETP.GE.AND P0, PT, R15, R14, PT ;  /* 0x0000000e0f00720c */ /* 0x000fda0003f06270 */
[----:B------:R-:W-:Y:S05]  /*0ce0*/  @P0 BRA `(.L_x_5194) ;  /* 0x00000000003c0947 */ /* 0x000fea0003800000 */
[----:B01----:R-:W0:Y:S01]  /*0cf0*/  LDC.64 R6, c[0x0][0x230] ;  /* 0x00008c00ff067b82 */ /* 0x003e220000000a00 */
[----:B------:R-:W-:Y:S02]  /*0d00*/  IMAD.IADD R9, R0, 0x1, R15 ;  /* 0x0000000100097824 */ /* 0x000fe400078e020f */
[----:B------:R-:W-:Y:S01]  /*0d10*/  FMUL.FTZ R5, R5, 0.16666667163372039795 ;  /* 0x3e2aaaab05057820 */ /* 0x000fe20000410000 */
[----:B------:R-:W-:Y:S02]  /*0d20*/  VIADD R15, R15, 0x80 ;  /* 0x000000800f0f7836 */ /* 0x000fe40000000000 */
[----:B0-----:R-:W-:-:S05]  /*0d30*/  IMAD.WIDE.U32 R6, R9, 0x4, R6 ;  /* 0x0000000409067825 */ /* 0x001fca00078e0006 */
[----:B------:R1:W-:Y:S02]  /*0d40*/  STG.E desc[UR4][R6.64], R5 ;  /* 0x0000000506007986 */ /* 0x0003e4000c101904 */
.L_x_5193:
[----:B------:R-:W-:-:S13]  /*0d50*/  ISETP.GE.AND P0, PT, R15, R14, PT ;  /* 0x0000000e0f00720c */ /* 0x000fda0003f06270 */
[----:B------:R-:W-:Y:S05]  /*0d60*/  @P0 BREAK B1 ;  /* 0x0000000000010942 */ /* 0x000fea0003800000 */
[----:B------:R-:W-:Y:S05]  /*0d70*/  @P0 BRA `(.L_x_5195) ;  /* 0x0000000000380947 */ /* 0x000fea0003800000 */
[----:B01----:R-:W0:Y:S01]  /*0d80*/  LDC.64 R6, c[0x0][0x230] ;  /* 0x00008c00ff067b82 */ /* 0x003e220000000a00 */
[----:B------:R-:W-:Y:S02]  /*0d90*/  IMAD.IADD R9, R0, 0x1, R15 ;  /* 0x0000000100097824 */ /* 0x000fe400078e020f */
[----:B------:R-:W-:Y:S01]  /*0da0*/  FMUL.FTZ R5, R4, 0.16666667163372039795 ;  /* 0x3e2aaaab04057820 */ /* 0x000fe20000410000 */
[----:B------:R-:W-:Y:S01]  /*0db0*/  IADD3 R15, R15, 0x80, RZ ;  /* 0x000000800f0f7810 */ /* 0x000fe20007ffe0ff */
[----:B0-----:R-:W-:-:S05]  /*0dc0*/  IMAD.WIDE.U32 R6, R9, 0x4, R6 ;  /* 0x0000000409067825 */ /* 0x001fca00078e0006 */
[----:B------:R2:W-:Y:S02]  /*0dd0*/  STG.E desc[UR4][R6.64], R5 ;  /* 0x0000000506007986 */ /* 0x0005e4000c101904 */
.L_x_5194:
[----:B------:R-:W-:Y:S05]  /*0de0*/  BSYNC B1 ;  /* 0x0000000000017941 */ /* 0x000fea0003800000 */
.L_x_5190:
[----:B------:R-:W-:-:S13]  /*0df0*/  ISETP.GE.AND P0, PT, R15, R14, PT ;  /* 0x0000000e0f00720c */ /* 0x000fda0003f06270 */
[----:B--2---:R-:W2:Y:S01]  /*0e00*/  @!P0 LDC.64 R4, c[0x0][0x230] ;  /* 0x00008c00ff048b82 */ /* 0x004ea20000000a00 */
[----:B01----:R-:W-:Y:S02]  /*0e10*/  @!P0 IMAD.IADD R7, R0, 0x1, R15 ;  /* 0x0000000100078824 */ /* 0x003fe400078e020f */
[----:B------:R-:W-:Y:S01]  /*0e20*/  @!P0 FMUL.FTZ R3, R3, 0.16666667163372039795 ;  /* 0x3e2aaaab03038820 */ /* 0x000fe20000410000 */
[----:B------:R-:W-:Y:S02]  /*0e30*/  @!P0 VIADD R15, R15, 0x80 ;  /* 0x000000800f0f8836 */ /* 0x000fe40000000000 */
[----:B--2---:R-:W-:-:S05]  /*0e40*/  @!P0 IMAD.WIDE.U32 R4, R7, 0x4, R4 ;  /* 0x0000000407048825 */ /* 0x004fca00078e0004 */
[----:B------:R2:W-:Y:S02]  /*0e50*/  @!P0 STG.E desc[UR4][R4.64], R3 ;  /* 0x0000000304008986 */ /* 0x0005e4000c101904 */
.L_x_5195:
[----:B------:R-:W-:Y:S05]  /*0e60*/  BSYNC B0 ;  /* 0x0000000000007941 */ /* 0x000fea0003800000 */
.L_x_5189:
[----:B------:R-:W-:Y:S05]  /*0e70*/  WARPSYNC.ALL ;  /* 0x0000000000007948 */ /* 0x000fea0003800000 */
[----:B------:R-:W-:-:S13]  /*0e80*/  ISETP.GE.AND P0, PT, R15, R14, PT ;  /* 0x0000000e0f00720c */ /* 0x000fda0003f06270 */
[----:B------:R-:W-:Y:S05]  /*0e90*/  @P0 EXIT ;  /* 0x000000000000094d */ /* 0x000fea0003800000 */
[----:B-12---:R-:W1:Y:S01]  /*0ea0*/  LDC.64 R4, c[0x0][0x230] ;  /* 0x00008c00ff047b82 */ /* 0x006e620000000a00 */
[----:B------:R-:W-:Y:S02]  /*0eb0*/  IMAD.IADD R3, R0, 0x1, R15 ;  /* 0x0000000100037824 */ /* 0x000fe400078e020f */
[----:B0-----:R-:W-:Y:S02]  /*0ec0*/  FMUL.FTZ R7, R2, 0.16666667163372039795 ;  /* 0x3e2aaaab02077820 */ /* 0x001fe40000410000 */
[----:B-1----:R-:W-:-:S05]  /*0ed0*/  IMAD.WIDE.U32 R2, R3, 0x4, R4 ;  /* 0x0000000403027825 */ /* 0x002fca00078e0004 */
[----:B------:R-:W-:Y:S01]  /*0ee0*/  STG.E desc[UR4][R2.64], R7 ;  /* 0x0000000702007986 */ /* 0x000fe2000c101904 */
[----:B------:R-:W-:Y:S05]  /*0ef0*/  EXIT ;  /* 0x000000000000794d */ /* 0x000fea0003800000 */
.L_x_5196:
        /* <DEDUP_REMOVED lines=16> */
.L_x_5860:


//--------------------- .text._ZN2at6native29vectorized_elementwise_kernelILi4EZZZNS0_68_GLOBAL__N__08176361_30_ActivationHardsigmoidKernel_cu_1520ed90_302218hardsigmoid_kernelERNS_18TensorIteratorBaseEENKUlvE_clEvENKUlvE0_clEvEUlfE_St5arrayIPcLm2EEEEviT0_T1_ --------------------------
	.section	.text._ZN2at6native29vectorized_elementwise_kernelILi4EZZZNS0_68_GLOBAL__N__08176361_30_ActivationHardsigmoidKernel_cu_1520ed90_302218hardsigmoid_kernelERNS_18TensorIteratorBaseEENKUlvE_clEvENKUlvE0_clEvEUlfE_St5arrayIPcLm2EEEEviT0_T1_,"ax",@progbits
	.align	128
        .global         _ZN2at6native29vectorized_elementwise_kernelILi4EZZZNS0_68_GLOBAL__N__08176361_30_ActivationHardsigmoidKernel_cu_1520ed90_302218hardsigmoid_kernelERNS_18TensorIteratorBaseEENKUlvE_clEvENKUlvE0_clEvEUlfE_St5arrayIPcLm2EEEEviT0_T1_
        .type           _ZN2at6native29vectorized_elementwise_kernelILi4EZZZNS0_68_GLOBAL__N__08176361_30_ActivationHardsigmoidKernel_cu_1520ed90_302218hardsigmoid_kernelERNS_18TensorIteratorBaseEENKUlvE_clEvENKUlvE0_clEvEUlfE_St5arrayIPcLm2EEEEviT0_T1_,@function
        .size           _ZN2at6native29vectorized_elementwise_kernelILi4EZZZNS0_68_GLOBAL__N__08176361_30_ActivationHardsigmoidKernel_cu_1520ed90_302218hardsigmoid_kernelERNS_18TensorIteratorBaseEENKUlvE_clEvENKUlvE0_clEvEUlfE_St5arrayIPcLm2EEEEviT0_T1_,(.L_x_5861 - _ZN2at6native29vectorized_elementwise_kernelILi4EZZZNS0_68_GLOBAL__N__08176361_30_ActivationHardsigmoidKernel_cu_1520ed90_302218hardsigmoid_kernelERNS_18TensorIteratorBaseEENKUlvE_clEvENKUlvE0_clEvEUlfE_St5arrayIPcLm2EEEEviT0_T1_)
        .other          _ZN2at6native29vectorized_elementwise_kernelILi4EZZZNS0_68_GLOBAL__N__08176361_30_ActivationHardsigmoidKernel_cu_1520ed90_302218hardsigmoid_kernelERNS_18TensorIteratorBaseEENKUlvE_clEvENKUlvE0_clEvEUlfE_St5arrayIPcLm2EEEEviT0_T1_,@"STO_CUDA_ENTRY STV_DEFAULT"
_ZN2at6native29vectorized_elementwise_kernelILi4EZZZNS0_68_GLOBAL__N__08176361_30_ActivationHardsigmoidKernel_cu_1520ed90_302218hardsigmoid_kernelERNS_18TensorIteratorBaseEENKUlvE_clEvENKUlvE0_clEvEUlfE_St5arrayIPcLm2EEEEviT0_T1_:
.text._ZN2at6native29vectorized_elementwise_kernelILi4EZZZNS0_68_GLOBAL__N__08176361_30_ActivationHardsigmoidKernel_cu_1520ed90_302218hardsigmoid_kernelERNS_18TensorIteratorBaseEENKUlvE_clEvENKUlvE0_clEvEUlfE_St5arrayIPcLm2EEEEviT0_T1_:
        /* <DEDUP_REMOVED lines=15> */
[----:B------:R-:W2:Y:S04]  /*00f0*/  LDG.E.128 R4, desc[UR4][R12.64] ;  /* 0x000000040c047981 */ /* 0x000ea8000c1e1d00 */
[----:B------:R-:W3:Y:S01]  /*0100*/  LDG.E.128 R8, desc[UR4][R12.64+0x800] ;  /* 0x000800040c087981 */ /* 0x000ee2000c1e1d00 */
[----:B0-----:R-:W-:-:S04]  /*0110*/  IMAD.WIDE.U32 R2, R0, 0x4, R2 ;  /* 0x0000000400027825 */ /* 0x001fc800078e0002 */
[----:B------:R-:W-:-:S04]  /*0120*/  IMAD.WIDE R2, R15, 0x10, R2 ;  /* 0x000000100f027825 */ /* 0x000fc800078e0202 */
[----:B--2---:R-:W-:Y:S01]  /*0130*/  FADD.FTZ R4, R4, 3 ;  /* 0x4040000004047421 */ /* 0x004fe20000010000 */
[----:B------:R-:W-:Y:S01]  /*0140*/  FADD.FTZ R5, R5, 3 ;  /* 0x4040000005057421 */ /* 0x000fe20000010000 */
[----:B------:R-:W-:Y:S01]  /*0150*/  FADD.FTZ R6, R6, 3 ;  /* 0x4040000006067421 */ /* 0x000fe20000010000 */
[----:B------:R-:W-:Y:S01]  /*0160*/  FADD.FTZ R7, R7, 3 ;  /* 0x4040000007077421 */ /* 0x000fe20000010000 */
[----:B---3--:R-:W-:Y:S01]  /*0170*/  FADD.FTZ R8, R8, 3 ;  /* 0x4040000008087421 */ /* 0x008fe20000010000 */
[----:B------:R-:W-:Y:S01]  /*0180*/  FADD.FTZ R9, R9, 3 ;  /* 0x4040000009097421 */ /* 0x000fe20000010000 */
[----:B------:R-:W-:Y:S01]  /*0190*/  FADD.FTZ R10, R10, 3 ;  /* 0x404000000a0a7421 */ /* 0x000fe20000010000 */
[----:B------:R-:W-:Y:S01]  /*01a0*/  FADD.FTZ R11, R11, 3 ;  /* 0x404000000b0b7421 */ /* 0x000fe20000010000 */
[----:B------:R-:W-:Y:S02]  /*01b0*/  FSETP.GEU.FTZ.AND P6, PT, R4, UR6, PT ;  /* 0x0000000604007c0b */ /* 0x000fe4000bfde000 */
[----:B------:R-:W-:-:S02]  /*01c0*/  FSETP.GEU.FTZ.AND P5, PT, R5, UR6, PT ;  /* 0x0000000605007c0b */ /* 0x000fc4000bfbe000 */
[----:B------:R-:W-:Y:S02]  /*01d0*/  FSEL R4, R4, UR6, P6 ;  /* 0x0000000604047c08 */ /* 0x000fe4000b000000 */
[----:B------:R-:W-:Y:S02]  /*01e0*/  FSETP.GEU.FTZ.AND P4, PT, R6, UR6, PT ;  /* 0x0000000606007c0b */ /* 0x000fe4000bf9e000 */
[----:B------:R-:W-:Y:S02]  /*01f0*/  FSETP.GEU.FTZ.AND P3, PT, R7, UR6, PT ;  /* 0x0000000607007c0b */ /* 0x000fe4000bf7e000 */
[----:B------:R-:W-:Y:S02]  /*0200*/  FSETP.GEU.FTZ.AND P2, PT, R8, UR6, PT ;  /* 0x0000000608007c0b */ /* 0x000fe4000bf5e000 */
[----:B------:R-:W-:Y:S02]  /*0210*/  FSETP.GEU.FTZ.AND P1, PT, R9, UR6, PT ;  /* 0x0000000609007c0b */ /* 0x000fe4000bf3e000 */
[----:B------:R-:W-:-:S02]  /*0220*/  FSETP.GEU.FTZ.AND P0, PT, R10, UR6, PT ;  /* 0x000000060a007c0b */ /* 0x000fc4000bf1e000 */
[----:B------:R-:W-:Y:S02]  /*0230*/  FSETP.GEU.FTZ.AND P6, PT, R11, UR6, PT ;  /* 0x000000060b007c0b */ /* 0x000fe4000bfde000 */
[----:B------:R-:W-:Y:S02]  /*0240*/  FSEL R5, R5, UR6, P5 ;  /* 0x0000000605057c08 */ /* 0x000fe4000a800000 */
[----:B------:R-:W-:Y:S02]  /*0250*/  FSETP.GT.FTZ.AND P5, PT, R4, UR7, PT ;  /* 0x0000000704007c0b */ /* 0x000fe4000bfb4000 */
[----:B------:R-:W-:Y:S02]  /*0260*/  FSEL R6, R6, UR6, P4 ;  /* 0x0000000606067c08 */ /* 0x000fe4000a000000 */
[----:B------:R-:W-:Y:S02]  /*0270*/  FSEL R7, R7, UR6, P3 ;  /* 0x0000000607077c08 */ /* 0x000fe40009800000 */
[----:B------:R-:W-:-:S02]  /*0280*/  FSEL R8, R8, UR6, P2 ;  /* 0x0000000608087c08 */ /* 0x000fc40009000000 */
[----:B------:R-:W-:Y:S02]  /*0290*/  FSEL R9, R9, UR6, P1 ;  /* 0x0000000609097c08 */ /* 0x000fe40008800000 */
        /* <DEDUP_REMOVED lines=23> */
[----:B------:R-:W-:Y:S01]  /*0410*/  STG.E.128 desc[UR4][R2.64], R4 ;  /* 0x0000000402007986 */ /* 0x000fe2000c101d04 */
[----:B------:R-:W-:-:S02]  /*0420*/  FMUL.FTZ R10, R10, 0.16666667163372039795 ;  /* 0x3e2aaaab0a0a7820 */ /* 0x000fc40000410000 */
[----:B------:R-:W-:-:S05]  /*0430*/  FMUL.FTZ R11, R11, 0.16666667163372039795 ;  /* 0x3e2aaaab0b0b7820 */ /* 0x000fca0000410000 */
[----:B------:R-:W-:Y:S01]  /*0440*/  STG.E.128 desc[UR4][R2.64+0x800], R8 ;  /* 0x0008000802007986 */ /* 0x000fe2000c101d04 */
[----:B------:R-:W-:Y:S05]  /*0450*/  EXIT ;  /* 0x000000000000794d */ /* 0x000fea0003800000 */
.L_x_5197:
        /* <DEDUP_REMOVED lines=123> */
.L_x_5200:
        /* <DEDUP_REMOVED lines=8> */
.L_x_5201:
        /* <DEDUP_REMOVED lines=8> */
.L_x_5202:
        /* <DEDUP_REMOVED lines=9> */
.L_x_5203:
[----:B------:R-:W-:Y:S05]  /*0da0*/  BSYNC B1 ;  /* 0x0000000000017941 */ /* 0x000fea0003800000 */
.L_x_5199:
[----:B------:R-:W-:-:S13]  /*0db0*/  ISETP.GE.AND P0, PT, R15, R14, PT ;  /* 0x0000000e0f00720c */ /* 0x000fda0003f06270 */
[----:B--2---:R-:W2:Y:S01]  /*0dc0*/  @!P0 LDC.64 R4, c[0x0][0x230] ;  /* 0x00008c00ff048b82 */ /* 0x004ea20000000a00 */
[----:B01----:R-:W-:Y:S02]  /*0dd0*/  @!P0 IMAD.IADD R7, R0, 0x1, R15 ;  /* 0x0000000100078824 */ /* 0x003fe400078e020f */
[----:B------:R-:W-:Y:S01]  /*0de0*/  @!P0 FMUL.FTZ R3, R3, 0.16666667163372039795 ;  /* 0x3e2aaaab03038820 */ /* 0x000fe20000410000 */
[----:B------:R-:W-:Y:S02]  /*0df0*/  @!P0 VIADD R15, R15, 0x80 ;  /* 0x000000800f0f8836 */ /* 0x000fe40000000000 */
[----:B--2---:R-:W-:-:S05]  /*0e00*/  @!P0 IMAD.WIDE.U32 R4, R7, 0x4, R4 ;  /* 0x0000000407048825 */ /* 0x004fca00078e0004 */
[----:B------:R2:W-:Y:S02]  /*0e10*/  @!P0 STG.E desc[UR4][R4.64], R3 ;  /* 0x0000000304008986 */ /* 0x0005e4000c101904 */
.L_x_5204:
[----:B------:R-:W-:Y:S05]  /*0e20*/  BSYNC B0 ;  /* 0x0000000000007941 */ /* 0x000fea0003800000 */
.L_x_5198:
        /* <DEDUP_REMOVED lines=9> */
.L_x_5205:
        /* <DEDUP_REMOVED lines=12> */
.L_x_5861:


//--------------------- .text._ZN2at6native29vectorized_elementwise_kernelILi8EZZZNS0_68_GLOBAL__N__08176361_30_ActivationHardsigmoidKernel_cu_1520ed90_302218hardsigmoid_kernelERNS_18TensorIteratorBaseEENKUlvE_clEvENKUlvE0_clEvEUlfE_St5arrayIPcLm2EEEEviT0_T1_ --------------------------
	.section	.text._ZN2at6native29vectorized_elementwise_kernelILi8EZZZNS0_68_GLOBAL__N__08176361_30_ActivationHardsigmoidKernel_cu_1520ed90_302218hardsigmoid_kernelERNS_18TensorIteratorBaseEENKUlvE_clEvENKUlvE0_clEvEUlfE_St5arrayIPcLm2EEEEviT0_T1_,"ax",@progbits
	.align	128
        .global         _ZN2at6native29vectorized_elementwise_kernelILi8EZZZNS0_68_GLOBAL__N__08176361_30_ActivationHardsigmoidKernel_cu_1520ed90_302218hardsigmoid_kernelERNS_18TensorIteratorBaseEENKUlvE_clEvENKUlvE0_clEvEUlfE_St5arrayIPcLm2EEEEviT0_T1_
        .type           _ZN2at6native29vectorized_elementwise_kernelILi8EZZZNS0_68_GLOBAL__N__08176361_30_ActivationHardsigmoidKernel_cu_1520ed90_302218hardsigmoid_kernelERNS_18TensorIteratorBaseEENKUlvE_clEvENKUlvE0_clEvEUlfE_St5arrayIPcLm2EEEEviT0_T1_,@function
        .size           _ZN2at6native29vectorized_elementwise_kernelILi8EZZZNS0_68_GLOBAL__N__08176361_30_ActivationHardsigmoidKernel_cu_1520ed90_302218hardsigmoid_kernelERNS_18TensorIteratorBaseEENKUlvE_clEvENKUlvE0_clEvEUlfE_St5arrayIPcLm2EEEEviT0_T1_,(.L_x_5862 - _ZN2at6native29vectorized_elementwise_kernelILi8EZZZNS0_68_GLOBAL__N__08176361_30_ActivationHardsigmoidKernel_cu_1520ed90_302218hardsigmoid_kernelERNS_18TensorIteratorBaseEENKUlvE_clEvENKUlvE0_clEvEUlfE_St5arrayIPcLm2EEEEviT0_T1_)
        .other          _ZN2at6native29vectorized_elementwise_kernelILi8EZZZNS0_68_GLOBAL__N__08176361_30_ActivationHardsigmoidKernel_cu_1520ed90_302218hardsigmoid_kernelERNS_18TensorIteratorBaseEENKUlvE_clEvENKUlvE0_clEvEUlfE_St5arrayIPcLm2EEEEviT0_T1_,@"STO_CUDA_ENTRY STV_DEFAULT"
_ZN2at6native29vectorized_elementwise_kernelILi8EZZZNS0_68_GLOBAL__N__08176361_30_ActivationHardsigmoidKernel_cu_1520ed90_302218hardsigmoid_kernelERNS_18TensorIteratorBaseEENKUlvE_clEvENKUlvE0_clEvEUlfE_St5arrayIPcLm2EEEEviT0_T1_:
.text._ZN2at6native29vectorized_elementwise_kernelILi8EZZZNS0_68_GLOBAL__N__08176361_30_ActivationHardsigmoidKernel_cu_1520ed90_302218hardsigmoid_kernelERNS_18TensorIteratorBaseEENKUlvE_clEvENKUlvE0_clEvEUlfE_St5arrayIPcLm2EEEEviT0_T1_:
        /* <DEDUP_REMOVED lines=70> */
.L_x_5206:
        /* <DEDUP_REMOVED lines=123> */
.L_x_5209:
        /* <DEDUP_REMOVED lines=8> */
.L_x_5210:
        /* <DEDUP_REMOVED lines=8> */
.L_x_5211:
        /* <DEDUP_REMOVED lines=9> */
.L_x_5212:
[----:B------:R-:W-:Y:S05]  /*0da0*/  BSYNC B1 ;  /* 0x0000000000017941 */ /* 0x000fea0003800000 */
.L_x_5208:
[----:B------:R-:W-:-:S13]  /*0db0*/  ISETP.GE.AND P0, PT, R15, R14, PT ;  /* 0x0000000e0f00720c */ /* 0x000fda0003f06270 */
[----:B--2---:R-:W2:Y:S01]  /*0dc0*/  @!P0 LDC.64 R4, c[0x0][0x230] ;  /* 0x00008c00ff048b82 */ /* 0x004ea20000000a00 */
[----:B01----:R-:W-:Y:S02]  /*0dd0*/  @!P0 IMAD.IADD R7, R0, 0x1, R15 ;  /* 0x0000000100078824 */ /* 0x003fe400078e020f */
[----:B------:R-:W-:Y:S01]  /*0de0*/  @!P0 FMUL.FTZ R3, R3, 0.16666667163372039795 ;  /* 0x3e2aaaab03038820 */ /* 0x000fe20000410000 */
[----:B------:R-:W-:Y:S02]  /*0df0*/  @!P0 VIADD R15, R15, 0x80 ;  /* 0x000000800f0f8836 */ /* 0x000fe40000000000 */
[----:B--2---:R-:W-:-:S05]  /*0e00*/  @!P0 IMAD.WIDE.U32 R4, R7, 0x4, R4 ;  /* 0x0000000407048825 */ /* 0x004fca00078e0004 */
[----:B------:R2:W-:Y:S02]  /*0e10*/  @!P0 STG.E desc[UR4][R4.64], R3 ;  /* 0x0000000304008986 */ /* 0x0005e4000c101904 */
.L_x_5213:
[----:B------:R-:W-:Y:S05]  /*0e20*/  BSYNC B0 ;  /* 0x0000000000007941 */ /* 0x000fea0003800000 */
.L_x_5207:
        /* <DEDUP_REMOVED lines=9> */
.L_x_5214:
        /* <DEDUP_REMOVED lines=12> */
.L_x_5862:


//--------------------- .text._ZN2at6native18elementwise_kernelILi128ELi4EZNS0_15gpu_kernel_implIZZZNS0_68_GLOBAL__N__08176361_30_ActivationHardsigmoidKernel_cu_1520ed90_302218hardsigmoid_kernelERNS_18TensorIteratorBaseEENKUlvE_clEvENKUlvE_clEvEUldE_EEvS5_RKT_EUliE_EEviT1_ --------------------------
	.section	.text._ZN2at6native18elementwise_kernelILi128ELi4EZNS0_15gpu_kernel_implIZZZNS0_68_GLOBAL__N__08176361_30_ActivationHardsigmoidKernel_cu_1520ed90_302218hardsigmoid_kernelERNS_18TensorIteratorBaseEENKUlvE_clEvENKUlvE_clEvEUldE_EEvS5_RKT_EUliE_EEviT1_,"ax",@progbits
	.align	128
        .global         _ZN2at6native18elementwise_kernelILi128ELi4EZNS0_15gpu_kernel_implIZZZNS0_68_GLOBAL__N__08176361_30_ActivationHardsigmoidKernel_cu_1520ed90_302218hardsigmoid_kernelERNS_18TensorIteratorBaseEENKUlvE_clEvENKUlvE_clEvEUldE_EEvS5_RKT_EUliE_EEviT1_
        .type           _ZN2at6native18elementwise_kernelILi128ELi4EZNS0_15gpu_kernel_implIZZZNS0_68_GLOBAL__N__08176361_30_ActivationHardsigmoidKernel_cu_1520ed90_302218hardsigmoid_kernelERNS_18TensorIteratorBaseEENKUlvE_clEvENKUlvE_clEvEUldE_EEvS5_RKT_EUliE_EEviT1_,@function
        .size           _ZN2at6native18elementwise_kernelILi128ELi4EZNS0_15gpu_kernel_implIZZZNS0_68_GLOBAL__N__08176361_30_ActivationHardsigmoidKernel_cu_1520ed90_302218hardsigmoid_kernelERNS_18TensorIteratorBaseEENKUlvE_clEvENKUlvE_clEvEUldE_EEvS5_RKT_EUliE_EEviT1_,(.L_x_5863 - _ZN2at6native18elementwise_kernelILi128ELi4EZNS0_15gpu_kernel_implIZZZNS0_68_GLOBAL__N__08176361_30_ActivationHardsigmoidKernel_cu_1520ed90_302218hardsigmoid_kernelERNS_18TensorIteratorBaseEENKUlvE_clEvENKUlvE_clEvEUldE_EEvS5_RKT_EUliE_EEviT1_)
        .other          _ZN2at6native18elementwise_kernelILi128ELi4EZNS0_15gpu_kernel_implIZZZNS0_68_GLOBAL__N__08176361_30_ActivationHardsigmoidKernel_cu_1520ed90_302218hardsigmoid_kernelERNS_18TensorIteratorBaseEENKUlvE_clEvENKUlvE_clEvEUldE_EEvS5_RKT_EUliE_EEviT1_,@"STO_CUDA_ENTRY STV_DEFAULT"
_ZN2at6native18elementwise_kernelILi128ELi4EZNS0_15gpu_kernel_implIZZZNS0_68_GLOBAL__N__08176361_30_ActivationHardsigmoidKernel_cu_1520ed90_302218hardsigmoid_kernelERNS_18TensorIteratorBaseEENKUlvE_clEvENKUlvE_clEvEUldE_EEvS5_RKT_EUliE_EEviT1_:
.text._ZN2at6native18elementwise_kernelILi128ELi4EZNS0_15gpu_kernel_implIZZZNS0_68_GLOBAL__N__08176361_30_ActivationHardsigmoidKernel_cu_1520ed90_302218hardsigmoid_kernelERNS_18TensorIteratorBaseEENKUlvE_clEvENKUlvE_clEvEUldE_EEvS5_RKT_EUliE_EEviT1_:
        /* <DEDUP_REMOVED lines=314> */
.L_x_5217:
        /* <DEDUP_REMOVED lines=21> */
.L_x_5221:
[----:B------:R-:W2:Y:S02]  /*14f0*/  LDG.E.U8 R2, desc[UR36][R4.64] ;  /* 0x0000002404027981 */ /* 0x000ea4000c1e1100 */
[----:B--2---:R-:W0:Y:S01]  /*1500*/  I2F.F64.U16 R2, R2 ;  /* 0x0000000200027312 */ /* 0x004e220000101800 */
[----:B------:R-:W-:Y:S05]  /*1510*/  BRA `(.L_x_5223) ;  /* 0x0000000c00707947 */ /* 0x000fea0003800000 */
.L_x_5220:
        /* <DEDUP_REMOVED lines=9> */
.L_x_5225:
[----:B------:R-:W2:Y:S02]  /*15b0*/  LDG.E R2, desc[UR36][R4.64] ;  /* 0x0000002404027981 */ /* 0x000ea4000c1e1900 */
[----:B--2---:R-:W0:Y:S01]  /*15c0*/  I2F.F64 R2, R2 ;  /* 0x0000000200027312 */ /* 0x004e220000201c00 */
[----:B------:R-:W-:Y:S05]  /*15d0*/  BRA `(.L_x_5223) ;  /* 0x0000000c00407947 */ /* 0x000fea0003800000 */
.L_x_5224:
[----:B------:R-:W2:Y:S02]  /*15e0*/  LDG.E.U16 R2, desc[UR36][R4.64] ;  /* 0x0000002404027981 */ /* 0x000ea4000c1e1500 */
[----:B--2---:R-:W0:Y:S01]  /*15f0*/  I2F.F64.S16 R2, R2 ;  /* 0x0000000200027312 */ /* 0x004e220000101c00 */
[----:B------:R-:W-:Y:S05]  /*1600*/  BRA `(.L_x_5223) ;  /* 0x0000000c00347947 */ /* 0x000fea0003800000 */
.L_x_5219:
        /* <DEDUP_REMOVED lines=10> */
.L_x_5227:
[----:B------:R-:W2:Y:S02]  /*16b0*/  LDG.E.U16 R0, desc[UR36][R4.64] ;  /* 0x0000002404007981 */ /* 0x000ea4000c1e1500 */
[----:B--2---:R-:W-:-:S05]  /*16c0*/  HADD2.F32 R0, -RZ, R0.H0_H0 ;  /* 0x20000000ff007230 */ /* 0x004fca0000004100 */
[----:B------:R-:W-:-:S04]  /*16d0*/  FMUL.FTZ R0, R0, 1 ;  /* 0x3f80000000007820 */ /* 0x000fc80000410000 */
[----:B------:R0:W1:Y:S01]  /*16e0*/  F2F.F64.F32 R2, R0 ;  /* 0x0000000000027310 */ /* 0x0000620000201800 */
[----:B------:R-:W-:Y:S05]  /*16f0*/  BRA `(.L_x_5223) ;  /* 0x0000000800f87947 */ /* 0x000fea0003800000 */
.L_x_5226:
        /* <DEDUP_REMOVED lines=10> */
.L_x_5229:
[----:B------:R-:W2:Y:S02]  /*17a0*/  LDG.E.U16 R4, desc[UR36][R4.64] ;  /* 0x0000002404047981 */ /* 0x000ea4000c1e1500 */
[----:B--2---:R-:W-:-:S05]  /*17b0*/  HADD2.F32 R0, -RZ, R4.H0_H0 ;  /* 0x20000004ff007230 */ /* 0x004fca0000004100 */
[----:B------:R-:W-:-:S04]  /*17c0*/  FMUL.FTZ R0, R0, 1 ;  /* 0x3f80000000007820 */ /* 0x000fc80000410000 */
[----:B------:R0:W1:Y:S01]  /*17d0*/  F2F.F64.F32 R2, R0 ;  /* 0x0000000000027310 */ /* 0x0000620000201800 */
[----:B------:R-:W-:Y:S05]  /*17e0*/  BRA `(.L_x_5223) ;  /* 0x0000000800bc7947 */ /* 0x000fea0003800000 */
.L_x_5228:
[----:B------:R0:W5:Y:S01]  /*17f0*/  LDG.E.64 R2, desc[UR36][R4.64] ;  /* 0x0000002404027981 */ /* 0x000162000c1e1b00 */
[----:B------:R-:W-:Y:S05]  /*1800*/  BRA `(.L_x_5223) ;  /* 0x0000000800b47947 */ /* 0x000fea0003800000 */
.L_x_5218:
        /* <DEDUP_REMOVED lines=13> */
.L_x_5232:
[----:B------:R0:W5:Y:S01]  /*18e0*/  LDG.E.64 R2, desc[UR36][R4.64] ;  /* 0x0000002404027981 */ /* 0x000162000c1e1b00 */
[----:B------:R-:W-:Y:S05]  /*18f0*/  BRA `(.L_x_5223) ;  /* 0x0000000800787947 */ /* 0x000fea0003800000 */
.L_x_5231:
        /* <DEDUP_REMOVED lines=11> */
[----:B------:R-:W-:-:S04]  /*19b0*/  IADD3 R6, R2, 0x1000000, RZ ;  /* 0x0100000002067810 */ /* 0x000fc80007ffe0ff */
        /* <DEDUP_REMOVED lines=16> */
.L_x_5234:
        /* <DEDUP_REMOVED lines=15> */
.L_x_5233:
[----:B------:R-:W2:Y:S02]  /*1bb0*/  LDG.E.U16 R0, desc[UR36][R4.64] ;  /* 0x0000002404007981 */ /* 0x000ea4000c1e1500 */
[----:B--2---:R-:W-:-:S04]  /*1bc0*/  IMAD.U32 R0, R0, 0x10000, RZ ;  /* 0x0001000000007824 */ /* 0x004fc800078e00ff */
[----:B------:R-:W-:-:S04]  /*1bd0*/  FMUL.FTZ R0, R0, 1 ;  /* 0x3f80000000007820 */ /* 0x000fc80000410000 */
[----:B------:R0:W1:Y:S01]  /*1be0*/  F2F.F64.F32 R2, R0 ;  /* 0x0000000000027310 */ /* 0x0000620000201800 */
[----:B------:R-:W-:Y:S05]  /*1bf0*/  BRA `(.L_x_5223) ;  /* 0x0000000400b87947 */ /* 0x000fea0003800000 */
.L_x_5230:
        /* <DEDUP_REMOVED lines=11> */
.L_x_5237:
        /* <DEDUP_REMOVED lines=21> */
.L_x_5241:
[----:B------:R-:W-:Y:S05]  /*1e00*/  BSYNC B1 ;  /* 0x0000000000017941 */ /* 0x000fea0003800000 */
.L_x_5240:
[----:B------:R-:W-:Y:S01]  /*1e10*/  LEA R3, R0, 0x3b800000, 0x17 ;  /* 0x3b80000000037811 */ /* 0x000fe200078eb8ff */
[----:B------:R-:W-:-:S05]  /*1e20*/  IMAD.SHL.U32 R0, R2, 0x100000, RZ ;  /* 0x0010000002007824 */ /* 0x000fca00078e00ff */
[----:B------:R-:W-:-:S07]  /*1e30*/  LOP3.LUT R0, R3, R0, R4, 0xfe, !PT ;  /* 0x0000000003007212 */ /* 0x000fce00078efe04 */
.L_x_5239:
[----:B------:R-:W-:Y:S05]  /*1e40*/  BSYNC B0 ;  /* 0x0000000000007941 */ /* 0x000fea0003800000 */
.L_x_5238:
[----:B------:R-:W-:-:S04]  /*1e50*/  FMUL.FTZ R0, R0, 1 ;  /* 0x3f80000000007820 */ /* 0x000fc80000410000 */
[----:B------:R1:W2:Y:S01]  /*1e60*/  F2F.F64.F32 R2, R0 ;  /* 0x0000000000027310 */ /* 0x0002a20000201800 */
[----:B------:R-:W-:Y:S05]  /*1e70*/  BRA `(.L_x_5223) ;  /* 0x0000000400187947 */ /* 0x000fea0003800000 */
.L_x_5236:
        /* <DEDUP_REMOVED lines=17> */
[----:B------:R-:W-:Y:S02]  /*1f90*/  IADD3 R5, R3, -0x1d, RZ ;  /* 0xffffffe303057810 */ /* 0x000fe40007ffe0ff */
[----:B------:R-:W-:Y:S02]  /*1fa0*/  IADD3 R0, R0, 0x1e, -R3 ;  /* 0x0000001e00007810 */ /* 0x000fe40007ffe803 */
[----:B------:R-:W-:-:S04]  /*1fb0*/  SHF.L.U32 R5, R2, R5, RZ ;  /* 0x0000000502057219 */ /* 0x000fc800000006ff */
[----:B------:R-:W-:-:S07]  /*1fc0*/  LOP3.LUT R2, R5, 0x3, RZ, 0xc0, !PT ;  /* 0x0000000305027812 */ /* 0x000fce00078ec0ff */
.L_x_5245:
[----:B------:R-:W-:Y:S05]  /*1fd0*/  BSYNC B1 ;  /* 0x0000000000017941 */ /* 0x000fea0003800000 */
.L_x_5244:
[----:B------:R-:W-:Y:S01]  /*1fe0*/  LEA R3, R0, 0x37800000, 0x17 ;  /* 0x3780000000037811 */ /* 0x000fe200078eb8ff */
[----:B------:R-:W-:-:S05]  /*1ff0*/  IMAD.SHL.U32 R0, R2, 0x200000, RZ ;  /* 0x0020000002007824 */ /* 0x000fca00078e00ff */
[----:B------:R-:W-:-:S07]  /*2000*/  LOP3.LUT R0, R3, R0, R4, 0xfe, !PT ;  /* 0x0000000003007212 */ /* 0x000fce00078efe04 */
.L_x_5243:
[----:B------:R-:W-:Y:S05]  /*2010*/  BSYNC B0 ;  /* 0x0000000000007941 */ /* 0x000fea0003800000 */
.L_x_5242:
[----:B------:R-:W-:-:S04]  /*2020*/  FMUL.FTZ R0, R0, 1 ;  /* 0x3f80000000007820 */ /* 0x000fc80000410000 */
[----:B------:R3:W4:Y:S01]  /*2030*/  F2F.F64.F32 R2, R0 ;  /* 0x0000000000027310 */ /* 0x0007220000201800 */
[----:B------:R-:W-:Y:S05]  /*2040*/  BRA `(.L_x_5223) ;  /* 0x0000000000a47947 */ /* 0x000fea0003800000 */
.L_x_5235:
        /* <DEDUP_REMOVED lines=14> */
.L_x_5249:
[----:B------:R-:W-:Y:S05]  /*2130*/  BSYNC B0 ;  /* 0x0000000000007941 */ /* 0x000fea0003800000 */
.L_x_5248:
[----:B------:R-:W-:-:S04]  /*2140*/  FMUL.FTZ R0, R0, 1 ;  /* 0x3f80000000007820 */ /* 0x000fc80000410000 */
[----:B------:R0:W1:Y:S01]  /*2150*/  F2F.F64.F32 R2, R0 ;  /* 0x0000000000027310 */ /* 0x0000620000201800 */
[----:B------:R-:W-:Y:S05]  /*2160*/  BRA `(.L_x_5223) ;  /* 0x00000000005c7947 */ /* 0x000fea0003800000 */
.L_x_5222:
        /* <DEDUP_REMOVED lines=16> */
.L_x_5250:
[----:B------:R-:W-:Y:S01]  /*2270*/  CS2R R2, SRZ ;  /* 0x0000000000027805 */ /* 0x000fe2000001ff00 */
[----:B------:R-:W-:Y:S06]  /*2280*/  BRA `(.L_x_5223) ;  /* 0x0000000000147947 */ /* 0x000fec0003800000 */
.L_x_5247:
[----:B------:R-:W2:Y:S02]  /*2290*/  LDG.E.64 R2, desc[UR36][R4.64] ;  /* 0x0000002404027981 */ /* 0x000ea4000c1e1b00 */
[----:B--2---:R-:W0:Y:S01]  /*22a0*/  I2F.F64.U64 R2, R2 ;  /* 0x0000000200027312 */ /* 0x004e220000301800 */
[----:B------:R-:W-:Y:S05]  /*22b0*/  BRA `(.L_x_5223) ;  /* 0x0000000000087947 */ /* 0x000fea0003800000 */
.L_x_5246:
[----:B------:R-:W2:Y:S02]  /*22c0*/  LDG.E R2, desc[UR36][R4.64] ;  /* 0x0000002404027981 */ /* 0x000ea4000c1e1900 */
[----:B--2---:R-:W0:Y:S02]  /*22d0*/  I2F.F64.U32 R2, R2 ;  /* 0x0000000200027312 */ /* 0x004e240000201800 */
.L_x_5223:
[----:B012-45:R-:W-:Y:S01]  /*22e0*/  DADD R2, R2, 3 ;  /* 0x4008000002027429 */ /* 0x037fe20000000000 */
[----:B------:R-:W-:-:S07]  /*22f0*/  ULDC.64 UR4, c[0x0][0x420] ;  /* 0x0001080000047ab9 */ /* 0x000fce0000000a00 */
[----:B------:R-:W-:Y:S01]  /*2300*/  DSETP.GEU.AND P0, PT, R2, UR4, PT ;  /* 0x0000000402007e2a */ /* 0x000fe2000bf0e000 */
[----:B------:R-:W-:-:S05]  /*2310*/  ULDC.64 UR4, c[0x0][0x420] ;  /* 0x0001080000047ab9 */ /* 0x000fca0000000a00 */
[----:B------:R-:W-:Y:S02]  /*2320*/  FSEL R4, R2, UR4, P0 ;  /* 0x0000000402047c08 */ /* 0x000fe40008000000 */
[----:B------:R-:W-:Y:S01]  /*2330*/  FSEL R5, R3, UR5, P0 ;  /* 0x0000000503057c08 */ /* 0x000fe20008000000 */
[----:B------:R-:W-:Y:S02]  /*2340*/  ULDC.64 UR4, c[0x0][0x438] ;  /* 0x00010e0000047ab9 */ /* 0x000fe40000000a00 */
[----:B------:R-:W-:Y:S01]  /*2350*/  IMAD.MOV.U32 R2, RZ, RZ, R4 ;  /* 0x000000ffff027224 */ /* 0x000fe200078e0004 */
[----:B------:R-:W-:-:S06]  /*2360*/  MOV R3, R5 ;  /* 0x0000000500037202 */ /* 0x000fcc0000000f00 */
[----:B------:R-:W-:Y:S01]  /*2370*/  DSETP.GT.AND P0, PT, R2, UR4, PT ;  /* 0x0000000402007e2a */ /* 0x000fe2000bf04000 */
[----:B------:R-:W-:Y:S01]  /*2380*/  UMOV UR4, 0x60000000 ;  /* 0x6000000000047882 */ /* 0x000fe20000000000 */
[----:B------:R-:W3:Y:S01]  /*2390*/  LDC.U8 R2, c[0x0][0x448] ;  /* 0x00011200ff027b82 */ /* 0x000ee20000000000 */
[----:B------:R-:W-:-:S11]  /*23a0*/  UMOV UR5, 0x3fc55555 ;  /* 0x3fc5555500057882 */ /* 0x000fd60000000000 */
[----:B------:R-:W0:Y:S08]  /*23b0*/  @P0 LDC R4, c[0x0][0x438] ;  /* 0x00010e00ff040b82 */ /* 0x000e300000000800 */
[----:B------:R-:W0:Y:S01]  /*23c0*/  @P0 LDC R5, c[0x0][0x43c] ;  /* 0x00010f00ff050b82 */ /* 0x000e220000000800 */
[----:B---3--:R-:W-:-:S04]  /*23d0*/  PRMT R0, R2, 0x9910, RZ ;  /* 0x0000991002007816 */ /* 0x008fc800000000ff */
[----:B------:R-:W-:Y:S01]  /*23e0*/  ISETP.GT.AND P0, PT, R0, 0x9, PT ;  /* 0x000000090000780c */ /* 0x000fe20003f04270 */
[----:B0-----:R-:W-:-:S12]  /*23f0*/  DMUL R4, R4, UR4 ;  /* 0x0000000404047c28 */ /* 0x001fd80008000000 */
        /* <DEDUP_REMOVED lines=12> */
.L_x_5254:
[----:B------:R-:W0:Y:S02]  /*24c0*/  F2I.S64.F64.TRUNC R4, R4 ;  /* 0x0000000400047311 */ /* 0x000e24000030d900 */
[----:B0-----:R-:W-:-:S05]  /*24d0*/  IMAD.MOV.U32 R3, RZ, RZ, R4 ;  /* 0x000000ffff037224 */ /* 0x001fca00078e0004 */
[----:B------:R3:W-:Y:S01]  /*24e0*/  STG.E.U8 desc[UR36][R16.64], R3 ;  /* 0x0000000310007986 */ /* 0x0007e2000c101124 */
[----:B------:R-:W-:Y:S05]  /*24f0*/  BRA `(.L_x_5256) ;  /* 0x0000000c00f87947 */ /* 0x000fea0003800000 */
.L_x_5253:
        /* <DEDUP_REMOVED lines=9> */
.L_x_5258:
[----:B------:R-:W0:Y:S02]  /*2590*/  F2I.F64.TRUNC R5, R4 ;  /* 0x0000000400057311 */ /* 0x000e24000030d100 */
[----:B0-----:R1:W-:Y:S01]  /*25a0*/  STG.E desc[UR36][R16.64], R5 ;  /* 0x0000000510007986 */ /* 0x0013e2000c101924 */
[----:B------:R-:W-:Y:S05]  /*25b0*/  BRA `(.L_x_5256) ;  /* 0x0000000c00c87947 */ /* 0x000fea0003800000 */
.L_x_5257:
[----:B------:R-:W0:Y:S02]  /*25c0*/  F2I.F64.TRUNC R5, R4 ;  /* 0x0000000400057311 */ /* 0x000e24000030d100 */
[----:B0-----:R2:W-:Y:S01]  /*25d0*/  STG.E.U16 desc[UR36][R16.64], R5 ;  /* 0x0000000510007986 */ /* 0x0015e2000c101524 */
[----:B------:R-:W-:Y:S05]  /*25e0*/  BRA `(.L_x_5256) ;  /* 0x0000000c00bc7947 */ /* 0x000fea0003800000 */
.L_x_5252:
        /* <DEDUP_REMOVED lines=13> */
.L_x_5260:
        /* <DEDUP_REMOVED lines=8> */
.L_x_5259:
        /* <DEDUP_REMOVED lines=14> */
.L_x_5262:
        /* <DEDUP_REMOVED lines=9> */
.L_x_5261:
[----:B------:R0:W-:Y:S01]  /*28b0*/  STG.E.64 desc[UR36][R16.64], R4 ;  /* 0x0000000410007986 */ /* 0x0001e2000c101b24 */
[----:B------:R-:W-:Y:S05]  /*28c0*/  BRA `(.L_x_5256) ;  /* 0x0000000c00047947 */ /* 0x000fea0003800000 */
.L_x_5251:
        /* <DEDUP_REMOVED lines=12> */
.L_x_5265:
[----:B------:R-:W-:-:S05]  /*2990*/  CS2R R6, SRZ ;  /* 0x0000000000067805 */ /* 0x000fca000001ff00 */
[----:B------:R0:W-:Y:S01]  /*29a0*/  STG.E.128 desc[UR36][R16.64], R4 ;  /* 0x0000000410007986 */ /* 0x0001e2000c101d24 */
[----:B------:R-:W-:Y:S05]  /*29b0*/  BRA `(.L_x_5256) ;  /* 0x0000000800c87947 */ /* 0x000fea0003800000 */
.L_x_5264:
        /* <DEDUP_REMOVED lines=25> */
.L_x_5269:
[----:B------:R-:W-:Y:S05]  /*2b50*/  BSYNC B0 ;  /* 0x0000000000007941 */ /* 0x000fea0003800000 */
.L_x_5268:
[----:B------:R-:W-:-:S05]  /*2b60*/  LOP3.LUT R3, R0, R3, RZ, 0xfc, !PT ;  /* 0x0000000300037212 */ /* 0x000fca00078efcff */
[----:B------:R0:W-:Y:S01]  /*2b70*/  STG.E.U8 desc[UR36][R16.64], R3 ;  /* 0x0000000310007986 */ /* 0x0001e2000c101124 */
[----:B------:R-:W-:Y:S05]  /*2b80*/  BRA `(.L_x_5256) ;  /* 0x0000000800547947 */ /* 0x000fea0003800000 */
.L_x_5267:
        /* <DEDUP_REMOVED lines=17> */
.L_x_5271:
[----:B------:R-:W-:Y:S01]  /*2ca0*/  IMAD.MOV.U32 R0, RZ, RZ, 0x7f ;  /* 0x0000007fff007424 */ /* 0x000fe200078e00ff */
[----:B------:R-:W-:-:S04]  /*2cb0*/  ISETP.GT.U32.AND P0, PT, R2, 0x7f800000, PT ;  /* 0x7f8000000200780c */ /* 0x000fc80003f04070 */
[----:B------:R-:W-:-:S09]  /*2cc0*/  SEL R0, R0, 0x7c, P0 ;  /* 0x0000007c00007807 */ /* 0x000fd20000000000 */
.L_x_5272:
[----:B------:R-:W-:Y:S05]  /*2cd0*/  BSYNC B0 ;  /* 0x0000000000007941 */ /* 0x000fea0003800000 */
.L_x_5270:
[----:B------:R-:W-:-:S04]  /*2ce0*/  LOP3.LUT R2, R3, 0x80000000, RZ, 0xc0, !PT ;  /* 0x8000000003027812 */ /* 0x000fc800078ec0ff */
[----:B------:R-:W-:-:S04]  /*2cf0*/  SHF.R.U32.HI R3, RZ, 0x18, R2 ;  /* 0x00000018ff037819 */ /* 0x000fc80000011602 */
[----:B------:R-:W-:-:S05]  /*2d00*/  LOP3.LUT R3, R0, R3, RZ, 0xfc, !PT ;  /* 0x0000000300037212 */ /* 0x000fca00078efcff */
[----:B------:R0:W-:Y:S01]  /*2d10*/  STG.E.U8 desc[UR36][R16.64], R3 ;  /* 0x0000000310007986 */ /* 0x0001e2000c101124 */
[----:B------:R-:W-:Y:S05]  /*2d20*/  BRA `(.L_x_5256) ;  /* 0x0000000400ec7947 */ /* 0x000fea0003800000 */
.L_x_5266:
        /* <DEDUP_REMOVED lines=8> */
.L_x_5263:
        /* <DEDUP_REMOVED lines=11> */
.L_x_5275:
        /* <DEDUP_REMOVED lines=21> */
.L_x_5278:
[----:B------:R-:W-:-:S04]  /*2fb0*/  LOP3.LUT R2, R3, 0x80000000, RZ, 0xc0, !PT ;  /* 0x8000000003027812 */ /* 0x000fc800078ec0ff */
[----:B------:R-:W-:-:S04]  /*2fc0*/  SHF.R.U32.HI R3, RZ, 0x18, R2 ;  /* 0x00000018ff037819 */ /* 0x000fc80000011602 */
[----:B------:R-:W-:-:S04]  /*2fd0*/  LOP3.LUT R0, R0, R3, RZ, 0xfc, !PT ;  /* 0x0000000300007212 */ /* 0x000fc800078efcff */
[----:B------:R-:W-:-:S07]  /*2fe0*/  PRMT R8, R0, 0x7610, R8 ;  /* 0x0000761000087816 */ /* 0x000fce0000000008 */
.L_x_5277:
[----:B------:R-:W-:Y:S05]  /*2ff0*/  BSYNC B0 ;  /* 0x0000000000007941 */ /* 0x000fea0003800000 */
.L_x_5276:
[----:B------:R0:W-:Y:S01]  /*3000*/  STG.E.U8 desc[UR36][R16.64], R8 ;  /* 0x0000000810007986 */ /* 0x0001e2000c101124 */
[----:B------:R-:W-:Y:S05]  /*3010*/  BRA `(.L_x_5256) ;  /* 0x0000000400307947 */ /* 0x000fea0003800000 */
.L_x_5274:
        /* <DEDUP_REMOVED lines=21> */
.L_x_5281:
[----:B------:R-:W-:-:S04]  /*3170*/  LOP3.LUT R2, R3, 0x80000000, RZ, 0xc0, !PT ;  /* 0x8000000003027812 */ /* 0x000fc800078ec0ff */
[----:B------:R-:W-:-:S04]  /*3180*/  SHF.R.U32.HI R3, RZ, 0x18, R2 ;  /* 0x00000018ff037819 */ /* 0x000fc80000011602 */
[----:B------:R-:W-:-:S04]  /*3190*/  LOP3.LUT R0, R0, R3, RZ, 0xfc, !PT ;  /* 0x0000000300007212 */ /* 0x000fc800078efcff */
[----:B------:R-:W-:-:S07]  /*31a0*/  PRMT R8, R0, 0x7610, R8 ;  /* 0x0000761000087816 */ /* 0x000fce0000000008 */
.L_x_5280:
[----:B------:R-:W-:Y:S05]  /*31b0*/  BSYNC B0 ;  /* 0x0000000000007941 */ /* 0x000fea0003800000 */
.L_x_5279:
[----:B------:R0:W-:Y:S01]  /*31c0*/  STG.E.U8 desc[UR36][R16.64], R8 ;  /* 0x0000000810007986 */ /* 0x0001e2000c101124 */
[----:B------:R-:W-:Y:S05]  /*31d0*/  BRA `(.L_x_5256) ;  /* 0x0000000000c07947 */ /* 0x000fea0003800000 */
.L_x_5273:
        /* <DEDUP_REMOVED lines=26> */
.L_x_5255:
[----:B------:R-:W-:Y:S01]  /*3380*/  MOV R2, 0x0 ;  /* 0x0000000000027802 */ /* 0x000fe20000000f00 */
[----:B------:R-:W-:Y:S01]  /*3390*/  ULDC.64 UR4, c[0x4][0x128] ;  /* 0x01004a0000047ab9 */ /* 0x000fe20000000a00 */
[----:B------:R-:W-:Y:S01]  /*33a0*/  ULDC.64 UR6, c[0x4][0x130] ;  /* 0x01004c0000067ab9 */ /* 0x000fe20000000a00 */
[----:B------:R-:W-:Y:S01]  /*33b0*/  IMAD.U32 R4, RZ, RZ, UR4 ;  /* 0x00000004ff047e24 */ /* 0x000fe2000f8e00ff */
        /* <DEDUP_REMOVED lines=12> */
.L_x_5284:
[----:B------:R-:W-:Y:S05]  /*3480*/  BRA `(.L_x_5256) ;  /* 0x0000000000147947 */ /* 0x000fea0003800000 */
.L_x_5283:
[----:B------:R-:W0:Y:S02]  /*3490*/  F2I.U64.F64.TRUNC R4, R4 ;  /* 0x0000000400047311 */ /* 0x000e24000030d800 */
[----:B0-----:R0:W-:Y:S01]  /*34a0*/  STG.E.64 desc[UR36][R16.64], R4 ;  /* 0x0000000410007986 */ /* 0x0011e2000c101b24 */
[----:B------:R-:W-:Y:S05]  /*34b0*/  BRA `(.L_x_5256) ;  /* 0x0000000000087947 */ /* 0x000fea0003800000 */
.L_x_5282:
[----:B------:R-:W0:Y:S02]  /*34c0*/  F2I.U32.F64.TRUNC R5, R4 ;  /* 0x0000000400057311 */ /* 0x000e24000030d000 */
[----:B0-----:R0:W-:Y:S02]  /*34d0*/  STG.E desc[UR36][R16.64], R5 ;  /* 0x0000000510007986 */ /* 0x0011e4000c101924 */
.L_x_5256:
[----:B------:R-:W-:-:S04]  /*34e0*/  IMAD R18, R23, 0x200, R18 ;  /* 0x0000020017127824 */ /* 0x000fc800078e0212 */
[----:B------:R-:W-:-:S07]  /*34f0*/  VIADD R19, R18, 0x80 ;  /* 0x0000008012137836 */ /* 0x000fce0000000000 */
.L_x_5216:
[----:B------:R-:W-:Y:S05]  /*3500*/  BSYNC B6 ;  /* 0x0000000000067941 */ /* 0x000fea0003800000 */
.L_x_5215:
        /* <DEDUP_REMOVED lines=301> */
[----:B------:R-:W-:-:S04]  /*47e0*/  SHF.R.U32.HI R2, RZ, UR5, R2 ;  /* 0x00000005ff027c19 */ /* 0x000fc80008011602 */
[----:B------:R-:W-:-:S05]  /*47f0*/  IADD3 R3, -R2, RZ, RZ ;  /* 0x000000ff02037210 */ /* 0x000fca0007ffe1ff */
[----:B------:R-:W-:Y:S01]  /*4800*/  IMAD R5, R3, UR4, R5 ;  /* 0x0000000403057c24 */ /* 0x000fe2000f8e0205 */
[----:B------:R-:W-:-:S03]  /*4810*/  ULDC.64 UR4, c[0x0][0x408] ;  /* 0x0001020000047ab9 */ /* 0x000fc60000000a00 */
[C---:B------:R-:W-:Y:S02]  /*4820*/  IMAD R16, R5.reuse, UR4, R16 ;  /* 0x0000000405107c24 */ /* 0x040fe4000f8e0210 */
[----:B------:R-:W-:-:S07]  /*4830*/  IMAD R0, R5, UR5, R0 ;  /* 0x0000000505007c24 */ /* 0x000fce000f8e0200 */
.L_x_5287:
        /* <DEDUP_REMOVED lines=21> */
.L_x_5291:
[----:B------:R-:W2:Y:S02]  /*4990*/  LDG.E.U8 R2, desc[UR36][R4.64] ;  /* 0x0000002404027981 */ /* 0x000ea4000c1e1100 */
[----:B--2---:R-:W0:Y:S01]  /*49a0*/  I2F.F64.U16 R2, R2 ;  /* 0x0000000200027312 */ /* 0x004e220000101800 */
[----:B------:R-:W-:Y:S05]  /*49b0*/  BRA `(.L_x_5293) ;  /* 0x0000000c00707947 */ /* 0x000fea0003800000 */
.L_x_5290:
        /* <DEDUP_REMOVED lines=9> */
.L_x_5295:
[----:B------:R-:W2:Y:S02]  /*4a50*/  LDG.E R2, desc[UR36][R4.64] ;  /* 0x0000002404027981 */ /* 0x000ea4000c1e1900 */
[----:B--2---:R-:W0:Y:S01]  /*4a60*/  I2F.F64 R2, R2 ;  /* 0x0000000200027312 */ /* 0x004e220000201c00 */
[----:B------:R-:W-:Y:S05]  /*4a70*/  BRA `(.L_x_5293) ;  /* 0x0000000c00407947 */ /* 0x000fea0003800000 */
.L_x_5294:
[----:B------:R-:W2:Y:S02]  /*4a80*/  LDG.E.U16 R2, desc[UR36][R4.64] ;  /* 0x0000002404027981 */ /* 0x000ea4000c1e1500 */
[----:B--2---:R-:W0:Y:S01]  /*4a90*/  I2F.F64.S16 R2, R2 ;  /* 0x0000000200027312 */ /* 0x004e220000101c00 */
[----:B------:R-:W-:Y:S05]  /*4aa0*/  BRA `(.L_x_5293) ;  /* 0x0000000c00347947 */ /* 0x000fea0003800000 */
.L_x_5289:
        /* <DEDUP_REMOVED lines=10> */
.L_x_5297:
[----:B------:R-:W2:Y:S02]  /*4b50*/  LDG.E.U16 R0, desc[UR36][R4.64] ;  /* 0x0000002404007981 */ /* 0x000ea4000c1e1500 */
[----:B--2---:R-:W-:-:S05]  /*4b60*/  HADD2.F32 R0, -RZ, R0.H0_H0 ;  /* 0x20000000ff007230 */ /* 0x004fca0000004100 */
[----:B------:R-:W-:-:S04]  /*4b70*/  FMUL.FTZ R0, R0, 1 ;  /* 0x3f80000000007820 */ /* 0x000fc80000410000 */
[----:B------:R0:W1:Y:S01]  /*4b80*/  F2F.F64.F32 R2, R0 ;  /* 0x0000000000027310 */ /* 0x0000620000201800 */
[----:B------:R-:W-:Y:S05]  /*4b90*/  BRA `(.L_x_5293) ;  /* 0x0000000800f87947 */ /* 0x000fea0003800000 */
.L_x_5296:
        /* <DEDUP_REMOVED lines=10> */
.L_x_5299:
[----:B------:R-:W2:Y:S02]  /*4c40*/  LDG.E.U16 R4, desc[UR36][R4.64] ;  /* 0x0000002404047981 */ /* 0x000ea4000c1e1500 */
[----:B--2---:R-:W-:-:S05]  /*4c50*/  HADD2.F32 R0, -RZ, R4.H0_H0 ;  /* 0x20000004ff007230 */ /* 0x004fca0000004100 */
[----:B------:R-:W-:-:S04]  /*4c60*/  FMUL.FTZ R0, R0, 1 ;  /* 0x3f80000000007820 */ /* 0x000fc80000410000 */
[----:B------:R0:W1:Y:S01]  /*4c70*/  F2F.F64.F32 R2, R0 ;  /* 0x0000000000027310 */ /* 0x0000620000201800 */
[----:B------:R-:W-:Y:S05]  /*4c80*/  BRA `(.L_x_5293) ;  /* 0x0000000800bc7947 */ /* 0x000fea0003800000 */
.L_x_5298:
[----:B------:R0:W5:Y:S01]  /*4c90*/  LDG.E.64 R2, desc[UR36][R4.64] ;  /* 0x0000002404027981 */ /* 0x000162000c1e1b00 */
[----:B------:R-:W-:Y:S05]  /*4ca0*/  BRA `(.L_x_5293) ;  /* 0x0000000800b47947 */ /* 0x000fea0003800000 */
.L_x_5288:
        /* <DEDUP_REMOVED lines=13> */
.L_x_5302:
[----:B------:R0:W5:Y:S01]  /*4d80*/  LDG.E.64 R2, desc[UR36][R4.64] ;  /* 0x0000002404027981 */ /* 0x000162000c1e1b00 */
[----:B------:R-:W-:Y:S05]  /*4d90*/  BRA `(.L_x_5293) ;  /* 0x0000000800787947 */ /* 0x000fea0003800000 */
.L_x_5301:
        /* <DEDUP_REMOVED lines=28> */
.L_x_5304:
        /* <DEDUP_REMOVED lines=15> */
.L_x_5303:
[----:B------:R-:W2:Y:S02]  /*5050*/  LDG.E.U16 R0, desc[UR36][R4.64] ;  /* 0x0000002404007981 */ /* 0x000ea4000c1e1500 */
[----:B--2---:R-:W-:-:S04]  /*5060*/  IMAD.U32 R0, R0, 0x10000, RZ ;  /* 0x0001000000007824 */ /* 0x004fc800078e00ff */
[----:B------:R-:W-:-:S04]  /*5070*/  FMUL.FTZ R0, R0, 1 ;  /* 0x3f80000000007820 */ /* 0x000fc80000410000 */
[----:B------:R0:W1:Y:S01]  /*5080*/  F2F.F64.F32 R2, R0 ;  /* 0x0000000000027310 */ /* 0x0000620000201800 */
[----:B------:R-:W-:Y:S05]  /*5090*/  BRA `(.L_x_5293) ;  /* 0x0000000400b87947 */ /* 0x000fea0003800000 */
.L_x_5300:
        /* <DEDUP_REMOVED lines=11> */
.L_x_5307:
        /* <DEDUP_REMOVED lines=21> */
.L_x_5311:
[----:B------:R-:W-:Y:S05]  /*52a0*/  BSYNC B1 ;  /* 0x0000000000017941 */ /* 0x000fea0003800000 */
.L_x_5310:
[----:B------:R-:W-:Y:S01]  /*52b0*/  LEA R3, R0, 0x3b800000, 0x17 ;  /* 0x3b80000000037811 */ /* 0x000fe200078eb8ff */
[----:B------:R-:W-:-:S05]  /*52c0*/  IMAD.SHL.U32 R0, R2, 0x100000, RZ ;  /* 0x0010000002007824 */ /* 0x000fca00078e00ff */
[----:B------:R-:W-:-:S07]  /*52d0*/  LOP3.LUT R0, R3, R0, R4, 0xfe, !PT ;  /* 0x0000000003007212 */ /* 0x000fce00078efe04 */
.L_x_5309:
[----:B------:R-:W-:Y:S05]  /*52e0*/  BSYNC B0 ;  /* 0x0000000000007941 */ /* 0x000fea0003800000 */
.L_x_5308:
[----:B------:R-:W-:-:S04]  /*52f0*/  FMUL.FTZ R0, R0, 1 ;  /* 0x3f80000000007820 */ /* 0x000fc80000410000 */
[----:B------:R1:W2:Y:S01]  /*5300*/  F2F.F64.F32 R2, R0 ;  /* 0x0000000000027310 */ /* 0x0002a20000201800 */
[----:B------:R-:W-:Y:S05]  /*5310*/  BRA `(.L_x_5293) ;  /* 0x0000000400187947 */ /* 0x000fea0003800000 */
.L_x_5306:
        /* <DEDUP_REMOVED lines=21> */
.L_x_5315:
[----:B------:R-:W-:Y:S05]  /*5470*/  BSYNC B1 ;  /* 0x0000000000017941 */ /* 0x000fea0003800000 */
.L_x_5314:
[----:B------:R-:W-:Y:S01]  /*5480*/  LEA R3, R0, 0x37800000, 0x17 ;  /* 0x3780000000037811 */ /* 0x000fe200078eb8ff */
[----:B------:R-:W-:-:S05]  /*5490*/  IMAD.SHL.U32 R0, R2, 0x200000, RZ ;  /* 0x0020000002007824 */ /* 0x000fca00078e00ff */
[----:B------:R-:W-:-:S07]  /*54a0*/  LOP3.LUT R0, R3, R0, R4, 0xfe, !PT ;  /* 0x0000000003007212 */ /* 0x000fce00078efe04 */
.L_x_5313:
[----:B------:R-:W-:Y:S05]  /*54b0*/  BSYNC B0 ;  /* 0x0000000000007941 */ /* 0x000fea0003800000 */
.L_x_5312:
[----:B------:R-:W-:-:S04]  /*54c0*/  FMUL.FTZ R0, R0, 1 ;  /* 0x3f80000000007820 */ /* 0x000fc80000410000 */
[----:B------:R3:W4:Y:S01]  /*54d0*/  F2F.F64.F32 R2, R0 ;  /* 0x0000000000027310 */ /* 0x0007220000201800 */
[----:B------:R-:W-:Y:S05]  /*54e0*/  BRA `(.L_x_5293) ;  /* 0x0000000000a47947 */ /* 0x000fea0003800000 */
.L_x_5305:
        /* <DEDUP_REMOVED lines=14> */
.L_x_5319:
[----:B------:R-:W-:Y:S05]  /*55d0*/  BSYNC B0 ;  /* 0x0000000000007941 */ /* 0x000fea0003800000 */
.L_x_5318:
[----:B------:R-:W-:-:S04]  /*55e0*/  FMUL.FTZ R0, R0, 1 ;  /* 0x3f80000000007820 */ /* 0x000fc80000410000 */
[----:B------:R0:W1:Y:S01]  /*55f0*/  F2F.F64.F32 R2, R0 ;  /* 0x0000000000027310 */ /* 0x0000620000201800 */
[----:B------:R-:W-:Y:S05]  /*5600*/  BRA `(.L_x_5293) ;  /* 0x00000000005c7947 */ /* 0x000fea0003800000 */
.L_x_5292:
[----:B------:R-:W-:Y:S01]  /*5610*/  MOV R2, 0x0 ;  /* 0x0000000000027802 */ /* 0x000fe20000000f00 */
[----:B------:R-:W-:Y:S01]  /*5620*/  ULDC.64 UR4, c[0x4][0x128] ;  /* 0x01004a0000047ab9 */ /* 0x000fe20000000a00 */
[----:B------:R-:W-:Y:S01]  /*5630*/  ULDC.64 UR6, c[0x4][0x8] ;  /* 0x0100020000067ab9 */ /* 0x000fe20000000a00 */
[----:B------:R-:W-:Y:S02]  /*5640*/  IMAD.U32 R4, RZ, RZ, UR4 ;  /* 0x00000004ff047e24 */ /* 0x000fe4000f8e00ff */
[----:B------:R-:W-:Y:S01]  /*5650*/  IMAD.U32 R5, RZ, RZ, UR5 ;  /* 0x00000005ff057e24 */ /* 0x000fe2000f8e00ff */
[----:B------:R-:W0:Y:S01]  /*5660*/  LDC.64 R2, c[0x4][R2] ;  /* 0x0100000002027b82 */ /* 0x000e220000000a00 */
[----:B------:R-:W-:Y:S01]  /*5670*/  ULDC.64 UR4, c[0x4][0x130] ;  /* 0x01004c0000047ab9 */ /* 0x000fe20000000a00 */
[----:B------:R-:W-:Y:S01]  /*5680*/  IMAD.U32 R10, RZ, RZ, UR6 ;  /* 0x00000006ff0a7e24 */ /* 0x000fe2000f8e00ff */
[----:B------:R-:W-:Y:S01]  /*5690*/  MOV R7, UR5 ;  /* 0x0000000500077c02 */ /* 0x000fe20008000f00 */
[----:B------:R-:W-:-:S02]  /*56a0*/  IMAD.U32 R6, RZ, RZ, UR4 ;  /* 0x00000004ff067e24 */ /* 0x000fc4000f8e00ff */
[----:B------:R-:W-:Y:S02]  /*56b0*/  IMAD.U32 R11, RZ, RZ, UR7 ;  /* 0x00000007ff0b7e24 */ /* 0x000fe4000f8e00ff */
[----:B------:R-:W-:Y:S02]  /*56c0*/  IMAD.MOV.U32 R8, RZ, RZ, 0x4e ;  /* 0x0000004eff087424 */ /* 0x000fe400078e00ff */
[----:B------:R-:W-:Y:S02]  /*56d0*/  IMAD.MOV.U32 R12, RZ, RZ, 0x1 ;  /* 0x00000001ff0c7424 */ /* 0x000fe400078e00ff */
[----:B------:R-:W-:-:S07]  /*56e0*/  IMAD.MOV.U32 R13, RZ, RZ, RZ ;  /* 0x000000ffff0d7224 */ /* 0x000fce00078e00ff */
[----:B------:R-:W-:-:S07]  /*56f0*/  LEPC R20, `(.L_x_5320) ;  /* 0x000000001014794e */ /* 0x000fce0000000000 */
[----:B0-----:R-:W-:Y:S05]  /*5700*/  CALL.ABS.NOINC R2 ;  /* 0x0000000002007343 */ /* 0x001fea0003c00000 */
.L_x_5320:
[----:B------:R-:W-:Y:S01]  /*5710*/  CS2R R2, SRZ ;  /* 0x0000000000027805 */ /* 0x000fe2000001ff00 */
[----:B------:R-:W-:Y:S06]  /*5720*/  BRA `(.L_x_5293) ;  /* 0x0000000000147947 */ /* 0x000fec0003800000 */
.L_x_5317:
[----:B------:R-:W2:Y:S02]  /*5730*/  LDG.E.64 R2, desc[UR36][R4.64] ;  /* 0x0000002404027981 */ /* 0x000ea4000c1e1b00 */
[----:B--2---:R-:W0:Y:S01]  /*5740*/  I2F.F64.U64 R2, R2 ;  /* 0x0000000200027312 */ /* 0x004e220000301800 */
[----:B------:R-:W-:Y:S05]  /*5750*/  BRA `(.L_x_5293) ;  /* 0x0000000000087947 */ /* 0x000fea0003800000 */
.L_x_5316:
[----:B------:R-:W2:Y:S02]  /*5760*/  LDG.E R2, desc[UR36][R4.64] ;  /* 0x0000002404027981 */ /* 0x000ea4000c1e1900 */
[----:B--2---:R-:W0:Y:S02]  /*5770*/  I2F.F64.U32 R2, R2 ;  /* 0x0000000200027312 */ /* 0x004e240000201800 */
.L_x_5293:
[----:B012-45:R-:W-:Y:S01]  /*5780*/  DADD R2, R2, 3 ;  /* 0x4008000002027429 */ /* 0x037fe20000000000 */
[----:B------:R-:W-:-:S07]  /*5790*/  ULDC.64 UR4, c[0x0][0x420] ;  /* 0x0001080000047ab9 */ /* 0x000fce0000000a00 */
[----:B------:R-:W-:Y:S01]  /*57a0*/  DSETP.GEU.AND P0, PT, R2, UR4, PT ;  /* 0x0000000402007e2a */ /* 0x000fe2000bf0e000 */
[----:B------:R-:W-:-:S05]  /*57b0*/  ULDC.64 UR4, c[0x0][0x420] ;  /* 0x0001080000047ab9 */ /* 0x000fca0000000a00 */
[----:B------:R-:W-:Y:S02]  /*57c0*/  FSEL R4, R2, UR4, P0 ;  /* 0x0000000402047c08 */ /* 0x000fe40008000000 */
[----:B------:R-:W-:Y:S01]  /*57d0*/  FSEL R5, R3, UR5, P0 ;  /* 0x0000000503057c08 */ /* 0x000fe20008000000 */
[----:B------:R-:W-:Y:S02]  /*57e0*/  ULDC.64 UR4, c[0x0][0x438] ;  /* 0x00010e0000047ab9 */ /* 0x000fe40000000a00 */
[----:B------:R-:W-:Y:S02]  /*57f0*/  IMAD.MOV.U32 R2, RZ, RZ, R4 ;  /* 0x000000ffff027224 */ /* 0x000fe400078e0004 */
[----:B------:R-:W-:-:S06]  /*5800*/  IMAD.MOV.U32 R3, RZ, RZ, R5 ;  /* 0x000000ffff037224 */ /* 0x000fcc00078e0005 */
        /* <DEDUP_REMOVED lines=21> */
.L_x_5324:
[----:B------:R-:W0:Y:S02]  /*5960*/  F2I.S64.F64.TRUNC R4, R4 ;  /* 0x0000000400047311 */ /* 0x000e24000030d900 */
[----:B0-----:R-:W-:-:S05]  /*5970*/  IMAD.MOV.U32 R3, RZ, RZ, R4 ;  /* 0x000000ffff037224 */ /* 0x001fca00078e0004 */
[----:B------:R0:W-:Y:S01]  /*5980*/  STG.E.U8 desc[UR36][R16.64], R3 ;  /* 0x0000000310007986 */ /* 0x0001e2000c101124 */
[----:B------:R-:W-:Y:S05]  /*5990*/  BRA `(.L_x_5326) ;  /* 0x0000000c00f87947 */ /* 0x000fea0003800000 */
.L_x_5323:
        /* <DEDUP_REMOVED lines=9> */
.L_x_5328:
[----:B------:R-:W0:Y:S02]  /*5a30*/  F2I.F64.TRUNC R5, R4 ;  /* 0x0000000400057311 */ /* 0x000e24000030d100 */
[----:B0-----:R0:W-:Y:S01]  /*5a40*/  STG.E desc[UR36][R16.64], R5 ;  /* 0x0000000510007986 */ /* 0x0011e2000c101924 */
[----:B------:R-:W-:Y:S05]  /*5a50*/  BRA `(.L_x_5326) ;  /* 0x0000000c00c87947 */ /* 0x000fea0003800000 */
.L_x_5327:
[----:B------:R-:W0:Y:S02]  /*5a60*/  F2I.F64.TRUNC R5, R4 ;  /* 0x0000000400057311 */ /* 0x000e24000030d100 */
[----:B0-----:R0:W-:Y:S01]  /*5a70*/  STG.E.U16 desc[UR36][R16.64], R5 ;  /* 0x0000000510007986 */ /* 0x0011e2000c101524 */
[----:B------:R-:W-:Y:S05]  /*5a80*/  BRA `(.L_x_5326) ;  /* 0x0000000c00bc7947 */ /* 0x000fea0003800000 */
.L_x_5322:
        /* <DEDUP_REMOVED lines=13> */
.L_x_5330:
        /* <DEDUP_REMOVED lines=8> */
.L_x_5329:
        /* <DEDUP_REMOVED lines=14> */
.L_x_5332:
        /* <DEDUP_REMOVED lines=9> */
.L_x_5331:
[----:B------:R0:W-:Y:S01]  /*5d50*/  STG.E.64 desc[UR36][R16.64], R4 ;  /* 0x0000000410007986 */ /* 0x0001e2000c101b24 */
[----:B------:R-:W-:Y:S05]  /*5d60*/  BRA `(.L_x_5326) ;  /* 0x0000000c00047947 */ /* 0x000fea0003800000 */
.L_x_5321:
        /* <DEDUP_REMOVED lines=12> */
.L_x_5335:
[----:B------:R-:W-:-:S05]  /*5e30*/  CS2R R6, SRZ ;  /* 0x0000000000067805 */ /* 0x000fca000001ff00 */
[----:B------:R0:W-:Y:S01]  /*5e40*/  STG.E.128 desc[UR36][R16.64], R4 ;  /* 0x0000000410007986 */ /* 0x0001e2000c101d24 */
[----:B------:R-:W-:Y:S05]  /*5e50*/  BRA `(.L_x_5326) ;  /* 0x0000000800c87947 */ /* 0x000fea0003800000 */
.L_x_5334:
        /* <DEDUP_REMOVED lines=25> */
.L_x_5339:
[----:B------:R-:W-:Y:S05]  /*5ff0*/  BSYNC B0 ;  /* 0x0000000000007941 */ /* 0x000fea0003800000 */
.L_x_5338:
[----:B------:R-:W-:-:S05]  /*6000*/  LOP3.LUT R3, R0, R3, RZ, 0xfc, !PT ;  /* 0x0000000300037212 */ /* 0x000fca00078efcff */
[----:B------:R0:W-:Y:S01]  /*6010*/  STG.E.U8 desc[UR36][R16.64], R3 ;  /* 0x0000000310007986 */ /* 0x0001e2000c101124 */
[----:B------:R-:W-:Y:S05]  /*6020*/  BRA `(.L_x_5326) ;  /* 0x0000000800547947 */ /* 0x000fea0003800000 */
.L_x_5337:
        /* <DEDUP_REMOVED lines=17> */
.L_x_5341:
[----:B------:R-:W-:Y:S01]  /*6140*/  IMAD.MOV.U32 R0, RZ, RZ, 0x7f ;  /* 0x0000007fff007424 */ /* 0x000fe200078e00ff */
[----:B------:R-:W-:-:S04]  /*6150*/  ISETP.GT.U32.AND P0, PT, R2, 0x7f800000, PT ;  /* 0x7f8000000200780c */ /* 0x000fc80003f04070 */
[----:B------:R-:W-:-:S09]  /*6160*/  SEL R0, R0, 0x7c, P0 ;  /* 0x0000007c00007807 */ /* 0x000fd20000000000 */
.L_x_5342:
[----:B------:R-:W-:Y:S05]  /*6170*/  BSYNC B0 ;  /* 0x0000000000007941 */ /* 0x000fea0003800000 */
.L_x_5340:
[----:B------:R-:W-:-:S04]  /*6180*/  LOP3.LUT R2, R3, 0x80000000, RZ, 0xc0, !PT ;  /* 0x8000000003027812 */ /* 0x000fc800078ec0ff */
[----:B------:R-:W-:-:S04]  /*6190*/  SHF.R.U32.HI R3, RZ, 0x18, R2 ;  /* 0x00000018ff037819 */ /* 0x000fc80000011602 */
[----:B------:R-:W-:-:S05]  /*61a0*/  LOP3.LUT R3, R0, R3, RZ, 0xfc, !PT ;  /* 0x0000000300037212 */ /* 0x000fca00078efcff */
[----:B------:R0:W-:Y:S01]  /*61b0*/  STG.E.U8 desc[UR36][R16.64], R3 ;  /* 0x0000000310007986 */ /* 0x0001e2000c101124 */
[----:B------:R-:W-:Y:S05]  /*61c0*/  BRA `(.L_x_5326) ;  /* 0x0000000400ec7947 */ /* 0x000fea0003800000 */
.L_x_5336:
        /* <DEDUP_REMOVED lines=8> */
.L_x_5333:
        /* <DEDUP_REMOVED lines=11> */
.L_x_5345:
        /* <DEDUP_REMOVED lines=21> */
.L_x_5348:
[----:B------:R-:W-:-:S04]  /*6450*/  LOP3.LUT R2, R3, 0x80000000, RZ, 0xc0, !PT ;  /* 0x8000000003027812 */ /* 0x000fc800078ec0ff */
[----:B------:R-:W-:-:S04]  /*6460*/  SHF.R.U32.HI R3, RZ, 0x18, R2 ;  /* 0x00000018ff037819 */ /* 0x000fc80000011602 */
[----:B------:R-:W-:-:S04]  /*6470*/  LOP3.LUT R0, R0, R3, RZ, 0xfc, !PT ;  /* 0x0000000300007212 */ /* 0x000fc800078efcff */
[----:B------:R-:W-:-:S07]  /*6480*/  PRMT R8, R0, 0x7610, R8 ;  /* 0x0000761000087816 */ /* 0x000fce0000000008 */
.L_x_5347:
[----:B------:R-:W-:Y:S05]  /*6490*/  BSYNC B0 ;  /* 0x0000000000007941 */ /* 0x000fea0003800000 */
.L_x_5346:
[----:B------:R3:W-:Y:S01]  /*64a0*/  STG.E.U8 desc[UR36][R16.64], R8 ;  /* 0x0000000810007986 */ /* 0x0007e2000c101124 */
[----:B------:R-:W-:Y:S05]  /*64b0*/  BRA `(.L_x_5326) ;  /* 0x0000000400307947 */ /* 0x000fea0003800000 */
.L_x_5344:
[----:B------:R-:W-:Y:S01]  /*64c0*/  UMOV UR4, 0xf0000000 ;  /* 0xf000000000047882 */ /* 0x000fe20000000000 */
[----:B------:R-:W-:Y:S01]  /*64d0*/  UMOV UR5, 0x380fffff ;  /* 0x380fffff00057882 */ /* 0x000fe20000000000 */
[----:B------:R-:W0:Y:S01]  /*64e0*/  F2F.F32.F64 R3, R4 ;  /* 0x0000000400037310 */ /* 0x000e220000301000 */
[----:B------:R-:W-:Y:S01]  /*64f0*/  DSETP.GEU.AND P0, PT, |R4|, UR4, PT ;  /* 0x0000000404007e2a */ /* 0x000fe2000bf0e200 */
[----:B------:R-:W-:Y:S01]  /*6500*/  BSSY B0, `(.L_x_5349) ;  /* 0x0000015000007945 */ /* 0x000fe20003800000 */
[----:B------:R-:W-:-:S12]  /*6510*/  MOV R8, 0x80 ;  /* 0x0000008000087802 */ /* 0x000fd80000000f00 */
        /* <DEDUP_REMOVED lines=15> */
.L_x_5351:
[----:B------:R-:W-:-:S04]  /*6610*/  LOP3.LUT R2, R3, 0x80000000, RZ, 0xc0, !PT ;  /* 0x8000000003027812 */ /* 0x000fc800078ec0ff */
[----:B------:R-:W-:-:S04]  /*6620*/  SHF.R.U32.HI R3, RZ, 0x18, R2 ;  /* 0x00000018ff037819 */ /* 0x000fc80000011602 */
[----:B------:R-:W-:-:S04]  /*6630*/  LOP3.LUT R0, R0, R3, RZ, 0xfc, !PT ;  /* 0x0000000300007212 */ /* 0x000fc800078efcff */
[----:B------:R-:W-:-:S07]  /*6640*/  PRMT R8, R0, 0x7610, R8 ;  /* 0x0000761000087816 */ /* 0x000fce0000000008 */
.L_x_5350:
[----:B------:R-:W-:Y:S05]  /*6650*/  BSYNC B0 ;  /* 0x0000000000007941 */ /* 0x000fea0003800000 */
.L_x_5349:
[----:B------:R0:W-:Y:S01]  /*6660*/  STG.E.U8 desc[UR36][R16.64], R8 ;  /* 0x0000000810007986 */ /* 0x0001e2000c101124 */
[----:B------:R-:W-:Y:S05]  /*6670*/  BRA `(.L_x_5326) ;  /* 0x0000000000c07947 */ /* 0x000fea0003800000 */
.L_x_5343:
        /* <DEDUP_REMOVED lines=26> */
.L_x_5325:
        /* <DEDUP_REMOVED lines=16> */
.L_x_5354:
[----:B------:R-:W-:Y:S05]  /*6920*/  BRA `(.L_x_5326) ;  /* 0x0000000000147947 */ /* 0x000fea0003800000 */
.L_x_5353:
[----:B------:R-:W0:Y:S02]  /*6930*/  F2I.U64.F64.TRUNC R4, R4 ;  /* 0x0000000400047311 */ /* 0x000e24000030d800 */
[----:B0-----:R2:W-:Y:S01]  /*6940*/  STG.E.64 desc[UR36][R16.64], R4 ;  /* 0x0000000410007986 */ /* 0x0015e2000c101b24 */
[----:B------:R-:W-:Y:S05]  /*6950*/  BRA `(.L_x_5326) ;  /* 0x0000000000087947 */ /* 0x000fea0003800000 */
.L_x_5352:
[----:B------:R-:W0:Y:S02]  /*6960*/  F2I.U32.F64.TRUNC R5, R4 ;  /* 0x0000000400057311 */ /* 0x000e24000030d000 */
[----:B0-----:R0:W-:Y:S02]  /*6970*/  STG.E desc[UR36][R16.64], R5 ;  /* 0x0000000510007986 */ /* 0x0011e4000c101924 */
.L_x_5326:
[----:B------:R-:W-:-:S07]  /*6980*/  VIADD R19, R19, 0x80 ;  /* 0x0000008013137836 */ /* 0x000fce0000000000 */
.L_x_5286:
[----:B------:R-:W-:Y:S05]  /*6990*/  BSYNC B6 ;  /* 0x0000000000067941 */ /* 0x000fea0003800000 */
.L_x_5285:
[----:B------:R-:W-:Y:S01]  /*69a0*/  ULDC UR4, c[0x0][0x210] ;  /* 0x0000840000047ab9 */ /* 0x000fe20000000800 */
[----:B------:R-:W-:Y:S01]  /*69b0*/  BSSY B6, `(.L_x_5355) ;  /* 0x0000347000067945 */ /* 0x000fe20003800000 */
[----:B------:R-:W-:-:S13]  /*69c0*/  ISETP.GE.AND P0, PT, R19, UR4, PT ;  /* 0x0000000413007c0c */ /* 0x000fda000bf06270 */
[----:B------:R-:W-:Y:S05]  /*69d0*/  @P0 BRA `(.L_x_5356) ;  /* 0x0000003400100947 */ /* 0x000fea0003800000 */
[----:B0-----:R-:W0:Y:S01]  /*69e0*/  LDC R6, c[0x0][0x218] ;  /* 0x00008600ff067b82 */ /* 0x001e220000000800 */
[----:B------:R-:W-:Y:S01]  /*69f0*/  HFMA2.MMA R0, -RZ, RZ, 0, 0 ;  /* 0x00000000ff007435 */ /* 0x000fe200000001ff */
        /* <DEDUP_REMOVED lines=301> */
.L_x_5357:
        /* <DEDUP_REMOVED lines=21> */
.L_x_5361:
[----:B------:R-:W2:Y:S02]  /*7e20*/  LDG.E.U8 R2, desc[UR36][R4.64] ;  /* 0x0000002404027981 */ /* 0x000ea4000c1e1100 */
[----:B--2---:R-:W0:Y:S01]  /*7e30*/  I2F.F64.U16 R2, R2 ;  /* 0x0000000200027312 */ /* 0x004e220000101800 */
[----:B------:R-:W-:Y:S05]  /*7e40*/  BRA `(.L_x_5363) ;  /* 0x0000000c00707947 */ /* 0x000fea0003800000 */
.L_x_5360:
        /* <DEDUP_REMOVED lines=9> */
.L_x_5365:
[----:B------:R-:W2:Y:S02]  /*7ee0*/  LDG.E R2, desc[UR36][R4.64] ;  /* 0x0000002404027981 */ /* 0x000ea4000c1e1900 */
[----:B--2---:R-:W0:Y:S01]  /*7ef0*/  I2F.F64 R2, R2 ;  /* 0x0000000200027312 */ /* 0x004e220000201c00 */
[----:B------:R-:W-:Y:S05]  /*7f00*/  BRA `(.L_x_5363) ;  /* 0x0000000c00407947 */ /* 0x000fea0003800000 */
.L_x_5364:
[----:B------:R-:W2:Y:S02]  /*7f10*/  LDG.E.U16 R2, desc[UR36][R4.64] ;  /* 0x0000002404027981 */ /* 0x000ea4000c1e1500 */
[----:B--2---:R-:W0:Y:S01]  /*7f20*/  I2F.F64.S16 R2, R2 ;  /* 0x0000000200027312 */ /* 0x004e220000101c00 */
[----:B------:R-:W-:Y:S05]  /*7f30*/  BRA `(.L_x_5363) ;  /* 0x0000000c00347947 */ /* 0x000fea0003800000 */
.L_x_5359:
        /* <DEDUP_REMOVED lines=10> */
.L_x_5367:
[----:B------:R-:W2:Y:S02]  /*7fe0*/  LDG.E.U16 R0, desc[UR36][R4.64] ;  /* 0x0000002404007981 */ /* 0x000ea4000c1e1500 */
[----:B--2---:R-:W-:-:S05]  /*7ff0*/  HADD2.F32 R0, -RZ, R0.H0_H0 ;  /* 0x20000000ff007230 */ /* 0x004fca0000004100 */
[----:B------:R-:W-:-:S04]  /*8000*/  FMUL.FTZ R0, R0, 1 ;  /* 0x3f80000000007820 */ /* 0x000fc80000410000 */
[----:B------:R0:W1:Y:S01]  /*8010*/  F2F.F64.F32 R2, R0 ;  /* 0x0000000000027310 */ /* 0x0000620000201800 */
[----:B------:R-:W-:Y:S05]  /*8020*/  BRA `(.L_x_5363) ;  /* 0x0000000800f87947 */ /* 0x000fea0003800000 */
.L_x_5366:
        /* <DEDUP_REMOVED lines=10> */
.L_x_5369:
[----:B------:R-:W2:Y:S02]  /*80d0*/  LDG.E.U16 R4, desc[UR36][R4.64] ;  /* 0x0000002404047981 */ /* 0x000ea4000c1e1500 */
[----:B--2---:R-:W-:-:S05]  /*80e0*/  HADD2.F32 R0, -RZ, R4.H0_H0 ;  /* 0x20000004ff007230 */ /* 0x004fca0000004100 */
[----:B------:R-:W-:-:S04]  /*80f0*/  FMUL.FTZ R0, R0, 1 ;  /* 0x3f80000000007820 */ /* 0x000fc80000410000 */
[----:B------:R0:W1:Y:S01]  /*8100*/  F2F.F64.F32 R2, R0 ;  /* 0x0000000000027310 */ /* 0x0000620000201800 */
[----:B------:R-:W-:Y:S05]  /*8110*/  BRA `(.L_x_5363) ;  /* 0x0000000800bc7947 */ /* 0x000fea0003800000 */
.L_x_5368:
[----:B------:R0:W5:Y:S01]  /*8120*/  LDG.E.64 R2, desc[UR36][R4.64] ;  /* 0x0000002404027981 */ /* 0x000162000c1e1b00 */
[----:B------:R-:W-:Y:S05]  /*8130*/  BRA `(.L_x_5363) ;  /* 0x0000000800b47947 */ /* 0x000fea0003800000 */
.L_x_5358:
        /* <DEDUP_REMOVED lines=13> */
.L_x_5372:
[----:B------:R0:W5:Y:S01]  /*8210*/  LDG.E.64 R2, desc[UR36][R4.64] ;  /* 0x0000002404027981 */ /* 0x000162000c1e1b00 */
[----:B------:R-:W-:Y:S05]  /*8220*/  BRA `(.L_x_5363) ;  /* 0x0000000800787947 */ /* 0x000fea0003800000 */
.L_x_5371:
        /* <DEDUP_REMOVED lines=28> */
.L_x_5374:
[----:B------:R-:W2:Y:S02]  /*83f0*/  LDG.E.U8 R3, desc[UR36][R4.64] ;  /* 0x0000002404037981 */ /* 0x000ea4000c1e1100 */
[----:B--2---:R-:W-:-:S04]  /*8400*/  SHF.L.U32 R0, R3, 0x19, RZ ;  /* 0x0000001903007819 */ /* 0x004fc800000006ff */
        /* <DEDUP_REMOVED lines=13> */
.L_x_5373:
[----:B------:R-:W2:Y:S02]  /*84e0*/  LDG.E.U16 R0, desc[UR36][R4.64] ;  /* 0x0000002404007981 */ /* 0x000ea4000c1e1500 */
[----:B--2---:R-:W-:-:S04]  /*84f0*/  IMAD.U32 R0, R0, 0x10000, RZ ;  /* 0x0001000000007824 */ /* 0x004fc800078e00ff */
[----:B------:R-:W-:-:S04]  /*8500*/  FMUL.FTZ R0, R0, 1 ;  /* 0x3f80000000007820 */ /* 0x000fc80000410000 */
[----:B------:R0:W1:Y:S01]  /*8510*/  F2F.F64.F32 R2, R0 ;  /* 0x0000000000027310 */ /* 0x0000620000201800 */
[----:B------:R-:W-:Y:S05]  /*8520*/  BRA `(.L_x_5363) ;  /* 0x0000000400b87947 */ /* 0x000fea0003800000 */
.L_x_5370:
        /* <DEDUP_REMOVED lines=11> */
.L_x_5377:
        /* <DEDUP_REMOVED lines=21> */
.L_x_5381:
[----:B------:R-:W-:Y:S05]  /*8730*/  BSYNC B1 ;  /* 0x0000000000017941 */ /* 0x000fea0003800000 */
.L_x_5380:
[----:B------:R-:W-:Y:S01]  /*8740*/  LEA R3, R0, 0x3b800000, 0x17 ;  /* 0x3b80000000037811 */ /* 0x000fe200078eb8ff */
[----:B------:R-:W-:-:S05]  /*8750*/  IMAD.SHL.U32 R0, R2, 0x100000, RZ ;  /* 0x0010000002007824 */ /* 0x000fca00078e00ff */
[----:B------:R-:W-:-:S07]  /*8760*/  LOP3.LUT R0, R3, R0, R4, 0xfe, !PT ;  /* 0x0000000003007212 */ /* 0x000fce00078efe04 */
.L_x_5379:
[----:B------:R-:W-:Y:S05]  /*8770*/  BSYNC B0 ;  /* 0x0000000000007941 */ /* 0x000fea0003800000 */
.L_x_5378:
[----:B------:R-:W-:-:S04]  /*8780*/  FMUL.FTZ R0, R0, 1 ;  /* 0x3f80000000007820 */ /* 0x000fc80000410000 */
[----:B------:R1:W2:Y:S01]  /*8790*/  F2F.F64.F32 R2, R0 ;  /* 0x0000000000027310 */ /* 0x0002a20000201800 */
[----:B------:R-:W-:Y:S05]  /*87a0*/  BRA `(.L_x_5363) ;  /* 0x0000000400187947 */ /* 0x000fea0003800000 */
.L_x_5376:
        /* <DEDUP_REMOVED lines=21> */
.L_x_5385:
[----:B------:R-:W-:Y:S05]  /*8900*/  BSYNC B1 ;  /* 0x0000000000017941 */ /* 0x000fea0003800000 */
.L_x_5384:
[----:B------:R-:W-:Y:S01]  /*8910*/  LEA R3, R0, 0x37800000, 0x17 ;  /* 0x3780000000037811 */ /* 0x000fe200078eb8ff */
[----:B------:R-:W-:-:S05]  /*8920*/  IMAD.SHL.U32 R0, R2, 0x200000, RZ ;  /* 0x0020000002007824 */ /* 0x000fca00078e00ff */
[----:B------:R-:W-:-:S07]  /*8930*/  LOP3.LUT R0, R3, R0, R4, 0xfe, !PT ;  /* 0x0000000003007212 */ /* 0x000fce00078efe04 */
.L_x_5383:
[----:B------:R-:W-:Y:S05]  /*8940*/  BSYNC B0 ;  /* 0x0000000000007941 */ /* 0x000fea0003800000 */
.L_x_5382:
[----:B------:R-:W-:-:S04]  /*8950*/  FMUL.FTZ R0, R0, 1 ;  /* 0x3f80000000007820 */ /* 0x000fc80000410000 */
[----:B------:R3:W4:Y:S01]  /*8960*/  F2F.F64.F32 R2, R0 ;  /* 0x0000000000027310 */ /* 0x0007220000201800 */
[----:B------:R-:W-:Y:S05]  /*8970*/  BRA `(.L_x_5363) ;  /* 0x0000000000a47947 */ /* 0x000fea0003800000 */
.L_x_5375:
        /* <DEDUP_REMOVED lines=8> */
[----:B------:R-:W-:Y:S01]  /*8a00*/  HFMA2.MMA R0, -RZ, RZ, 3.814697265625e-06, 0 ;  /* 0x00400000ff007435 */ /* 0x000fe200000001ff */
[----:B--2---:R-:W-:-:S13]  /*8a10*/  ISETP.NE.AND P0, PT, R4, RZ, PT ;  /* 0x000000ff0400720c */ /* 0x004fda0003f05270 */
[----:B------:R-:W-:Y:S05]  /*8a20*/  @!P0 BRA `(.L_x_5389) ;  /* 0x00000000000c8947 */ /* 0x000fea0003800000 */
[----:B------:R-:W-:-:S13]  /*8a30*/  ISETP.NE.AND P0, PT, R4, 0xff, PT ;  /* 0x000000ff0400780c */ /* 0x000fda0003f05270 */
[----:B------:R-:W-:Y:S02]  /*8a40*/  @!P0 IMAD.MOV.U32 R0, RZ, RZ, 0x7f800001 ;  /* 0x7f800001ff008424 */ /* 0x000fe400078e00ff */
[----:B------:R-:W-:-:S07]  /*8a50*/  @P0 IMAD.SHL.U32 R0, R4, 0x800000, RZ ;  /* 0x0080000004000824 */ /* 0x000fce00078e00ff */
.L_x_5389:
[----:B------:R-:W-:Y:S05]  /*8a60*/  BSYNC B0 ;  /* 0x0000000000007941 */ /* 0x000fea0003800000 */
.L_x_5388:
[----:B------:R-:W-:-:S04]  /*8a70*/  FMUL.FTZ R0, R0, 1 ;  /* 0x3f80000000007820 */ /* 0x000fc80000410000 */
[----:B------:R0:W1:Y:S01]  /*8a80*/  F2F.F64.F32 R2, R0 ;  /* 0x0000000000027310 */ /* 0x0000620000201800 */
[----:B------:R-:W-:Y:S05]  /*8a90*/  BRA `(.L_x_5363) ;  /* 0x00000000005c7947 */ /* 0x000fea0003800000 */
.L_x_5362:
        /* <DEDUP_REMOVED lines=16> */
.L_x_5390:
[----:B------:R-:W-:Y:S01]  /*8ba0*/  CS2R R2, SRZ ;  /* 0x0000000000027805 */ /* 0x000fe2000001ff00 */
[----:B------:R-:W-:Y:S06]  /*8bb0*/  BRA `(.L_x_5363) ;  /* 0x0000000000147947 */ /* 0x000fec0003800000 */
.L_x_5387:
[----:B------:R-:W2:Y:S02]  /*8bc0*/  LDG.E.64 R2, desc[UR36][R4.64] ;  /* 0x0000002404027981 */ /* 0x000ea4000c1e1b00 */
[----:B--2---:R-:W0:Y:S01]  /*8bd0*/  I2F.F64.U64 R2, R2 ;  /* 0x0000000200027312 */ /* 0x004e220000301800 */
[----:B------:R-:W-:Y:S05]  /*8be0*/  BRA `(.L_x_5363) ;  /* 0x0000000000087947 */ /* 0x000fea0003800000 */
.L_x_5386:
[----:B------:R-:W2:Y:S02]  /*8bf0*/  LDG.E R2, desc[UR36][R4.64] ;  /* 0x0000002404027981 */ /* 0x000ea4000c1e1900 */
[----:B--2---:R-:W0:Y:S02]  /*8c00*/  I2F.F64.U32 R2, R2 ;  /* 0x0000000200027312 */ /* 0x004e240000201800 */
.L_x_5363:
        /* <DEDUP_REMOVED lines=30> */
.L_x_5394:
[----:B------:R-:W0:Y:S02]  /*8df0*/  F2I.S64.F64.TRUNC R4, R4 ;  /* 0x0000000400047311 */ /* 0x000e24000030d900 */
[----:B0-----:R-:W-:-:S05]  /*8e00*/  IMAD.MOV.U32 R3, RZ, RZ, R4 ;  /* 0x000000ffff037224 */ /* 0x001fca00078e0004 */
[----:B------:R3:W-:Y:S01]  /*8e10*/  STG.E.U8 desc[UR36][R16.64], R3 ;  /* 0x0000000310007986 */ /* 0x0007e2000c101124 */
[----:B------:R-:W-:Y:S05]  /*8e20*/  BRA `(.L_x_5396) ;  /* 0x0000000c00f87947 */ /* 0x000fea0003800000 */
.L_x_5393:
        /* <DEDUP_REMOVED lines=9> */
.L_x_5398:
[----:B------:R-:W0:Y:S02]  /*8ec0*/  F2I.F64.TRUNC R5, R4 ;  /* 0x0000000400057311 */ /* 0x000e24000030d100 */
[----:B0-----:R2:W-:Y:S01]  /*8ed0*/  STG.E desc[UR36][R16.64], R5 ;  /* 0x0000000510007986 */ /* 0x0015e2000c101924 */
[----:B------:R-:W-:Y:S05]  /*8ee0*/  BRA `(.L_x_5396) ;  /* 0x0000000c00c87947 */ /* 0x000fea0003800000 */
.L_x_5397:
[----:B------:R-:W0:Y:S02]  /*8ef0*/  F2I.F64.TRUNC R5, R4 ;  /* 0x0000000400057311 */ /* 0x000e24000030d100 */
[----:B0-----:R0:W-:Y:S01]  /*8f00*/  STG.E.U16 desc[UR36][R16.64], R5 ;  /* 0x0000000510007986 */ /* 0x0011e2000c101524 */
[----:B------:R-:W-:Y:S05]  /*8f10*/  BRA `(.L_x_5396) ;  /* 0x0000000c00bc7947 */ /* 0x000fea0003800000 */
.L_x_5392:
        /* <DEDUP_REMOVED lines=13> */
.L_x_5400:
        /* <DEDUP_REMOVED lines=8> */
.L_x_5399:
        /* <DEDUP_REMOVED lines=10> */
[----:B------:R-:W-:-:S13]  /*9110*/  MOV R3, RZ ;  /* 0x000000ff00037202 */ /* 0x000fda0000000f00 */
[----:B0-----:R-:W-:-:S05]  /*9120*/  @!P0 FMUL R2, R2, 1.175494350822287508e-38 ;  /* 0x0080000002028820 */ /* 0x001fca0000400000 */
[----:B------:R0:W-:Y:S01]  /*9130*/  STG.E.64 desc[UR36][R16.64], R2 ;  /* 0x0000000210007986 */ /* 0x0001e2000c101b24 */
[----:B------:R-:W-:Y:S05]  /*9140*/  BRA `(.L_x_5396) ;  /* 0x0000000c00307947 */ /* 0x000fea0003800000 */
.L_x_5402:
        /* <DEDUP_REMOVED lines=9> */
.L_x_5401:
[----:B------:R0:W-:Y:S01]  /*91e0*/  STG.E.64 desc[UR36][R16.64], R4 ;  /* 0x0000000410007986 */ /* 0x0001e2000c101b24 */
[----:B------:R-:W-:Y:S05]  /*91f0*/  BRA `(.L_x_5396) ;  /* 0x0000000c00047947 */ /* 0x000fea0003800000 */
.L_x_5391:
        /* <DEDUP_REMOVED lines=12> */
.L_x_5405:
[----:B------:R-:W-:-:S05]  /*92c0*/  CS2R R6, SRZ ;  /* 0x0000000000067805 */ /* 0x000fca000001ff00 */
[----:B------:R0:W-:Y:S01]  /*92d0*/  STG.E.128 desc[UR36][R16.64], R4 ;  /* 0x0000000410007986 */ /* 0x0001e2000c101d24 */
[----:B------:R-:W-:Y:S05]  /*92e0*/  BRA `(.L_x_5396) ;  /* 0x0000000800c87947 */ /* 0x000fea0003800000 */
.L_x_5404:
        /* <DEDUP_REMOVED lines=25> */
.L_x_5409:
[----:B------:R-:W-:Y:S05]  /*9480*/  BSYNC B0 ;  /* 0x0000000000007941 */ /* 0x000fea0003800000 */
.L_x_5408:
[----:B------:R-:W-:-:S05]  /*9490*/  LOP3.LUT R3, R0, R3, RZ, 0xfc, !PT ;  /* 0x0000000300037212 */ /* 0x000fca00078efcff */
[----:B------:R0:W-:Y:S01]  /*94a0*/  STG.E.U8 desc[UR36][R16.64], R3 ;  /* 0x0000000310007986 */ /* 0x0001e2000c101124 */
[----:B------:R-:W-:Y:S05]  /*94b0*/  BRA `(.L_x_5396) ;  /* 0x0000000800547947 */ /* 0x000fea0003800000 */
.L_x_5407:
        /* <DEDUP_REMOVED lines=17> */
.L_x_5411:
[----:B------:R-:W-:Y:S01]  /*95d0*/  IMAD.MOV.U32 R0, RZ, RZ, 0x7f ;  /* 0x0000007fff007424 */ /* 0x000fe200078e00ff */
[----:B------:R-:W-:-:S04]  /*95e0*/  ISETP.GT.U32.AND P0, PT, R2, 0x7f800000, PT ;  /* 0x7f8000000200780c */ /* 0x000fc80003f04070 */
[----:B------:R-:W-:-:S09]  /*95f0*/  SEL R0, R0, 0x7c, P0 ;  /* 0x0000007c00007807 */ /* 0x000fd20000000000 */
.L_x_5412:
[----:B------:R-:W-:Y:S05]  /*9600*/  BSYNC B0 ;  /* 0x0000000000007941 */ /* 0x000fea0003800000 */
.L_x_5410:
[----:B------:R-:W-:-:S04]  /*9610*/  LOP3.LUT R2, R3, 0x80000000, RZ, 0xc0, !PT ;  /* 0x8000000003027812 */ /* 0x000fc800078ec0ff */
[----:B------:R-:W-:-:S04]  /*9620*/  SHF.R.U32.HI R3, RZ, 0x18, R2 ;  /* 0x00000018ff037819 */ /* 0x000fc80000011602 */
[----:B------:R-:W-:-:S05]  /*9630*/  LOP3.LUT R3, R0, R3, RZ, 0xfc, !PT ;  /* 0x0000000300037212 */ /* 0x000fca00078efcff */
[----:B------:R0:W-:Y:S01]  /*9640*/  STG.E.U8 desc[UR36][R16.64], R3 ;  /* 0x0000000310007986 */ /* 0x0001e2000c101124 */
[----:B------:R-:W-:Y:S05]  /*9650*/  BRA `(.L_x_5396) ;  /* 0x0000000400ec7947 */ /* 0x000fea0003800000 */
.L_x_5406:
        /* <DEDUP_REMOVED lines=8> */
.L_x_5403:
        /* <DEDUP_REMOVED lines=11> */
.L_x_5415:
        /* <DEDUP_REMOVED lines=21> */
.L_x_5418:
[----:B------:R-:W-:-:S04]  /*98e0*/  LOP3.LUT R2, R3, 0x80000000, RZ, 0xc0, !PT ;  /* 0x8000000003027812 */ /* 0x000fc800078ec0ff */
[----:B------:R-:W-:-:S04]  /*98f0*/  SHF.R.U32.HI R3, RZ, 0x18, R2 ;  /* 0x00000018ff037819 */ /* 0x000fc80000011602 */
[----:B------:R-:W-:-:S04]  /*9900*/  LOP3.LUT R0, R0, R3, RZ, 0xfc, !PT ;  /* 0x0000000300007212 */ /* 0x000fc800078efcff */
[----:B------:R-:W-:-:S07]  /*9910*/  PRMT R8, R0, 0x7610, R8 ;  /* 0x0000761000087816 */ /* 0x000fce0000000008 */
.L_x_5417:
[----:B------:R-:W-:Y:S05]  /*9920*/  BSYNC B0 ;  /* 0x0000000000007941 */ /* 0x000fea0003800000 */
.L_x_5416:
[----:B------:R0:W-:Y:S01]  /*9930*/  STG.E.U8 desc[UR36][R16.64], R8 ;  /* 0x0000000810007986 */ /* 0x0001e2000c101124 */
[----:B------:R-:W-:Y:S05]  /*9940*/  BRA `(.L_x_5396) ;  /* 0x0000000400307947 */ /* 0x000fea0003800000 */
.L_x_5414:
        /* <DEDUP_REMOVED lines=21> */
.L_x_5421:
[----:B------:R-:W-:-:S04]  /*9aa0*/  LOP3.LUT R2, R3, 0x80000000, RZ, 0xc0, !PT ;  /* 0x8000000003027812 */ /* 0x000fc800078ec0ff */
[----:B------:R-:W-:-:S04]  /*9ab0*/  SHF.R.U32.HI R3, RZ, 0x18, R2 ;  /* 0x00000018ff037819 */ /* 0x000fc80000011602 */
[----:B------:R-:W-:-:S04]  /*9ac0*/  LOP3.LUT R0, R0, R3, RZ, 0xfc, !PT ;  /* 0x0000000300007212 */ /* 0x000fc800078efcff */
[----:B------:R-:W-:-:S07]  /*9ad0*/  PRMT R8, R0, 0x7610, R8 ;  /* 0x0000761000087816 */ /* 0x000fce0000000008 */
.L_x_5420:
[----:B------:R-:W-:Y:S05]  /*9ae0*/  BSYNC B0 ;  /* 0x0000000000007941 */ /* 0x000fea0003800000 */
.L_x_5419:
[----:B------:R0:W-:Y:S01]  /*9af0*/  STG.E.U8 desc[UR36][R16.64], R8 ;  /* 0x0000000810007986 */ /* 0x0001e2000c101124 */
[----:B------:R-:W-:Y:S05]  /*9b00*/  BRA `(.L_x_5396) ;  /* 0x0000000000c07947 */ /* 0x000fea0003800000 */
.L_x_5413:
        /* <DEDUP_REMOVED lines=26> */
.L_x_5395:
[----:B------:R-:W-:Y:S01]  /*9cb0*/  MOV R0, 0x0 ;  /* 0x0000000000007802 */ /* 0x000fe20000000f00 */
[----:B------:R-:W-:Y:S01]  /*9cc0*/  ULDC.64 UR4, c[0x4][0x128] ;  /* 0x01004a0000047ab9 */ /* 0x000fe20000000a00 */
[----:B------:R-:W-:Y:S01]  /*9cd0*/  ULDC.64 UR6, c[0x4][0x10] ;  /* 0x0100040000067ab9 */ /* 0x000fe20000000a00 */
[----:B------:R-:W-:Y:S01]  /*9ce0*/  IMAD.U32 R4, RZ, RZ, UR4 ;  /* 0x00000004ff047e24 */ /* 0x000fe2000f8e00ff */
[----:B------:R0:W1:Y:S01]  /*9cf0*/  LDC.64 R2, c[0x4][R0] ;  /* 0x0100000000027b82 */ /* 0x0000620000000a00 */
[----:B------:R-:W-:Y:S01]  /*9d00*/  IMAD.U32 R5, RZ, RZ, UR5 ;  /* 0x00000005ff057e24 */ /* 0x000fe2000f8e00ff */
[----:B------:R-:W-:Y:S01]  /*9d10*/  ULDC.64 UR4, c[0x4][0x130] ;  /* 0x01004c0000047ab9 */ /* 0x000fe20000000a00 */
[----:B------:R-:W-:Y:S01]  /*9d20*/  MOV R10, UR6 ;  /* 0x00000006000a7c02 */ /* 0x000fe20008000f00 */
        /* <DEDUP_REMOVED lines=8> */
.L_x_5424:
[----:B------:R-:W-:Y:S05]  /*9db0*/  BRA `(.L_x_5396) ;  /* 0x0000000000147947 */ /* 0x000fea0003800000 */
.L_x_5423:
[----:B------:R-:W0:Y:S02]  /*9dc0*/  F2I.U64.F64.TRUNC R4, R4 ;  /* 0x0000000400047311 */ /* 0x000e24000030d800 */
[----:B0-----:R0:W-:Y:S01]  /*9dd0*/  STG.E.64 desc[UR36][R16.64], R4 ;  /* 0x0000000410007986 */ /* 0x0011e2000c101b24 */
[----:B------:R-:W-:Y:S05]  /*9de0*/  BRA `(.L_x_5396) ;  /* 0x0000000000087947 */ /* 0x000fea0003800000 */
.L_x_5422:
[----:B------:R-:W0:Y:S02]  /*9df0*/  F2I.U32.F64.TRUNC R5, R4 ;  /* 0x0000000400057311 */ /* 0x000e24000030d000 */
[----:B0-----:R0:W-:Y:S02]  /*9e00*/  STG.E desc[UR36][R16.64], R5 ;  /* 0x0000000510007986 */ /* 0x0011e4000c101924 */
.L_x_5396:
[----:B------:R-:W-:-:S07]  /*9e10*/  VIADD R19, R19, 0x80 ;  /* 0x0000008013137836 */ /* 0x000fce0000000000 */
.L_x_5356:
[----:B------:R-:W-:Y:S05]  /*9e20*/  BSYNC B6 ;  /* 0x0000000000067941 */ /* 0x000fea0003800000 */
.L_x_5355:
        /* <DEDUP_REMOVED lines=306> */
.L_x_5425:
        /* <DEDUP_REMOVED lines=19> */
[----:B--2---:R-:W3:Y:S01]  /*b280*/  I2F.F64.S16 R2, R2 ;  /* 0x0000000200027312 */ /* 0x004ee20000101c00 */
[----:B------:R-:W-:Y:S05]  /*b290*/  BRA `(.L_x_5431) ;  /* 0x0000000c007c7947 */ /* 0x000fea0003800000 */
.L_x_5429:
[----:B------:R-:W2:Y:S02]  /*b2a0*/  LDG.E.U8 R2, desc[UR36][R4.64] ;  /* 0x0000002404027981 */ /* 0x000ea4000c1e1100 */
[----:B--2---:R-:W4:Y:S01]  /*b2b0*/  I2F.F64.U16 R2, R2 ;  /* 0x0000000200027312 */ /* 0x004f220000101800 */
[----:B------:R-:W-:Y:S05]  /*b2c0*/  BRA `(.L_x_5431) ;  /* 0x0000000c00707947 */ /* 0x000fea0003800000 */
.L_x_5428:
[----:B------:R-:W-:-:S13]  /*b2d0*/  ISETP.NE.AND P0, PT, R2, 0x2, PT ;  /* 0x000000020200780c */ /* 0x000fda0003f05270 */
[----:B------:R-:W-:Y:S05]  /*b2e0*/  @!P0 BRA `(.L_x_5432) ;  /* 0x0000000000288947 */ /* 0x000fea0003800000 */
[----:B------:R-:W-:-:S13]  /*b2f0*/  ISETP.NE.AND P0, PT, R2, 0x3, PT ;  /* 0x000000030200780c */ /* 0x000fda0003f05270 */
[----:B------:R-:W-:Y:S05]  /*b300*/  @!P0 BRA `(.L_x_5433) ;  /* 0x0000000000148947 */ /* 0x000fea0003800000 */
[----:B------:R-:W-:-:S13]  /*b310*/  ISETP.NE.AND P0, PT, R2, 0x4, PT ;  /* 0x000000040200780c */ /* 0x000fda0003f05270 */
[----:B------:R-:W-:Y:S05]  /*b320*/  @P0 BRA `(.L_x_5430) ;  /* 0x0000000800fc0947 */ /* 0x000fea0003800000 */
[----:B------:R-:W2:Y:S02]  /*b330*/  LDG.E.64 R2, desc[UR36][R4.64] ;  /* 0x0000002404027981 */ /* 0x000ea4000c1e1b00 */
[----:B--2---:R-:W1:Y:S01]  /*b340*/  I2F.F64.S64 R2, R2 ;  /* 0x0000000200027312 */ /* 0x004e620000301c00 */
[----:B------:R-:W-:Y:S05]  /*b350*/  BRA `(.L_x_5431) ;  /* 0x0000000c004c7947 */ /* 0x000fea0003800000 */
.L_x_5433:
[----:B------:R-:W2:Y:S02]  /*b360*/  LDG.E R2, desc[UR36][R4.64] ;  /* 0x0000002404027981 */ /* 0x000ea4000c1e1900 */
[----:B--2---:R-:W2:Y:S01]  /*b370*/  I2F.F64 R2, R2 ;  /* 0x0000000200027312 */ /* 0x004ea20000201c00 */
[----:B------:R-:W-:Y:S05]  /*b380*/  BRA `(.L_x_5431) ;  /* 0x0000000c00407947 */ /* 0x000fea0003800000 */
.L_x_5432:
[----:B------:R-:W2:Y:S02]  /*b390*/  LDG.E.U16 R2, desc[UR36][R4.64] ;  /* 0x0000002404027981 */ /* 0x000ea4000c1e1500 */
[----:B--2---:R-:W0:Y:S01]  /*b3a0*/  I2F.F64.S16 R2, R2 ;  /* 0x0000000200027312 */ /* 0x004e220000101c00 */
[----:B------:R-:W-:Y:S05]  /*b3b0*/  BRA `(.L_x_5431) ;  /* 0x0000000c00347947 */ /* 0x000fea0003800000 */
.L_x_5427:
        /* <DEDUP_REMOVED lines=10> */
.L_x_5435:
[----:B------:R-:W2:Y:S02]  /*b460*/  LDG.E.U16 R0, desc[UR36][R4.64] ;  /* 0x0000002404007981 */ /* 0x000ea4000c1e1500 */
[----:B--2---:R-:W-:-:S05]  /*b470*/  HADD2.F32 R0, -RZ, R0.H0_H0 ;  /* 0x20000000ff007230 */ /* 0x004fca0000004100 */
[----:B------:R-:W-:-:S04]  /*b480*/  FMUL.FTZ R0, R0, 1 ;  /* 0x3f80000000007820 */ /* 0x000fc80000410000 */
[----:B------:R0:W1:Y:S01]  /*b490*/  F2F.F64.F32 R2, R0 ;  /* 0x0000000000027310 */ /* 0x0000620000201800 */
[----:B------:R-:W-:Y:S05]  /*b4a0*/  BRA `(.L_x_5431) ;  /* 0x0000000800f87947 */ /* 0x000fea0003800000 */
.L_x_5434:
        /* <DEDUP_REMOVED lines=10> */
.L_x_5437:
[----:B------:R-:W2:Y:S02]  /*b550*/  LDG.E.U16 R4, desc[UR36][R4.64] ;  /* 0x0000002404047981 */ /* 0x000ea4000c1e1500 */
[----:B--2---:R-:W-:-:S05]  /*b560*/  HADD2.F32 R0, -RZ, R4.H0_H0 ;  /* 0x20000004ff007230 */ /* 0x004fca0000004100 */
[----:B------:R-:W-:-:S04]  /*b570*/  FMUL.FTZ R0, R0, 1 ;  /* 0x3f80000000007820 */ /* 0x000fc80000410000 */
[----:B------:R0:W1:Y:S01]  /*b580*/  F2F.F64.F32 R2, R0 ;  /* 0x0000000000027310 */ /* 0x0000620000201800 */
[----:B------:R-:W-:Y:S05]  /*b590*/  BRA `(.L_x_5431) ;  /* 0x0000000800bc7947 */ /* 0x000fea0003800000 */
.L_x_5436:
[----:B------:R0:W5:Y:S01]  /*b5a0*/  LDG.E.64 R2, desc[UR36][R4.64] ;  /* 0x0000002404027981 */ /* 0x000162000c1e1b00 */
[----:B------:R-:W-:Y:S05]  /*b5b0*/  BRA `(.L_x_5431) ;  /* 0x0000000800b47947 */ /* 0x000fea0003800000 */
.L_x_5426:
        /* <DEDUP_REMOVED lines=9> */
[----:B------:R-:W-:Y:S02]  /*b650*/  MOV R2, RZ ;  /* 0x000000ff00027202 */ /* 0x000fe40000000f00 */
[----:B--2---:R-:W-:-:S04]  /*b660*/  ISETP.NE.AND P0, PT, R4, RZ, PT ;  /* 0x000000ff0400720c */ /* 0x004fc80003f05270 */
[----:B------:R-:W-:Y:S01]  /*b670*/  FSEL R3, RZ, 1.875, !P0 ;  /* 0x3ff00000ff037808 */ /* 0x000fe20004000000 */
[----:B------:R-:W-:Y:S08]  /*b680*/  BRA `(.L_x_5431) ;  /* 0x0000000800807947 */ /* 0x000ff00003800000 */
.L_x_5440:
[----:B------:R0:W5:Y:S01]  /*b690*/  LDG.E.64 R2, desc[UR36][R4.64] ;  /* 0x0000002404027981 */ /* 0x000162000c1e1b00 */
[----:B------:R-:W-:Y:S05]  /*b6a0*/  BRA `(.L_x_5431) ;  /* 0x0000000800787947 */ /* 0x000fea0003800000 */
.L_x_5439:
        /* <DEDUP_REMOVED lines=28> */
.L_x_5442:
        /* <DEDUP_REMOVED lines=15> */
.L_x_5441:
[----:B------:R-:W2:Y:S02]  /*b960*/  LDG.E.U16 R0, desc[UR36][R4.64] ;  /* 0x0000002404007981 */ /* 0x000ea4000c1e1500 */
[----:B--2---:R-:W-:-:S04]  /*b970*/  IMAD.U32 R0, R0, 0x10000, RZ ;  /* 0x0001000000007824 */ /* 0x004fc800078e00ff */
[----:B------:R-:W-:-:S04]  /*b980*/  FMUL.FTZ R0, R0, 1 ;  /* 0x3f80000000007820 */ /* 0x000fc80000410000 */
[----:B------:R0:W1:Y:S01]  /*b990*/  F2F.F64.F32 R2, R0 ;  /* 0x0000000000027310 */ /* 0x0000620000201800 */
[----:B------:R-:W-:Y:S05]  /*b9a0*/  BRA `(.L_x_5431) ;  /* 0x0000000400b87947 */ /* 0x000fea0003800000 */
.L_x_5438:
        /* <DEDUP_REMOVED lines=11> */
.L_x_5445:
        /* <DEDUP_REMOVED lines=21> */
.L_x_5449:
[----:B------:R-:W-:Y:S05]  /*bbb0*/  BSYNC B1 ;  /* 0x0000000000017941 */ /* 0x000fea0003800000 */
.L_x_5448:
[----:B------:R-:W-:Y:S02]  /*bbc0*/  LEA R3, R0, 0x3b800000, 0x17 ;  /* 0x3b80000000037811 */ /* 0x000fe400078eb8ff */
[----:B------:R-:W-:-:S04]  /*bbd0*/  SHF.L.U32 R0, R2, 0x14, RZ ;  /* 0x0000001402007819 */ /* 0x000fc800000006ff */
[----:B------:R-:W-:-:S07]  /*bbe0*/  LOP3.LUT R0, R3, R0, R4, 0xfe, !PT ;  /* 0x0000000003007212 */ /* 0x000fce00078efe04 */
.L_x_5447:
[----:B------:R-:W-:Y:S05]  /*bbf0*/  BSYNC B0 ;  /* 0x0000000000007941 */ /* 0x000fea0003800000 */
.L_x_5446:
[----:B------:R-:W-:-:S04]  /*bc00*/  FMUL.FTZ R0, R0, 1 ;  /* 0x3f80000000007820 */ /* 0x000fc80000410000 */
[----:B------:R0:W1:Y:S01]  /*bc10*/  F2F.F64.F32 R2, R0 ;  /* 0x0000000000027310 */ /* 0x0000620000201800 */
[----:B------:R-:W-:Y:S05]  /*bc20*/  BRA `(.L_x_5431) ;  /* 0x0000000400187947 */ /* 0x000fea0003800000 */
.L_x_5444:
        /* <DEDUP_REMOVED lines=21> */
.L_x_5453:
[----:B------:R-:W-:Y:S05]  /*bd80*/  BSYNC B1 ;  /* 0x0000000000017941 */ /* 0x000fea0003800000 */
.L_x_5452:
[----:B------:R-:W-:Y:S01]  /*bd90*/  LEA R3, R0, 0x37800000, 0x17 ;  /* 0x3780000000037811 */ /* 0x000fe200078eb8ff */
[----:B------:R-:W-:-:S05]  /*bda0*/  IMAD.SHL.U32 R0, R2, 0x200000, RZ ;  /* 0x0020000002007824 */ /* 0x000fca00078e00ff */
[----:B------:R-:W-:-:S07]  /*bdb0*/  LOP3.LUT R0, R3, R0, R4, 0xfe, !PT ;  /* 0x0000000003007212 */ /* 0x000fce00078efe04 */
.L_x_5451:
[----:B------:R-:W-:Y:S05]  /*bdc0*/  BSYNC B0 ;  /* 0x0000000000007941 */ /* 0x000fea0003800000 */
.L_x_5450:
[----:B------:R-:W-:-:S04]  /*bdd0*/  FMUL.FTZ R0, R0, 1 ;  /* 0x3f80000000007820 */ /* 0x000fc80000410000 */
[----:B------:R0:W1:Y:S01]  /*bde0*/  F2F.F64.F32 R2, R0 ;  /* 0x0000000000027310 */ /* 0x0000620000201800 */
[----:B------:R-:W-:Y:S05]  /*bdf0*/  BRA `(.L_x_5431) ;  /* 0x0000000000a47947 */ /* 0x000fea0003800000 */
.L_x_5443:
        /* <DEDUP_REMOVED lines=14> */
.L_x_5457:
[----:B------:R-:W-:Y:S05]  /*bee0*/  BSYNC B0 ;  /* 0x0000000000007941 */ /* 0x000fea0003800000 */
.L_x_5456:
[----:B------:R-:W-:-:S04]  /*bef0*/  FMUL.FTZ R0, R0, 1 ;  /* 0x3f80000000007820 */ /* 0x000fc80000410000 */
[----:B------:R0:W1:Y:S01]  /*bf00*/  F2F.F64.F32 R2, R0 ;  /* 0x0000000000027310 */ /* 0x0000620000201800 */
[----:B------:R-:W-:Y:S05]  /*bf10*/  BRA `(.L_x_5431) ;  /* 0x00000000005c7947 */ /* 0x000fea0003800000 */
.L_x_5430:
[----:B------:R-:W-:Y:S01]  /*bf20*/  MOV R0, 0x0 ;  /* 0x0000000000007802 */ /* 0x000fe20000000f00 */
[----:B------:R-:W-:Y:S01]  /*bf30*/  ULDC.64 UR4, c[0x4][0x128] ;  /* 0x01004a0000047ab9 */ /* 0x000fe20000000a00 */
[----:B------:R-:W-:Y:S01]  /*bf40*/  ULDC.64 UR6, c[0x4][0x8] ;  /* 0x0100020000067ab9 */ /* 0x000fe20000000a00 */
[----:B------:R-:W-:Y:S01]  /*bf50*/  IMAD.U32 R4, RZ, RZ, UR4 ;  /* 0x00000004ff047e24 */ /* 0x000fe2000f8e00ff */
[----:B------:R0:W1:Y:S01]  /*bf60*/  LDC.64 R2, c[0x4][R0] ;  /* 0x0100000000027b82 */ /* 0x0000620000000a00 */
[----:B------:R-:W-:Y:S01]  /*bf70*/  IMAD.U32 R5, RZ, RZ, UR5 ;  /* 0x00000005ff057e24 */ /* 0x000fe2000f8e00ff */
[----:B------:R-:W-:Y:S01]  /*bf80*/  ULDC.64 UR4, c[0x4][0x130] ;  /* 0x01004c0000047ab9 */ /* 0x000fe20000000a00 */
[----:B------:R-:W-:Y:S01]  /*bf90*/  IMAD.U32 R10, RZ, RZ, UR6 ;  /* 0x00000006ff0a7e24 */ /* 0x000fe2000f8e00ff */
[----:B------:R-:W-:Y:S01]  /*bfa0*/  MOV R11, UR7 ;  /* 0x00000007000b7c02 */ /* 0x000fe20008000f00 */
[----:B------:R-:W-:Y:S02]  /*bfb0*/  IMAD.U32 R6, RZ, RZ, UR4 ;  /* 0x00000004ff067e24 */ /* 0x000fe4000f8e00ff */
[----:B------:R-:W-:-:S02]  /*bfc0*/  IMAD.U32 R7, RZ, RZ, UR5 ;  /* 0x00000005ff077e24 */ /* 0x000fc4000f8e00ff */
[----:B------:R-:W-:Y:S02]  /*bfd0*/  IMAD.MOV.U32 R8, RZ, RZ, 0x4e ;  /* 0x0000004eff087424 */ /* 0x000fe400078e00ff */
[----:B------:R-:W-:Y:S02]  /*bfe0*/  IMAD.MOV.U32 R12, RZ, RZ, 0x1 ;  /* 0x00000001ff0c7424 */ /* 0x000fe400078e00ff */
[----:B0-----:R-:W-:-:S07]  /*bff0*/  IMAD.MOV.U32 R13, RZ, RZ, RZ ;  /* 0x000000ffff0d7224 */ /* 0x001fce00078e00ff */
[----:B------:R-:W-:-:S07]  /*c000*/  LEPC R20, `(.L_x_5458) ;  /* 0x000000001014794e */ /* 0x000fce0000000000 */
[----:B-1----:R-:W-:Y:S05]  /*c010*/  CALL.ABS.NOINC R2 ;  /* 0x0000000002007343 */ /* 0x002fea0003c00000 */
.L_x_5458:
[----:B------:R-:W-:Y:S01]  /*c020*/  CS2R R2, SRZ ;  /* 0x0000000000027805 */ /* 0x000fe2000001ff00 */
[----:B------:R-:W-:Y:S06]  /*c030*/  BRA `(.L_x_5431) ;  /* 0x0000000000147947 */ /* 0x000fec0003800000 */
.L_x_5455:
[----:B------:R-:W2:Y:S02]  /*c040*/  LDG.E.64 R2, desc[UR36][R4.64] ;  /* 0x0000002404027981 */ /* 0x000ea4000c1e1b00 */
[----:B--2---:R-:W0:Y:S01]  /*c050*/  I2F.F64.U64 R2, R2 ;  /* 0x0000000200027312 */ /* 0x004e220000301800 */
[----:B------:R-:W-:Y:S05]  /*c060*/  BRA `(.L_x_5431) ;  /* 0x0000000000087947 */ /* 0x000fea0003800000 */
.L_x_5454:
[----:B------:R-:W2:Y:S02]  /*c070*/  LDG.E R2, desc[UR36][R4.64] ;  /* 0x0000002404027981 */ /* 0x000ea4000c1e1900 */
[----:B--2---:R-:W0:Y:S02]  /*c080*/  I2F.F64.U32 R2, R2 ;  /* 0x0000000200027312 */ /* 0x004e240000201800 */
.L_x_5431:
[----:B012345:R-:W-:Y:S01]  /*c090*/  DADD R2, R2, 3 ;  /* 0x4008000002027429 */ /* 0x03ffe20000000000 */
        /* <DEDUP_REMOVED lines=10> */
[----:B------:R-:W0:Y:S01]  /*c140*/  LDC.U8 R2, c[0x0][0x448] ;  /* 0x00011200ff027b82 */ /* 0x000e220000000000 */
[----:B------:R-:W-:-:S11]  /*c150*/  UMOV UR5, 0x3fc55555 ;  /* 0x3fc5555500057882 */ /* 0x000fd60000000000 */
[----:B------:R-:W1:Y:S08]  /*c160*/  @P0 LDC R4, c[0x0][0x438] ;  /* 0x00010e00ff040b82 */ /* 0x000e700000000800 */
[----:B------:R-:W1:Y:S01]  /*c170*/  @P0 LDC R5, c[0x0][0x43c] ;  /* 0x00010f00ff050b82 */ /* 0x000e620000000800 */
[----:B0-----:R-:W-:-:S04]  /*c180*/  PRMT R0, R2, 0x9910, RZ ;  /* 0x0000991002007816 */ /* 0x001fc800000000ff */
[----:B------:R-:W-:Y:S01]  /*c190*/  ISETP.GT.AND P0, PT, R0, 0x9, PT ;  /* 0x000000090000780c */ /* 0x000fe20003f04270 */
[----:B-1----:R-:W-:-:S12]  /*c1a0*/  DMUL R4, R4, UR4 ;  /* 0x0000000404047c28 */ /* 0x002fd80008000000 */
        /* <DEDUP_REMOVED lines=12> */
.L_x_5462:
[----:B------:R-:W0:Y:S02]  /*c270*/  F2I.S64.F64.TRUNC R4, R4 ;  /* 0x0000000400047311 */ /* 0x000e24000030d900 */
[----:B0-----:R-:W-:-:S05]  /*c280*/  IMAD.MOV.U32 R3, RZ, RZ, R4 ;  /* 0x000000ffff037224 */ /* 0x001fca00078e0004 */
[----:B------:R-:W-:Y:S01]  /*c290*/  STG.E.U8 desc[UR36][R16.64], R3 ;  /* 0x0000000310007986 */ /* 0x000fe2000c101124 */
[----:B------:R-:W-:Y:S05]  /*c2a0*/  EXIT ;  /* 0x000000000000794d */ /* 0x000fea0003800000 */
.L_x_5461:
        /* <DEDUP_REMOVED lines=9> */
.L_x_5465:
[----:B------:R-:W0:Y:S02]  /*c340*/  F2I.F64.TRUNC R5, R4 ;  /* 0x0000000400057311 */ /* 0x000e24000030d100 */
[----:B0-----:R-:W-:Y:S01]  /*c350*/  STG.E desc[UR36][R16.64], R5 ;  /* 0x0000000510007986 */ /* 0x001fe2000c101924 */
[----:B------:R-:W-:Y:S05]  /*c360*/  EXIT ;  /* 0x000000000000794d */ /* 0x000fea0003800000 */
.L_x_5464:
[----:B------:R-:W0:Y:S02]  /*c370*/  F2I.F64.TRUNC R5, R4 ;  /* 0x0000000400057311 */ /* 0x000e24000030d100 */
[----:B0-----:R-:W-:Y:S01]  /*c380*/  STG.E.U16 desc[UR36][R16.64], R5 ;  /* 0x0000000510007986 */ /* 0x001fe2000c101524 */
[----:B------:R-:W-:Y:S05]  /*c390*/  EXIT ;  /* 0x000000000000794d */ /* 0x000fea0003800000 */
.L_x_5460:
        /* <DEDUP_REMOVED lines=13> */
.L_x_5467:
        /* <DEDUP_REMOVED lines=8> */
.L_x_5466:
        /* <DEDUP_REMOVED lines=14> */
.L_x_5469:
        /* <DEDUP_REMOVED lines=9> */
.L_x_5468:
[----:B------:R-:W-:Y:S01]  /*c660*/  STG.E.64 desc[UR36][R16.64], R4 ;  /* 0x0000000410007986 */ /* 0x000fe2000c101b24 */
[----:B------:R-:W-:Y:S05]  /*c670*/  EXIT ;  /* 0x000000000000794d */ /* 0x000fea0003800000 */
.L_x_5459:
        /* <DEDUP_REMOVED lines=12> */
.L_x_5472:
[----:B------:R-:W-:-:S05]  /*c740*/  CS2R R6, SRZ ;  /* 0x0000000000067805 */ /* 0x000fca000001ff00 */
[----:B------:R-:W-:Y:S01]  /*c750*/  STG.E.128 desc[UR36][R16.64], R4 ;  /* 0x0000000410007986 */ /* 0x000fe2000c101d24 */
[----:B------:R-:W-:Y:S05]  /*c760*/  EXIT ;  /* 0x000000000000794d */ /* 0x000fea0003800000 */
.L_x_5471:
        /* <DEDUP_REMOVED lines=25> */
.L_x_5476:
[----:B------:R-:W-:Y:S05]  /*c900*/  BSYNC B0 ;  /* 0x0000000000007941 */ /* 0x000fea0003800000 */
.L_x_5475:
[----:B------:R-:W-:-:S05]  /*c910*/  LOP3.LUT R3, R0, R3, RZ, 0xfc, !PT ;  /* 0x0000000300037212 */ /* 0x000fca00078efcff */
[----:B------:R-:W-:Y:S01]  /*c920*/  STG.E.U8 desc[UR36][R16.64], R3 ;  /* 0x0000000310007986 */ /* 0x000fe2000c101124 */
[----:B------:R-:W-:Y:S05]  /*c930*/  EXIT ;  /* 0x000000000000794d */ /* 0x000fea0003800000 */
.L_x_5474:
        /* <DEDUP_REMOVED lines=17> */
.L_x_5478:
[----:B------:R-:W-:Y:S01]  /*ca50*/  IMAD.MOV.U32 R0, RZ, RZ, 0x7f ;  /* 0x0000007fff007424 */ /* 0x000fe200078e00ff */
[----:B------:R-:W-:-:S04]  /*ca60*/  ISETP.GT.U32.AND P0, PT, R2, 0x7f800000, PT ;  /* 0x7f8000000200780c */ /* 0x000fc80003f04070 */
[----:B------:R-:W-:-:S09]  /*ca70*/  SEL R0, R0, 0x7c, P0 ;  /* 0x0000007c00007807 */ /* 0x000fd20000000000 */
.L_x_5479:
[----:B------:R-:W-:Y:S05]  /*ca80*/  BSYNC B0 ;  /* 0x0000000000007941 */ /* 0x000fea0003800000 */
.L_x_5477:
[----:B------:R-:W-:-:S04]  /*ca90*/  LOP3.LUT R2, R3, 0x80000000, RZ, 0xc0, !PT ;  /* 0x8000000003027812 */ /* 0x000fc800078ec0ff */
[----:B------:R-:W-:-:S04]  /*caa0*/  SHF.R.U32.HI R3, RZ, 0x18, R2 ;  /* 0x00000018ff037819 */ /* 0x000fc80000011602 */
[----:B------:R-:W-:-:S05]  /*cab0*/  LOP3.LUT R3, R0, R3, RZ, 0xfc, !PT ;  /* 0x0000000300037212 */ /* 0x000fca00078efcff */
[----:B------:R-:W-:Y:S01]  /*cac0*/  STG.E.U8 desc[UR36][R16.64], R3 ;  /* 0x0000000310007986 */ /* 0x000fe2000c101124 */
[----:B------:R-:W-:Y:S05]  /*cad0*/  EXIT ;  /* 0x000000000000794d */ /* 0x000fea0003800000 */
.L_x_5473:
        /* <DEDUP_REMOVED lines=8> */
.L_x_5470:
        /* <DEDUP_REMOVED lines=11> */
.L_x_5482:
        /* <DEDUP_REMOVED lines=21> */
.L_x_5485:
[----:B------:R-:W-:-:S04]  /*cd60*/  LOP3.LUT R2, R3, 0x80000000, RZ, 0xc0, !PT ;  /* 0x8000000003027812 */ /* 0x000fc800078ec0ff */
[----:B------:R-:W-:-:S04]  /*cd70*/  SHF.R.U32.HI R3, RZ, 0x18, R2 ;  /* 0x00000018ff037819 */ /* 0x000fc80000011602 */
[----:B------:R-:W-:-:S04]  /*cd80*/  LOP3.LUT R0, R0, R3, RZ, 0xfc, !PT ;  /* 0x0000000300007212 */ /* 0x000fc800078efcff */
[----:B------:R-:W-:-:S07]  /*cd90*/  PRMT R8, R0, 0x7610, R8 ;  /* 0x0000761000087816 */ /* 0x000fce0000000008 */
.L_x_5484:
[----:B------:R-:W-:Y:S05]  /*cda0*/  BSYNC B0 ;  /* 0x0000000000007941 */ /* 0x000fea0003800000 */
.L_x_5483:
[----:B------:R-:W-:Y:S01]  /*cdb0*/  STG.E.U8 desc[UR36][R16.64], R8 ;  /* 0x0000000810007986 */ /* 0x000fe2000c101124 */
[----:B------:R-:W-:Y:S05]  /*cdc0*/  EXIT ;  /* 0x000000000000794d */ /* 0x000fea0003800000 */
.L_x_5481:
        /* <DEDUP_REMOVED lines=21> */
.L_x_5488:
[----:B------:R-:W-:-:S04]  /*cf20*/  LOP3.LUT R2, R3, 0x80000000, RZ, 0xc0, !PT ;  /* 0x8000000003027812 */ /* 0x000fc800078ec0ff */
[----:B------:R-:W-:-:S04]  /*cf30*/  SHF.R.U32.HI R3, RZ, 0x18, R2 ;  /* 0x00000018ff037819 */ /* 0x000fc80000011602 */
[----:B------:R-:W-:-:S04]  /*cf40*/  LOP3.LUT R0, R0, R3, RZ, 0xfc, !PT ;  /* 0x0000000300007212 */ /* 0x000fc800078efcff */
[----:B------:R-:W-:-:S07]  /*cf50*/  PRMT R8, R0, 0x7610, R8 ;  /* 0x0000761000087816 */ /* 0x000fce0000000008 */
.L_x_5487:
[----:B------:R-:W-:Y:S05]  /*cf60*/  BSYNC B0 ;  /* 0x0000000000007941 */ /* 0x000fea0003800000 */
.L_x_5486:
[----:B------:R-:W-:Y:S01]  /*cf70*/  STG.E.U8 desc[UR36][R16.64], R8 ;  /* 0x0000000810007986 */ /* 0x000fe2000c101124 */
[----:B------:R-:W-:Y:S05]  /*cf80*/  EXIT ;  /* 0x000000000000794d */ /* 0x000fea0003800000 */
.L_x_5480:
        /* <DEDUP_REMOVED lines=16> */
[----:B------:R-:W-:Y:S01]  /*d090*/  HFMA2.MMA R3, -RZ, RZ, 0, 1.5199184417724609375e-05 ;  /* 0x000000ffff037435 */ /* 0x000fe200000001ff */
        /* <DEDUP_REMOVED lines=9> */
.L_x_5463:
        /* <DEDUP_REMOVED lines=16> */
.L_x_5491:
[----:B------:R-:W-:Y:S05]  /*d230*/  EXIT ;  /* 0x000000000000794d */ /* 0x000fea0003800000 */
.L_x_5490:
[----:B------:R-:W0:Y:S02]  /*d240*/  F2I.U64.F64.TRUNC R4, R4 ;  /* 0x0000000400047311 */ /* 0x000e24000030d800 */
[----:B0-----:R-:W-:Y:S01]  /*d250*/  STG.E.64 desc[UR36][R16.64], R4 ;  /* 0x0000000410007986 */ /* 0x001fe2000c101b24 */
[----:B------:R-:W-:Y:S05]  /*d260*/  EXIT ;  /* 0x000000000000794d */ /* 0x000fea0003800000 */
.L_x_5489:
[----:B------:R-:W0:Y:S02]  /*d270*/  F2I.U32.F64.TRUNC R5, R4 ;  /* 0x0000000400057311 */ /* 0x000e24000030d000 */
[----:B0-----:R-:W-:Y:S01]  /*d280*/  STG.E desc[UR36][R16.64], R5 ;  /* 0x0000000510007986 */ /* 0x001fe2000c101924 */
[----:B------:R-:W-:Y:S05]  /*d290*/  EXIT ;  /* 0x000000000000794d */ /* 0x000fea0003800000 */
.L_x_5492:
        /* <DEDUP_REMOVED lines=14> */
.L_x_5863:


//--------------------- .text._ZN2at6native27unrolled_elementwise_kernelIZZZNS0_68_GLOBAL__N__08176361_30_ActivationHardsigmoidKernel_cu_1520ed90_302218hardsigmoid_kernelERNS_18TensorIteratorBaseEENKUlvE_clEvENKUlvE_clEvEUldE_St5arrayIPcLm2EELi4E23TrivialOffsetCalculatorILi1EjESC_NS0_6memory12LoadWithCastILi1EEENSD_13StoreWithCastILi1EEEEEviT_T0_T2_T3_T4_T5_ --------------------------
	.section	.text._ZN2at6native27unrolled_elementwise_kernelIZZZNS0_68_GLOBAL__N__08176361_30_ActivationHardsigmoidKernel_cu_1520ed90_302218hardsigmoid_kernelERNS_18TensorIteratorBaseEENKUlvE_clEvENKUlvE_clEvEUldE_St5arrayIPcLm2EELi4E23TrivialOffsetCalculatorILi1EjESC_NS0_6memory12LoadWithCastILi1EEENSD_13StoreWithCastILi1EEEEEviT_T0_T2_T3_T4_T5_,"ax",@progbits
	.align	128
        .global         _ZN2at6native27unrolled_elementwise_kernelIZZZNS0_68_GLOBAL__N__08176361_30_ActivationHardsigmoidKernel_cu_1520ed90_302218hardsigmoid_kernelERNS_18TensorIteratorBaseEENKUlvE_clEvENKUlvE_clEvEUldE_St5arrayIPcLm2EELi4E23TrivialOffsetCalculatorILi1EjESC_NS0_6memory12LoadWithCastILi1EEENSD_13StoreWithCastILi1EEEEEviT_T0_T2_T3_T4_T5_
        .type           _ZN2at6native27unrolled_elementwise_kernelIZZZNS0_68_GLOBAL__N__08176361_30_ActivationHardsigmoidKernel_cu_1520ed90_302218hardsigmoid_kernelERNS_18TensorIteratorBaseEENKUlvE_clEvENKUlvE_clEvEUldE_St5arrayIPcLm2EELi4E23TrivialOffsetCalculatorILi1EjESC_NS0_6memory12LoadWithCastILi1EEENSD_13StoreWithCastILi1EEEEEviT_T0_T2_T3_T4_T5_,@function
        .size           _ZN2at6native27unrolled_elementwise_kernelIZZZNS0_68_GLOBAL__N__08176361_30_ActivationHardsigmoidKernel_cu_1520ed90_302218hardsigmoid_kernelERNS_18TensorIteratorBaseEENKUlvE_clEvENKUlvE_clEvEUldE_St5arrayIPcLm2EELi4E23TrivialOffsetCalculatorILi1EjESC_NS0_6memory12LoadWithCastILi1EEENSD_13StoreWithCastILi1EEEEEviT_T0_T2_T3_T4_T5_,(.L_x_5864 - _ZN2at6native27unrolled_elementwise_kernelIZZZNS0_68_GLOBAL__N__08176361_30_ActivationHardsigmoidKernel_cu_1520ed90_302218hardsigmoid_kernelERNS_18TensorIteratorBaseEENKUlvE_clEvENKUlvE_clEvEUldE_St5arrayIPcLm2EELi4E23TrivialOffsetCalculatorILi1EjESC_NS0_6memory12LoadWithCastILi1EEENSD_13StoreWithCastILi1EEEEEviT_T0_T2_T3_T4_T5_)
        .other          _ZN2at6native27unrolled_elementwise_kernelIZZZNS0_68_GLOBAL__N__08176361_30_ActivationHardsigmoidKernel_cu_1520ed90_302218hardsigmoid_kernelERNS_18TensorIteratorBaseEENKUlvE_clEvENKUlvE_clEvEUldE_St5arrayIPcLm2EELi4E23TrivialOffsetCalculatorILi1EjESC_NS0_6memory12LoadWithCastILi1EEENSD_13StoreWithCastILi1EEEEEviT_T0_T2_T3_T4_T5_,@"STO_CUDA_ENTRY STV_DEFAULT"
_ZN2at6native27unrolled_elementwise_kernelIZZZNS0_68_GLOBAL__N__08176361_30_ActivationHardsigmoidKernel_cu_1520ed90_302218hardsigmoid_kernelERNS_18TensorIteratorBaseEENKUlvE_clEvENKUlvE_clEvEUldE_St5arrayIPcLm2EELi4E23TrivialOffsetCalculatorILi1EjESC_NS0_6memory12LoadWithCastILi1EEENSD_13StoreWithCastILi1EEEEEviT_T0_T2_T3_T4_T5_:
.text._ZN2at6native27unrolled_elementwise_kernelIZZZNS0_68_GLOBAL__N__08176361_30_ActivationHardsigmoidKernel_cu_1520ed90_302218hardsigmoid_kernelERNS_18TensorIteratorBaseEENKUlvE_clEvENKUlvE_clEvEUldE_St5arrayIPcLm2EELi4E23TrivialOffsetCalculatorILi1EjESC_NS0_6memory12LoadWithCastILi1EEENSD_13StoreWithCastILi1EEEEEviT_T0_T2_T3_T4_T5_:
        /* <DEDUP_REMOVED lines=32> */
.L_x_5498:
[----:B------:R-:W2:Y:S02]  /*0200*/  LDG.E.U8 R4, desc[UR36][R4.64] ;  /* 0x0000002404047981 */ /* 0x000ea4000c1e1100 */
[----:B--2---:R0:W1:Y:S01]  /*0210*/  I2F.F64.U16 R30, R4 ;  /* 0x00000004001e7312 */ /* 0x0040620000101800 */
[----:B------:R-:W-:Y:S05]  /*0220*/  BRA `(.L_x_5500) ;  /* 0x0000000c00747947 */ /* 0x000fea0003800000 */
.L_x_5497:
        /* <DEDUP_REMOVED lines=9> */
.L_x_5502:
[----:B------:R-:W2:Y:S02]  /*02c0*/  LDG.E R4, desc[UR36][R4.64] ;  /* 0x0000002404047981 */ /* 0x000ea4000c1e1900 */
[----:B--2---:R1:W2:Y:S01]  /*02d0*/  I2F.F64 R30, R4 ;  /* 0x00000004001e7312 */ /* 0x0042a20000201c00 */
[----:B------:R-:W-:Y:S05]  /*02e0*/  BRA `(.L_x_5500) ;  /* 0x0000000c00447947 */ /* 0x000fea0003800000 */
.L_x_5501:
[----:B------:R-:W2:Y:S02]  /*02f0*/  LDG.E.U16 R4, desc[UR36][R4.64] ;  /* 0x0000002404047981 */ /* 0x000ea4000c1e1500 */
[----:B--2---:R3:W4:Y:S01]  /*0300*/  I2F.F64.S16 R30, R4 ;  /* 0x00000004001e7312 */ /* 0x0047220000101c00 */
[----:B------:R-:W-:Y:S05]  /*0310*/  BRA `(.L_x_5500) ;  /* 0x0000000c00387947 */ /* 0x000fea0003800000 */
.L_x_5496:
        /* <DEDUP_REMOVED lines=10> */
.L_x_5504:
[----:B------:R-:W2:Y:S02]  /*03c0*/  LDG.E.U16 R0, desc[UR36][R4.64] ;  /* 0x0000002404007981 */ /* 0x000ea4000c1e1500 */
[----:B--2---:R-:W-:-:S05]  /*03d0*/  HADD2.F32 R0, -RZ, R0.H0_H0 ;  /* 0x20000000ff007230 */ /* 0x004fca0000004100 */
[----:B------:R-:W-:-:S04]  /*03e0*/  FMUL.FTZ R0, R0, 1 ;  /* 0x3f80000000007820 */ /* 0x000fc80000410000 */
[----:B------:R0:W1:Y:S01]  /*03f0*/  F2F.F64.F32 R30, R0 ;  /* 0x00000000001e7310 */ /* 0x0000620000201800 */
[----:B------:R-:W-:Y:S05]  /*0400*/  BRA `(.L_x_5500) ;  /* 0x0000000800fc7947 */ /* 0x000fea0003800000 */
.L_x_5503:
        /* <DEDUP_REMOVED lines=10> */
.L_x_5506:
[----:B------:R-:W2:Y:S02]  /*04b0*/  LDG.E.U16 R4, desc[UR36][R4.64] ;  /* 0x0000002404047981 */ /* 0x000ea4000c1e1500 */
[----:B--2---:R-:W-:-:S05]  /*04c0*/  HADD2.F32 R0, -RZ, R4.H0_H0 ;  /* 0x20000004ff007230 */ /* 0x004fca0000004100 */
[----:B------:R-:W-:-:S04]  /*04d0*/  FMUL.FTZ R0, R0, 1 ;  /* 0x3f80000000007820 */ /* 0x000fc80000410000 */
[----:B------:R0:W1:Y:S01]  /*04e0*/  F2F.F64.F32 R30, R0 ;  /* 0x00000000001e7310 */ /* 0x0000620000201800 */
[----:B------:R-:W-:Y:S05]  /*04f0*/  BRA `(.L_x_5500) ;  /* 0x0000000800c07947 */ /* 0x000fea0003800000 */
.L_x_5505:
[----:B------:R0:W5:Y:S01]  /*0500*/  LDG.E.64 R30, desc[UR36][R4.64] ;  /* 0x00000024041e7981 */ /* 0x000162000c1e1b00 */
[----:B------:R-:W-:Y:S05]  /*0510*/  BRA `(.L_x_5500) ;  /* 0x0000000800b87947 */ /* 0x000fea0003800000 */
.L_x_5495:
        /* <DEDUP_REMOVED lines=13> */
.L_x_5509:
[----:B------:R0:W5:Y:S01]  /*05f0*/  LDG.E.64 R30, desc[UR36][R4.64] ;  /* 0x00000024041e7981 */ /* 0x000162000c1e1b00 */
[----:B------:R-:W-:Y:S05]  /*0600*/  BRA `(.L_x_5500) ;  /* 0x00000008007c7947 */ /* 0x000fea0003800000 */
.L_x_5508:
        /* <DEDUP_REMOVED lines=28> */
.L_x_5511:
        /* <DEDUP_REMOVED lines=16> */
.L_x_5510:
[----:B------:R-:W2:Y:S02]  /*08d0*/  LDG.E.U16 R0, desc[UR36][R4.64] ;  /* 0x0000002404007981 */ /* 0x000ea4000c1e1500 */
[----:B--2---:R-:W-:-:S04]  /*08e0*/  IMAD.U32 R0, R0, 0x10000, RZ ;  /* 0x0001000000007824 */ /* 0x004fc800078e00ff */
[----:B------:R-:W-:-:S04]  /*08f0*/  FMUL.FTZ R0, R0, 1 ;  /* 0x3f80000000007820 */ /* 0x000fc80000410000 */
[----:B------:R0:W1:Y:S01]  /*0900*/  F2F.F64.F32 R30, R0 ;  /* 0x00000000001e7310 */ /* 0x0000620000201800 */
[----:B------:R-:W-:Y:S05]  /*0910*/  BRA `(.L_x_5500) ;  /* 0x0000000400b87947 */ /* 0x000fea0003800000 */
.L_x_5507:
        /* <DEDUP_REMOVED lines=11> */
.L_x_5514:
        /* <DEDUP_REMOVED lines=21> */
.L_x_5518:
[----:B------:R-:W-:Y:S05]  /*0b20*/  BSYNC B1 ;  /* 0x0000000000017941 */ /* 0x000fea0003800000 */
.L_x_5517:
[----:B------:R-:W-:Y:S01]  /*0b30*/  LEA R5, R0, 0x3b800000, 0x17 ;  /* 0x3b80000000057811 */ /* 0x000fe200078eb8ff */
[----:B------:R-:W-:-:S05]  /*0b40*/  IMAD.SHL.U32 R0, R3, 0x100000, RZ ;  /* 0x0010000003007824 */ /* 0x000fca00078e00ff */
[----:B------:R-:W-:-:S07]  /*0b50*/  LOP3.LUT R0, R5, R0, R6, 0xfe, !PT ;  /* 0x0000000005007212 */ /* 0x000fce00078efe06 */
.L_x_5516:
[----:B------:R-:W-:Y:S05]  /*0b60*/  BSYNC B0 ;  /* 0x0000000000007941 */ /* 0x000fea0003800000 */
.L_x_5515:
[----:B------:R-:W-:-:S04]  /*0b70*/  FMUL.FTZ R0, R0, 1 ;  /* 0x3f80000000007820 */ /* 0x000fc80000410000 */
[----:B------:R0:W1:Y:S01]  /*0b80*/  F2F.F64.F32 R30, R0 ;  /* 0x00000000001e7310 */ /* 0x0000620000201800 */
[----:B------:R-:W-:Y:S05]  /*0b90*/  BRA `(.L_x_5500) ;  /* 0x0000000400187947 */ /* 0x000fea0003800000 */
.L_x_5513:
        /* <DEDUP_REMOVED lines=21> */
.L_x_5522:
[----:B------:R-:W-:Y:S05]  /*0cf0*/  BSYNC B1 ;  /* 0x0000000000017941 */ /* 0x000fea0003800000 */
.L_x_5521:
[----:B------:R-:W-:Y:S01]  /*0d00*/  LEA R5, R0, 0x37800000, 0x17 ;  /* 0x3780000000057811 */ /* 0x000fe200078eb8ff */
[----:B------:R-:W-:-:S05]  /*0d10*/  IMAD.SHL.U32 R0, R3, 0x200000, RZ ;  /* 0x0020000003007824 */ /* 0x000fca00078e00ff */
[----:B------:R-:W-:-:S07]  /*0d20*/  LOP3.LUT R0, R5, R0, R6, 0xfe, !PT ;  /* 0x0000000005007212 */ /* 0x000fce00078efe06 */
.L_x_5520:
[----:B------:R-:W-:Y:S05]  /*0d30*/  BSYNC B0 ;  /* 0x0000000000007941 */ /* 0x000fea0003800000 */
.L_x_5519:
[----:B------:R-:W-:-:S04]  /*0d40*/  FMUL.FTZ R0, R0, 1 ;  /* 0x3f80000000007820 */ /* 0x000fc80000410000 */
[----:B------:R0:W1:Y:S01]  /*0d50*/  F2F.F64.F32 R30, R0 ;  /* 0x00000000001e7310 */ /* 0x0000620000201800 */
[----:B------:R-:W-:Y:S05]  /*0d60*/  BRA `(.L_x_5500) ;  /* 0x0000000000a47947 */ /* 0x000fea0003800000 */
.L_x_5512:
        /* <DEDUP_REMOVED lines=14> */
.L_x_5526:
[----:B------:R-:W-:Y:S05]  /*0e50*/  BSYNC B0 ;  /* 0x0000000000007941 */ /* 0x000fea0003800000 */
.L_x_5525:
[----:B------:R-:W-:-:S04]  /*0e60*/  FMUL.FTZ R0, R0, 1 ;  /* 0x3f80000000007820 */ /* 0x000fc80000410000 */
[----:B------:R0:W1:Y:S01]  /*0e70*/  F2F.F64.F32 R30, R0 ;  /* 0x00000000001e7310 */ /* 0x0000620000201800 */
[----:B------:R-:W-:Y:S05]  /*0e80*/  BRA `(.L_x_5500) ;  /* 0x00000000005c7947 */ /* 0x000fea0003800000 */
.L_x_5499:
        /* <DEDUP_REMOVED lines=16> */
.L_x_5527:
[----:B------:R-:W-:Y:S01]  /*0f90*/  CS2R R30, SRZ ;  /* 0x00000000001e7805 */ /* 0x000fe2000001ff00 */
[----:B------:R-:W-:Y:S06]  /*0fa0*/  BRA `(.L_x_5500) ;  /* 0x0000000000147947 */ /* 0x000fec0003800000 */
.L_x_5524:
[----:B------:R-:W2:Y:S02]  /*0fb0*/  LDG.E.64 R30, desc[UR36][R4.64] ;  /* 0x00000024041e7981 */ /* 0x000ea4000c1e1b00 */
[----:B--2---:R-:W0:Y:S01]  /*0fc0*/  I2F.F64.U64 R30, R30 ;  /* 0x0000001e001e7312 */ /* 0x004e220000301800 */
[----:B------:R-:W-:Y:S05]  /*0fd0*/  BRA `(.L_x_5500) ;  /* 0x0000000000087947 */ /* 0x000fea0003800000 */
.L_x_5523:
[----:B------:R-:W2:Y:S02]  /*0fe0*/  LDG.E R4, desc[UR36][R4.64] ;  /* 0x0000002404047981 */ /* 0x000ea4000c1e1900 */
[----:B--2---:R0:W1:Y:S02]  /*0ff0*/  I2F.F64.U32 R30, R4 ;  /* 0x00000004001e7312 */ /* 0x0040640000201800 */
.L_x_5500:
[----:B------:R-:W3:Y:S02]  /*1000*/  S2R R22, SR_TID.X ;  /* 0x0000000000167919 */ /* 0x000ee40000002100 */
[----:B---3--:R-:W-:-:S07]  /*1010*/  VIADD R22, R22, 0x80 ;  /* 0x0000008016167836 */ /* 0x008fce0000000000 */
.L_x_5494:
[----:B------:R-:W-:Y:S05]  /*1020*/  BSYNC B6 ;  /* 0x0000000000067941 */ /* 0x000fea0003800000 */
.L_x_5493:
        /* <DEDUP_REMOVED lines=24> */
.L_x_5533:
[----:B------:R-:W3:Y:S02]  /*11b0*/  LDG.E.U8 R4, desc[UR36][R4.64] ;  /* 0x0000002404047981 */ /* 0x000ee4000c1e1100 */
[----:B---3--:R0:W1:Y:S01]  /*11c0*/  I2F.F64.U16 R28, R4 ;  /* 0x00000004001c7312 */ /* 0x0080620000101800 */
[----:B------:R-:W-:Y:S05]  /*11d0*/  BRA `(.L_x_5535) ;  /* 0x0000000c00707947 */ /* 0x000fea0003800000 */
.L_x_5532:
        /* <DEDUP_REMOVED lines=9> */
.L_x_5537:
[----:B------:R-:W3:Y:S02]  /*1270*/  LDG.E R4, desc[UR36][R4.64] ;  /* 0x0000002404047981 */ /* 0x000ee4000c1e1900 */
[----:B---3--:R0:W1:Y:S01]  /*1280*/  I2F.F64 R28, R4 ;  /* 0x00000004001c7312 */ /* 0x0080620000201c00 */
[----:B------:R-:W-:Y:S05]  /*1290*/  BRA `(.L_x_5535) ;  /* 0x0000000c00407947 */ /* 0x000fea0003800000 */
.L_x_5536:
[----:B------:R-:W3:Y:S02]  /*12a0*/  LDG.E.U16 R4, desc[UR36][R4.64] ;  /* 0x0000002404047981 */ /* 0x000ee4000c1e1500 */
[----:B---3--:R0:W1:Y:S01]  /*12b0*/  I2F.F64.S16 R28, R4 ;  /* 0x00000004001c7312 */ /* 0x0080620000101c00 */
[----:B------:R-:W-:Y:S05]  /*12c0*/  BRA `(.L_x_5535) ;  /* 0x0000000c00347947 */ /* 0x000fea0003800000 */
.L_x_5531:
        /* <DEDUP_REMOVED lines=10> */
.L_x_5539:
[----:B------:R-:W3:Y:S02]  /*1370*/  LDG.E.U16 R0, desc[UR36][R4.64] ;  /* 0x0000002404007981 */ /* 0x000ee4000c1e1500 */
[----:B---3--:R-:W-:-:S05]  /*1380*/  HADD2.F32 R0, -RZ, R0.H0_H0 ;  /* 0x20000000ff007230 */ /* 0x008fca0000004100 */
[----:B------:R-:W-:-:S04]  /*1390*/  FMUL.FTZ R0, R0, 1 ;  /* 0x3f80000000007820 */ /* 0x000fc80000410000 */
[----:B------:R0:W1:Y:S01]  /*13a0*/  F2F.F64.F32 R28, R0 ;  /* 0x00000000001c7310 */ /* 0x0000620000201800 */
[----:B------:R-:W-:Y:S05]  /*13b0*/  BRA `(.L_x_5535) ;  /* 0x0000000800f87947 */ /* 0x000fea0003800000 */
.L_x_5538:
        /* <DEDUP_REMOVED lines=10> */
.L_x_5541:
[----:B------:R-:W3:Y:S02]  /*1460*/  LDG.E.U16 R4, desc[UR36][R4.64] ;  /* 0x0000002404047981 */ /* 0x000ee4000c1e1500 */
[----:B---3--:R-:W-:-:S05]  /*1470*/  HADD2.F32 R0, -RZ, R4.H0_H0 ;  /* 0x20000004ff007230 */ /* 0x008fca0000004100 */
[----:B------:R-:W-:-:S04]  /*1480*/  FMUL.FTZ R0, R0, 1 ;  /* 0x3f80000000007820 */ /* 0x000fc80000410000 */
[----:B------:R0:W1:Y:S01]  /*1490*/  F2F.F64.F32 R28, R0 ;  /* 0x00000000001c7310 */ /* 0x0000620000201800 */
[----:B------:R-:W-:Y:S05]  /*14a0*/  BRA `(.L_x_5535) ;  /* 0x0000000800bc7947 */ /* 0x000fea0003800000 */
.L_x_5540:
[----:B------:R0:W5:Y:S01]  /*14b0*/  LDG.E.64 R28, desc[UR36][R4.64] ;  /* 0x00000024041c7981 */ /* 0x000162000c1e1b00 */
[----:B------:R-:W-:Y:S05]  /*14c0*/  BRA `(.L_x_5535) ;  /* 0x0000000800b47947 */ /* 0x000fea0003800000 */
.L_x_5530:
        /* <DEDUP_REMOVED lines=13> */
.L_x_5544:
[----:B------:R0:W5:Y:S01]  /*15a0*/  LDG.E.64 R28, desc[UR36][R4.64] ;  /* 0x00000024041c7981 */ /* 0x000162000c1e1b00 */
[----:B------:R-:W-:Y:S05]  /*15b0*/  BRA `(.L_x_5535) ;  /* 0x0000000800787947 */ /* 0x000fea0003800000 */
.L_x_5543:
        /* <DEDUP_REMOVED lines=28> */
.L_x_5546:
        /* <DEDUP_REMOVED lines=13> */
[----:B------:R3:W0:Y:S01]  /*1850*/  F2F.F64.F32 R28, R0 ;  /* 0x00000000001c7310 */ /* 0x0006220000201800 */
[----:B------:R-:W-:Y:S05]  /*1860*/  BRA `(.L_x_5535) ;  /* 0x0000000400cc7947 */ /* 0x000fea0003800000 */
.L_x_5545:
[----:B------:R-:W3:Y:S02]  /*1870*/  LDG.E.U16 R0, desc[UR36][R4.64] ;  /* 0x0000002404007981 */ /* 0x000ee4000c1e1500 */
[----:B---3--:R-:W-:-:S04]  /*1880*/  IMAD.U32 R0, R0, 0x10000, RZ ;  /* 0x0001000000007824 */ /* 0x008fc800078e00ff */
[----:B------:R-:W-:-:S04]  /*1890*/  FMUL.FTZ R0, R0, 1 ;  /* 0x3f80000000007820 */ /* 0x000fc80000410000 */
[----:B------:R0:W1:Y:S01]  /*18a0*/  F2F.F64.F32 R28, R0 ;  /* 0x00000000001c7310 */ /* 0x0000620000201800 */
[----:B------:R-:W-:Y:S05]  /*18b0*/  BRA `(.L_x_5535) ;  /* 0x0000000400b87947 */ /* 0x000fea0003800000 */
.L_x_5542:
        /* <DEDUP_REMOVED lines=11> */
.L_x_5549:
        /* <DEDUP_REMOVED lines=21> */
.L_x_5553:
[----:B------:R-:W-:Y:S05]  /*1ac0*/  BSYNC B1 ;  /* 0x0000000000017941 */ /* 0x000fea0003800000 */
.L_x_5552:
[----:B------:R-:W-:Y:S01]  /*1ad0*/  LEA R5, R0, 0x3b800000, 0x17 ;  /* 0x3b80000000057811 */ /* 0x000fe200078eb8ff */
[----:B------:R-:W-:-:S05]  /*1ae0*/  IMAD.SHL.U32 R0, R3, 0x100000, RZ ;  /* 0x0010000003007824 */ /* 0x000fca00078e00ff */
[----:B------:R-:W-:-:S07]  /*1af0*/  LOP3.LUT R0, R5, R0, R6, 0xfe, !PT ;  /* 0x0000000005007212 */ /* 0x000fce00078efe06 */
.L_x_5551:
[----:B------:R-:W-:Y:S05]  /*1b00*/  BSYNC B0 ;  /* 0x0000000000007941 */ /* 0x000fea0003800000 */
.L_x_5550:
[----:B------:R-:W-:-:S04]  /*1b10*/  FMUL.FTZ R0, R0, 1 ;  /* 0x3f80000000007820 */ /* 0x000fc80000410000 */
[----:B------:R0:W1:Y:S01]  /*1b20*/  F2F.F64.F32 R28, R0 ;  /* 0x00000000001c7310 */ /* 0x0000620000201800 */
[----:B------:R-:W-:Y:S05]  /*1b30*/  BRA `(.L_x_5535) ;  /* 0x0000000400187947 */ /* 0x000fea0003800000 */
.L_x_5548:
        /* <DEDUP_REMOVED lines=21> */
.L_x_5557:
[----:B------:R-:W-:Y:S05]  /*1c90*/  BSYNC B1 ;  /* 0x0000000000017941 */ /* 0x000fea0003800000 */
.L_x_5556:
[----:B------:R-:W-:Y:S01]  /*1ca0*/  LEA R5, R0, 0x37800000, 0x17 ;  /* 0x3780000000057811 */ /* 0x000fe200078eb8ff */
[----:B------:R-:W-:-:S05]  /*1cb0*/  IMAD.SHL.U32 R0, R3, 0x200000, RZ ;  /* 0x0020000003007824 */ /* 0x000fca00078e00ff */
[----:B------:R-:W-:-:S07]  /*1cc0*/  LOP3.LUT R0, R5, R0, R6, 0xfe, !PT ;  /* 0x0000000005007212 */ /* 0x000fce00078efe06 */
.L_x_5555:
[----:B------:R-:W-:Y:S05]  /*1cd0*/  BSYNC B0 ;  /* 0x0000000000007941 */ /* 0x000fea0003800000 */
.L_x_5554:
[----:B------:R-:W-:-:S04]  /*1ce0*/  FMUL.FTZ R0, R0, 1 ;  /* 0x3f80000000007820 */ /* 0x000fc80000410000 */
[----:B------:R0:W1:Y:S01]  /*1cf0*/  F2F.F64.F32 R28, R0 ;  /* 0x00000000001c7310 */ /* 0x0000620000201800 */
[----:B------:R-:W-:Y:S05]  /*1d00*/  BRA `(.L_x_5535) ;  /* 0x0000000000a47947 */ /* 0x000fea0003800000 */
.L_x_5547:
        /* <DEDUP_REMOVED lines=14> */
.L_x_5561:
[----:B------:R-:W-:Y:S05]  /*1df0*/  BSYNC B0 ;  /* 0x0000000000007941 */ /* 0x000fea0003800000 */
.L_x_5560:
[----:B------:R-:W-:-:S04]  /*1e00*/  FMUL.FTZ R0, R0, 1 ;  /* 0x3f80000000007820 */ /* 0x000fc80000410000 */
[----:B------:R0:W1:Y:S01]  /*1e10*/  F2F.F64.F32 R28, R0 ;  /* 0x00000000001c7310 */ /* 0x0000620000201800 */
[----:B------:R-:W-:Y:S05]  /*1e20*/  BRA `(.L_x_5535) ;  /* 0x00000000005c7947 */ /* 0x000fea0003800000 */
.L_x_5534:
        /* <DEDUP_REMOVED lines=16> */
.L_x_5562:
[----:B------:R-:W-:Y:S01]  /*1f30*/  CS2R R28, SRZ ;  /* 0x00000000001c7805 */ /* 0x000fe2000001ff00 */
[----:B------:R-:W-:Y:S06]  /*1f40*/  BRA `(.L_x_5535) ;  /* 0x0000000000147947 */ /* 0x000fec0003800000 */
.L_x_5559:
[----:B------:R-:W3:Y:S02]  /*1f50*/  LDG.E.64 R28, desc[UR36][R4.64] ;  /* 0x00000024041c7981 */ /* 0x000ee4000c1e1b00 */
[----:B---3--:R-:W0:Y:S01]  /*1f60*/  I2F.F64.U64 R28, R28 ;  /* 0x0000001c001c7312 */ /* 0x008e220000301800 */
[----:B------:R-:W-:Y:S05]  /*1f70*/  BRA `(.L_x_5535) ;  /* 0x0000000000087947 */ /* 0x000fea0003800000 */
.L_x_5558:
[----:B------:R-:W3:Y:S02]  /*1f80*/  LDG.E R4, desc[UR36][R4.64] ;  /* 0x0000002404047981 */ /* 0x000ee4000c1e1900 */
[----:B---3--:R0:W1:Y:S02]  /*1f90*/  I2F.F64.U32 R28, R4 ;  /* 0x00000004001c7312 */ /* 0x0080640000201800 */
.L_x_5535:
[----:B------:R-:W-:-:S07]  /*1fa0*/  VIADD R22, R22, 0x80 ;  /* 0x0000008016167836 */ /* 0x000fce0000000000 */
.L_x_5529:
[----:B------:R-:W-:Y:S05]  /*1fb0*/  BSYNC B6 ;  /* 0x0000000000067941 */ /* 0x000fea0003800000 */
.L_x_5528:
[----:B------:R-:W-:Y:S01]  /*1fc0*/  ISETP.GE.AND P0, PT, R22, R19, PT ;  /* 0x000000131600720c */ /* 0x000fe20003f06270 */
[----:B------:R-:W-:Y:S01]  /*1fd0*/  BSSY B6, `(.L_x_5563) ;  /* 0x00000f9000067945 */ /* 0x000fe20003800000 */
[----:B------:R-:W-:Y:S02]  /*1fe0*/  CS2R R16, SRZ ;  /* 0x0000000000107805 */ /* 0x000fe4000001ff00 */
[----:B------:R-:W-:-:S09]  /*1ff0*/  CS2R R24, SRZ ;  /* 0x0000000000187805 */ /* 0x000fd2000001ff00 */
[----:B------:R-:W-:Y:S05]  /*2000*/  @P0 BRA `(.L_x_5564) ;  /* 0x0000000c00d40947 */ /* 0x000fea0003800000 */
[----:B01----:R-:W0:Y:S01]  /*2010*/  LDC.64 R4, c[0x0][0x248] ;  /* 0x00009200ff047b82 */ /* 0x003e220000000a00 */
[----:B---3--:R-:W-:Y:S01]  /*2020*/  IMAD R0, R18, 0x200, R22 ;  /* 0x0000020012007824 */ /* 0x008fe200078e0216 */
        /* <DEDUP_REMOVED lines=19> */
.L_x_5568:
[----:B------:R-:W3:Y:S02]  /*2160*/  LDG.E.U8 R4, desc[UR36][R4.64] ;  /* 0x0000002404047981 */ /* 0x000ee4000c1e1100 */
[----:B---3--:R0:W1:Y:S01]  /*2170*/  I2F.F64.U16 R24, R4 ;  /* 0x0000000400187312 */ /* 0x0080620000101800 */
[----:B------:R-:W-:Y:S05]  /*2180*/  BRA `(.L_x_5570) ;  /* 0x0000000c00707947 */ /* 0x000fea0003800000 */
.L_x_5567:
        /* <DEDUP_REMOVED lines=9> */
.L_x_5572:
[----:B------:R-:W3:Y:S02]  /*2220*/  LDG.E R4, desc[UR36][R4.64] ;  /* 0x0000002404047981 */ /* 0x000ee4000c1e1900 */
[----:B---3--:R0:W1:Y:S01]  /*2230*/  I2F.F64 R24, R4 ;  /* 0x0000000400187312 */ /* 0x0080620000201c00 */
[----:B------:R-:W-:Y:S05]  /*2240*/  BRA `(.L_x_5570) ;  /* 0x0000000c00407947 */ /* 0x000fea0003800000 */
.L_x_5571:
[----:B------:R-:W3:Y:S02]  /*2250*/  LDG.E.U16 R4, desc[UR36][R4.64] ;  /* 0x0000002404047981 */ /* 0x000ee4000c1e1500 */
[----:B---3--:R0:W1:Y:S01]  /*2260*/  I2F.F64.S16 R24, R4 ;  /* 0x0000000400187312 */ /* 0x0080620000101c00 */
[----:B------:R-:W-:Y:S05]  /*2270*/  BRA `(.L_x_5570) ;  /* 0x0000000c00347947 */ /* 0x000fea0003800000 */
.L_x_5566:
        /* <DEDUP_REMOVED lines=10> */
.L_x_5574:
[----:B------:R-:W3:Y:S02]  /*2320*/  LDG.E.U16 R0, desc[UR36][R4.64] ;  /* 0x0000002404007981 */ /* 0x000ee4000c1e1500 */
[----:B---3--:R-:W-:-:S05]  /*2330*/  HADD2.F32 R0, -RZ, R0.H0_H0 ;  /* 0x20000000ff007230 */ /* 0x008fca0000004100 */
[----:B------:R-:W-:-:S04]  /*2340*/  FMUL.FTZ R0, R0, 1 ;  /* 0x3f80000000007820 */ /* 0x000fc80000410000 */
[----:B------:R0:W1:Y:S01]  /*2350*/  F2F.F64.F32 R24, R0 ;  /* 0x0000000000187310 */ /* 0x0000620000201800 */
[----:B------:R-:W-:Y:S05]  /*2360*/  BRA `(.L_x_5570) ;  /* 0x0000000800f87947 */ /* 0x000fea0003800000 */
.L_x_5573:
        /* <DEDUP_REMOVED lines=10> */
.L_x_5576:
[----:B------:R-:W3:Y:S02]  /*2410*/  LDG.E.U16 R4, desc[UR36][R4.64] ;  /* 0x0000002404047981 */ /* 0x000ee4000c1e1500 */
[----:B---3--:R-:W-:-:S05]  /*2420*/  HADD2.F32 R0, -RZ, R4.H0_H0 ;  /* 0x20000004ff007230 */ /* 0x008fca0000004100 */
[----:B------:R-:W-:-:S04]  /*2430*/  FMUL.FTZ R0, R0, 1 ;  /* 0x3f80000000007820 */ /* 0x000fc80000410000 */
[----:B------:R0:W1:Y:S01]  /*2440*/  F2F.F64.F32 R24, R0 ;  /* 0x0000000000187310 */ /* 0x0000620000201800 */
[----:B------:R-:W-:Y:S05]  /*2450*/  BRA `(.L_x_5570) ;  /* 0x0000000800bc7947 */ /* 0x000fea0003800000 */
.L_x_5575:
[----:B------:R0:W5:Y:S01]  /*2460*/  LDG.E.64 R24, desc[UR36][R4.64] ;  /* 0x0000002404187981 */ /* 0x000162000c1e1b00 */
[----:B------:R-:W-:Y:S05]  /*2470*/  BRA `(.L_x_5570) ;  /* 0x0000000800b47947 */ /* 0x000fea0003800000 */
.L_x_5565:
        /* <DEDUP_REMOVED lines=13> */
.L_x_5579:
[----:B------:R0:W5:Y:S01]  /*2550*/  LDG.E.64 R24, desc[UR36][R4.64] ;  /* 0x0000002404187981 */ /* 0x000162000c1e1b00 */
[----:B------:R-:W-:Y:S05]  /*2560*/  BRA `(.L_x_5570) ;  /* 0x0000000800787947 */ /* 0x000fea0003800000 */
.L_x_5578:
        /* <DEDUP_REMOVED lines=28> */
.L_x_5581:
        /* <DEDUP_REMOVED lines=15> */
.L_x_5580:
[----:B------:R-:W3:Y:S02]  /*2820*/  LDG.E.U16 R0, desc[UR36][R4.64] ;  /* 0x0000002404007981 */ /* 0x000ee4000c1e1500 */
[----:B---3--:R-:W-:-:S04]  /*2830*/  IMAD.U32 R0, R0, 0x10000, RZ ;  /* 0x0001000000007824 */ /* 0x008fc800078e00ff */
[----:B------:R-:W-:-:S04]  /*2840*/  FMUL.FTZ R0, R0, 1 ;  /* 0x3f80000000007820 */ /* 0x000fc80000410000 */
[----:B------:R0:W1:Y:S01]  /*2850*/  F2F.F64.F32 R24, R0 ;  /* 0x0000000000187310 */ /* 0x0000620000201800 */
[----:B------:R-:W-:Y:S05]  /*2860*/  BRA `(.L_x_5570) ;  /* 0x0000000400b87947 */ /* 0x000fea0003800000 */
.L_x_5577:
        /* <DEDUP_REMOVED lines=11> */
.L_x_5584:
        /* <DEDUP_REMOVED lines=21> */
.L_x_5588:
[----:B------:R-:W-:Y:S05]  /*2a70*/  BSYNC B1 ;  /* 0x0000000000017941 */ /* 0x000fea0003800000 */
.L_x_5587:
[----:B------:R-:W-:Y:S01]  /*2a80*/  LEA R5, R0, 0x3b800000, 0x17 ;  /* 0x3b80000000057811 */ /* 0x000fe200078eb8ff */
[----:B------:R-:W-:-:S05]  /*2a90*/  IMAD.SHL.U32 R0, R3, 0x100000, RZ ;  /* 0x0010000003007824 */ /* 0x000fca00078e00ff */
[----:B------:R-:W-:-:S07]  /*2aa0*/  LOP3.LUT R0, R5, R0, R6, 0xfe, !PT ;  /* 0x0000000005007212 */ /* 0x000fce00078efe06 */
.L_x_5586:
[----:B------:R-:W-:Y:S05]  /*2ab0*/  BSYNC B0 ;  /* 0x0000000000007941 */ /* 0x000fea0003800000 */
.L_x_5585:
[----:B------:R-:W-:-:S04]  /*2ac0*/  FMUL.FTZ R0, R0, 1 ;  /* 0x3f80000000007820 */ /* 0x000fc80000410000 */
[----:B------:R3:W0:Y:S01]  /*2ad0*/  F2F.F64.F32 R24, R0 ;  /* 0x0000000000187310 */ /* 0x0006220000201800 */
[----:B------:R-:W-:Y:S05]  /*2ae0*/  BRA `(.L_x_5570) ;  /* 0x0000000400187947 */ /* 0x000fea0003800000 */
.L_x_5583:
        /* <DEDUP_REMOVED lines=21> */
.L_x_5592:
[----:B------:R-:W-:Y:S05]  /*2c40*/  BSYNC B1 ;  /* 0x0000000000017941 */ /* 0x000fea0003800000 */
.L_x_5591:
[----:B------:R-:W-:Y:S01]  /*2c50*/  LEA R5, R0, 0x37800000, 0x17 ;  /* 0x3780000000057811 */ /* 0x000fe200078eb8ff */
[----:B------:R-:W-:-:S05]  /*2c60*/  IMAD.SHL.U32 R0, R3, 0x200000, RZ ;  /* 0x0020000003007824 */ /* 0x000fca00078e00ff */
[----:B------:R-:W-:-:S07]  /*2c70*/  LOP3.LUT R0, R5, R0, R6, 0xfe, !PT ;  /* 0x0000000005007212 */ /* 0x000fce00078efe06 */
.L_x_5590:
[----:B------:R-:W-:Y:S05]  /*2c80*/  BSYNC B0 ;  /* 0x0000000000007941 */ /* 0x000fea0003800000 */
.L_x_5589:
[----:B------:R-:W-:-:S04]  /*2c90*/  FMUL.FTZ R0, R0, 1 ;  /* 0x3f80000000007820 */ /* 0x000fc80000410000 */
[----:B------:R0:W1:Y:S01]  /*2ca0*/  F2F.F64.F32 R24, R0 ;  /* 0x0000000000187310 */ /* 0x0000620000201800 */
[----:B------:R-:W-:Y:S05]  /*2cb0*/  BRA `(.L_x_5570) ;  /* 0x0000000000a47947 */ /* 0x000fea0003800000 */
.L_x_5582:
        /* <DEDUP_REMOVED lines=14> */
.L_x_5596:
[----:B------:R-:W-:Y:S05]  /*2da0*/  BSYNC B0 ;  /* 0x0000000000007941 */ /* 0x000fea0003800000 */
.L_x_5595:
[----:B------:R-:W-:-:S04]  /*2db0*/  FMUL.FTZ R0, R0, 1 ;  /* 0x3f80000000007820 */ /* 0x000fc80000410000 */
[----:B------:R0:W1:Y:S01]  /*2dc0*/  F2F.F64.F32 R24, R0 ;  /* 0x0000000000187310 */ /* 0x0000620000201800 */
[----:B------:R-:W-:Y:S05]  /*2dd0*/  BRA `(.L_x_5570) ;  /* 0x00000000005c7947 */ /* 0x000fea0003800000 */
.L_x_5569:
        /* <DEDUP_REMOVED lines=16> */
.L_x_5597:
[----:B------:R-:W-:Y:S01]  /*2ee0*/  CS2R R24, SRZ ;  /* 0x0000000000187805 */ /* 0x000fe2000001ff00 */
[----:B------:R-:W-:Y:S06]  /*2ef0*/  BRA `(.L_x_5570) ;  /* 0x0000000000147947 */ /* 0x000fec0003800000 */
.L_x_5594:
[----:B------:R-:W3:Y:S02]  /*2f00*/  LDG.E.64 R24, desc[UR36][R4.64] ;  /* 0x0000002404187981 */ /* 0x000ee4000c1e1b00 */
[----:B---3--:R-:W0:Y:S01]  /*2f10*/  I2F.F64.U64 R24, R24 ;  /* 0x0000001800187312 */ /* 0x008e220000301800 */
[----:B------:R-:W-:Y:S05]  /*2f20*/  BRA `(.L_x_5570) ;  /* 0x0000000000087947 */ /* 0x000fea0003800000 */
.L_x_5593:
[----:B------:R-:W3:Y:S02]  /*2f30*/  LDG.E R4, desc[UR36][R4.64] ;  /* 0x0000002404047981 */ /* 0x000ee4000c1e1900 */
[----:B---3--:R0:W1:Y:S02]  /*2f40*/  I2F.F64.U32 R24, R4 ;  /* 0x0000000400187312 */ /* 0x0080640000201800 */
.L_x_5570:
[----:B------:R-:W-:-:S07]  /*2f50*/  VIADD R22, R22, 0x80 ;  /* 0x0000008016167836 */ /* 0x000fce0000000000 */
.L_x_5564:
[----:B------:R-:W-:Y:S05]  /*2f60*/  BSYNC B6 ;  /* 0x0000000000067941 */ /* 0x000fea0003800000 */
.L_x_5563:
[----:B------:R-:W-:Y:S01]  /*2f70*/  ISETP.GE.AND P0, PT, R22, R19, PT ;  /* 0x000000131600720c */ /* 0x000fe20003f06270 */
[----:B------:R-:W-:-:S12]  /*2f80*/  BSSY B6, `(.L_x_5598) ;  /* 0x00000f4000067945 */ /* 0x000fd80003800000 */
[----:B------:R-:W-:Y:S05]  /*2f90*/  @P0 BRA `(.L_x_5599) ;  /* 0x0000000c00c80947 */ /* 0x000fea0003800000 */
[----:B01----:R-:W0:Y:S01]  /*2fa0*/  LDC.64 R4, c[0x0][0x248] ;  /* 0x00009200ff047b82 */ /* 0x003e220000000a00 */
        /* <DEDUP_REMOVED lines=19> */
.L_x_5603:
[----:B------:R-:W3:Y:S02]  /*30e0*/  LDG.E.U8 R4, desc[UR36][R4.64] ;  /* 0x0000002404047981 */ /* 0x000ee4000c1e1100 */
[----:B---3--:R0:W1:Y:S01]  /*30f0*/  I2F.F64.U16 R16, R4 ;  /* 0x0000000400107312 */ /* 0x0080620000101800 */
[----:B------:R-:W-:Y:S05]  /*3100*/  BRA `(.L_x_5599) ;  /* 0x0000000c006c7947 */ /* 0x000fea0003800000 */
.L_x_5602:
        /* <DEDUP_REMOVED lines=9> */
.L_x_5606:
[----:B------:R-:W3:Y:S02]  /*31a0*/  LDG.E R4, desc[UR36][R4.64] ;  /* 0x0000002404047981 */ /* 0x000ee4000c1e1900 */
[----:B---3--:R0:W1:Y:S01]  /*31b0*/  I2F.F64 R16, R4 ;  /* 0x0000000400107312 */ /* 0x0080620000201c00 */
[----:B------:R-:W-:Y:S05]  /*31c0*/  BRA `(.L_x_5599) ;  /* 0x0000000c003c7947 */ /* 0x000fea0003800000 */
.L_x_5605:
[----:B------:R-:W3:Y:S02]  /*31d0*/  LDG.E.U16 R4, desc[UR36][R4.64] ;  /* 0x0000002404047981 */ /* 0x000ee4000c1e1500 */
[----:B---3--:R0:W1:Y:S01]  /*31e0*/  I2F.F64.S16 R16, R4 ;  /* 0x0000000400107312 */ /* 0x0080620000101c00 */
[----:B------:R-:W-:Y:S05]  /*31f0*/  BRA `(.L_x_5599) ;  /* 0x0000000c00307947 */ /* 0x000fea0003800000 */
.L_x_5601:
        /* <DEDUP_REMOVED lines=10> */
.L_x_5608:
[----:B------:R-:W3:Y:S02]  /*32a0*/  LDG.E.U16 R0, desc[UR36][R4.64] ;  /* 0x0000002404007981 */ /* 0x000ee4000c1e1500 */
[----:B---3--:R-:W-:-:S05]  /*32b0*/  HADD2.F32 R0, -RZ, R0.H0_H0 ;  /* 0x20000000ff007230 */ /* 0x008fca0000004100 */
[----:B------:R-:W-:-:S04]  /*32c0*/  FMUL.FTZ R0, R0, 1 ;  /* 0x3f80000000007820 */ /* 0x000fc80000410000 */
[----:B------:R0:W1:Y:S01]  /*32d0*/  F2F.F64.F32 R16, R0 ;  /* 0x0000000000107310 */ /* 0x0000620000201800 */
[----:B------:R-:W-:Y:S05]  /*32e0*/  BRA `(.L_x_5599) ;  /* 0x0000000800f47947 */ /* 0x000fea0003800000 */
.L_x_5607:
        /* <DEDUP_REMOVED lines=10> */
.L_x_5610:
[----:B------:R-:W3:Y:S02]  /*3390*/  LDG.E.U16 R4, desc[UR36][R4.64] ;  /* 0x0000002404047981 */ /* 0x000ee4000c1e1500 */
[----:B---3--:R-:W-:-:S05]  /*33a0*/  HADD2.F32 R0, -RZ, R4.H0_H0 ;  /* 0x20000004ff007230 */ /* 0x008fca0000004100 */
[----:B------:R-:W-:-:S04]  /*33b0*/  FMUL.FTZ R0, R0, 1 ;  /* 0x3f80000000007820 */ /* 0x000fc80000410000 */
[----:B------:R0:W1:Y:S01]  /*33c0*/  F2F.F64.F32 R16, R0 ;  /* 0x0000000000107310 */ /* 0x0000620000201800 */
[----:B------:R-:W-:Y:S05]  /*33d0*/  BRA `(.L_x_5599) ;  /* 0x0000000800b87947 */ /* 0x000fea0003800000 */
.L_x_5609:
[----:B------:R0:W5:Y:S01]  /*33e0*/  LDG.E.64 R16, desc[UR36][R4.64] ;  /* 0x0000002404107981 */ /* 0x000162000c1e1b00 */
[----:B------:R-:W-:Y:S05]  /*33f0*/  BRA `(.L_x_5599) ;  /* 0x0000000800b07947 */ /* 0x000fea0003800000 */
.L_x_5600:
        /* <DEDUP_REMOVED lines=13> */
.L_x_5613:
[----:B------:R0:W5:Y:S01]  /*34d0*/  LDG.E.64 R16, desc[UR36][R4.64] ;  /* 0x0000002404107981 */ /* 0x000162000c1e1b00 */
[----:B------:R-:W-:Y:S05]  /*34e0*/  BRA `(.L_x_5599) ;  /* 0x0000000800747947 */ /* 0x000fea0003800000 */
.L_x_5612:
        /* <DEDUP_REMOVED lines=25> */
[----:B------:R-:W-:-:S04]  /*3680*/  FMUL.FTZ R3, R3, 1 ;  /* 0x3f80000003037820 */ /* 0x000fc80000410000 */
[----:B------:R0:W1:Y:S01]  /*3690*/  F2F.F64.F32 R16, R3 ;  /* 0x0000000300107310 */ /* 0x0000620000201800 */
[----:B------:R-:W-:Y:S05]  /*36a0*/  BRA `(.L_x_5599) ;  /* 0x0000000800047947 */ /* 0x000fea0003800000 */
.L_x_5615:
        /* <DEDUP_REMOVED lines=15> */
.L_x_5614:
[----:B------:R-:W3:Y:S02]  /*37a0*/  LDG.E.U16 R0, desc[UR36][R4.64] ;  /* 0x0000002404007981 */ /* 0x000ee4000c1e1500 */
[----:B---3--:R-:W-:-:S04]  /*37b0*/  IMAD.U32 R0, R0, 0x10000, RZ ;  /* 0x0001000000007824 */ /* 0x008fc800078e00ff */
[----:B------:R-:W-:-:S04]  /*37c0*/  FMUL.FTZ R0, R0, 1 ;  /* 0x3f80000000007820 */ /* 0x000fc80000410000 */
[----:B------:R0:W1:Y:S01]  /*37d0*/  F2F.F64.F32 R16, R0 ;  /* 0x0000000000107310 */ /* 0x0000620000201800 */
[----:B------:R-:W-:Y:S05]  /*37e0*/  BRA `(.L_x_5599) ;  /* 0x0000000400b47947 */ /* 0x000fea0003800000 */
.L_x_5611:
        /* <DEDUP_REMOVED lines=11> */
.L_x_5618:
        /* <DEDUP_REMOVED lines=21> */
.L_x_5622:
[----:B------:R-:W-:Y:S05]  /*39f0*/  BSYNC B1 ;  /* 0x0000000000017941 */ /* 0x000fea0003800000 */
.L_x_5621:
[----:B------:R-:W-:Y:S01]  /*3a00*/  LEA R3, R0, 0x3b800000, 0x17 ;  /* 0x3b80000000037811 */ /* 0x000fe200078eb8ff */
[----:B------:R-:W-:-:S05]  /*3a10*/  IMAD.SHL.U32 R0, R2, 0x100000, RZ ;  /* 0x0010000002007824 */ /* 0x000fca00078e00ff */
[----:B------:R-:W-:-:S07]  /*3a20*/  LOP3.LUT R0, R3, R0, R4, 0xfe, !PT ;  /* 0x0000000003007212 */ /* 0x000fce00078efe04 */
.L_x_5620:
[----:B------:R-:W-:Y:S05]  /*3a30*/  BSYNC B0 ;  /* 0x0000000000007941 */ /* 0x000fea0003800000 */
.L_x_5619:
[----:B------:R-:W-:-:S04]  /*3a40*/  FMUL.FTZ R0, R0, 1 ;  /* 0x3f80000000007820 */ /* 0x000fc80000410000 */
[----:B------:R0:W1:Y:S01]  /*3a50*/  F2F.F64.F32 R16, R0 ;  /* 0x0000000000107310 */ /* 0x0000620000201800 */
[----:B------:R-:W-:Y:S05]  /*3a60*/  BRA `(.L_x_5599) ;  /* 0x0000000400147947 */ /* 0x000fea0003800000 */
.L_x_5617:
        /* <DEDUP_REMOVED lines=21> */
.L_x_5626:
[----:B------:R-:W-:Y:S05]  /*3bc0*/  BSYNC B1 ;  /* 0x0000000000017941 */ /* 0x000fea0003800000 */
.L_x_5625:
[----:B------:R-:W-:Y:S01]  /*3bd0*/  LEA R3, R0, 0x37800000, 0x17 ;  /* 0x3780000000037811 */ /* 0x000fe200078eb8ff */
[----:B------:R-:W-:-:S05]  /*3be0*/  IMAD.SHL.U32 R0, R2, 0x200000, RZ ;  /* 0x0020000002007824 */ /* 0x000fca00078e00ff */
[----:B------:R-:W-:-:S07]  /*3bf0*/  LOP3.LUT R0, R3, R0, R4, 0xfe, !PT ;  /* 0x0000000003007212 */ /* 0x000fce00078efe04 */
.L_x_5624:
[----:B------:R-:W-:Y:S05]  /*3c00*/  BSYNC B0 ;  /* 0x0000000000007941 */ /* 0x000fea0003800000 */
.L_x_5623:
[----:B------:R-:W-:-:S04]  /*3c10*/  FMUL.FTZ R0, R0, 1 ;  /* 0x3f80000000007820 */ /* 0x000fc80000410000 */
[----:B------:R0:W1:Y:S01]  /*3c20*/  F2F.F64.F32 R16, R0 ;  /* 0x0000000000107310 */ /* 0x0000620000201800 */
[----:B------:R-:W-:Y:S05]  /*3c30*/  BRA `(.L_x_5599) ;  /* 0x0000000000a07947 */ /* 0x000fea0003800000 */
.L_x_5616:
        /* <DEDUP_REMOVED lines=14> */
.L_x_5630:
[----:B------:R-:W-:Y:S05]  /*3d20*/  BSYNC B0 ;  /* 0x0000000000007941 */ /* 0x000fea0003800000 */
.L_x_5629:
[----:B------:R-:W-:-:S04]  /*3d30*/  FMUL.FTZ R0, R0, 1 ;  /* 0x3f80000000007820 */ /* 0x000fc80000410000 */
[----:B------:R0:W1:Y:S01]  /*3d40*/  F2F.F64.F32 R16, R0 ;  /* 0x0000000000107310 */ /* 0x0000620000201800 */
[----:B------:R-:W-:Y:S05]  /*3d50*/  BRA `(.L_x_5599) ;  /* 0x0000000000587947 */ /* 0x000fea0003800000 */
.L_x_5604:
        /* <DEDUP_REMOVED lines=16> */
.L_x_5631:
[----:B------:R-:W-:Y:S05]  /*3e60*/  BRA `(.L_x_5599) ;  /* 0x0000000000147947 */ /* 0x000fea0003800000 */
.L_x_5628:
[----:B------:R-:W3:Y:S02]  /*3e70*/  LDG.E.64 R16, desc[UR36][R4.64] ;  /* 0x0000002404107981 */ /* 0x000ee4000c1e1b00 */
[----:B---3--:R-:W0:Y:S01]  /*3e80*/  I2F.F64.U64 R16, R16 ;  /* 0x0000001000107312 */ /* 0x008e220000301800 */
[----:B------:R-:W-:Y:S05]  /*3e90*/  BRA `(.L_x_5599) ;  /* 0x0000000000087947 */ /* 0x000fea0003800000 */
.L_x_5627:
[----:B------:R-:W3:Y:S02]  /*3ea0*/  LDG.E R4, desc[UR36][R4.64] ;  /* 0x0000002404047981 */ /* 0x000ee4000c1e1900 */
[----:B---3--:R0:W1:Y:S02]  /*3eb0*/  I2F.F64.U32 R16, R4 ;  /* 0x0000000400107312 */ /* 0x0080640000201800 */
.L_x_5599:
[----:B------:R-:W-:Y:S05]  /*3ec0*/  BSYNC B6 ;  /* 0x0000000000067941 */ /* 0x000fea0003800000 */
.L_x_5598:
[----:B------:R-:W2:Y:S01]  /*3ed0*/  S2R R22, SR_TID.X ;  /* 0x0000000000167919 */ /* 0x000ea20000002100 */
[----:B0-----:R-:W0:Y:S01]  /*3ee0*/  LDC.U8 R2, c[0x0][0x25c] ;  /* 0x00009700ff027b82 */ /* 0x001e220000000000 */
[----:B------:R-:W-:Y:S01]  /*3ef0*/  BSSY B0, `(.L_x_5632) ;  /* 0x0000016000007945 */ /* 0x000fe20003800000 */
[CC--:B--2---:R-:W-:Y:S01]  /*3f00*/  ISETP.GE.AND P2, PT, R22.reuse, R19.reuse, PT ;  /* 0x000000131600720c */ /* 0x0c4fe20003f46270 */
[C---:B---3--:R-:W-:Y:S02]  /*3f10*/  VIADD R0, R22.reuse, 0x100 ;  /* 0x0000010016007836 */ /* 0x048fe40000000000 */
[C---:B-1----:R-:W-:Y:S02]  /*3f20*/  VIADD R4, R22.reuse, 0x180 ;  /* 0x0000018016047836 */ /* 0x042fe40000000000 */
[----:B------:R-:W-:Y:S01]  /*3f30*/  VIADD R26, R22, 0x80 ;  /* 0x00000080161a7836 */ /* 0x000fe20000000000 */
[-C--:B------:R-:W-:Y:S02]  /*3f40*/  ISETP.GE.AND P0, PT, R0, R19.reuse, PT ;  /* 0x000000130000720c */ /* 0x080fe40003f06270 */
[----:B------:R-:W-:-:S02]  /*3f50*/  ISETP.GE.AND P1, PT, R4, R19, PT ;  /* 0x000000130400720c */ /* 0x000fc40003f26270 */
[----:B------:R-:W-:-:S03]  /*3f60*/  ISETP.GE.AND P3, PT, R26, R19, PT ;  /* 0x000000131a00720c */ /* 0x000fc60003f66270 */
[----:B------:R-:W-:Y:S10]  /*3f70*/  @P2 BRA `(.L_x_5633) ;  /* 0x0000000000342947 */ /* 0x000ff40003800000 */
[----:B----45:R-:W-:Y:S01]  /*3f80*/  DADD R30, R30, 3 ;  /* 0x400800001e1e7429 */ /* 0x030fe20000000000 */
[----:B------:R-:W-:-:S07]  /*3f90*/  ULDC.64 UR4, c[0x0][0x218] ;  /* 0x0000860000047ab9 */ /* 0x000fce0000000a00 */
[----:B------:R-:W-:Y:S01]  /*3fa0*/  DSETP.GEU.AND P4, PT, R30, UR4, PT ;  /* 0x000000041e007e2a */ /* 0x000fe2000bf8e000 */
[----:B------:R-:W-:-:S05]  /*3fb0*/  ULDC.64 UR4, c[0x0][0x218] ;  /* 0x0000860000047ab9 */ /* 0x000fca0000000a00 */
[----:B------:R-:W-:Y:S02]  /*3fc0*/  FSEL R4, R30, UR4, P4 ;  /* 0x000000041e047c08 */ /* 0x000fe4000a000000 */
[----:B------:R-:W-:Y:S01]  /*3fd0*/  FSEL R5, R31, UR5, P4 ;  /* 0x000000051f057c08 */ /* 0x000fe2000a000000 */
[----:B------:R-:W-:-:S05]  /*3fe0*/  ULDC.64 UR4, c[0x0][0x230] ;  /* 0x00008c0000047ab9 */ /* 0x000fca0000000a00 */
[----:B------:R-:W-:Y:S01]  /*3ff0*/  DSETP.GT.AND P4, PT, R4, UR4, PT ;  /* 0x0000000404007e2a */ /* 0x000fe2000bf84000 */
[----:B------:R-:W-:Y:S01]  /*4000*/  UMOV UR4, 0x60000000 ;  /* 0x6000000000047882 */ /* 0x000fe20000000000 */
[----:B------:R-:W-:-:S12]  /*4010*/  UMOV UR5, 0x3fc55555 ;  /* 0x3fc5555500057882 */ /* 0x000fd80000000000 */
[----:B------:R-:W1:Y:S08]  /*4020*/  @P4 LDC R4, c[0x0][0x230] ;  /* 0x00008c00ff044b82 */ /* 0x000e700000000800 */
[----:B------:R-:W1:Y:S02]  /*4030*/  @P4 LDC R5, c[0x0][0x234] ;  /* 0x00008d00ff054b82 */ /* 0x000e640000000800 */
[----:B-1----:R-:W-:-:S11]  /*4040*/  DMUL R4, R4, UR4 ;  /* 0x0000000404047c28 */ /* 0x002fd60008000000 */
.L_x_5633:
[----:B------:R-:W-:Y:S05]  /*4050*/  BSYNC B0 ;  /* 0x0000000000007941 */ /* 0x000fea0003800000 */
.L_x_5632:
[----:B------:R-:W-:Y:S04]  /*4060*/  BSSY B0, `(.L_x_5634) ;  /* 0x0000011000007945 */ /* 0x000fe80003800000 */
[----:B------:R-:W-:Y:S05]  /*4070*/  @P3 BRA `(.L_x_5635) ;  /* 0x00000000003c3947 */ /* 0x000fea0003800000 */
[----:B-----5:R-:W-:Y:S01]  /*4080*/  DADD R28, R28, 3 ;  /* 0x400800001c1c7429 */ /* 0x020fe20000000000 */
        /* <DEDUP_REMOVED lines=10> */
[----:B------:R-:W-:-:S12]  /*4130*/  UMOV UR5, 0x3fc55555 ;  /* 0x3fc5555500057882 */ /* 0x000fd80000000000 */
[----:B------:R-:W1:Y:S08]  /*4140*/  @P3 LDC R28, c[0x0][0x230] ;  /* 0x00008c00ff1c3b82 */ /* 0x000e700000000800 */
[----:B------:R-:W1:Y:S02]  /*4150*/  @P3 LDC R29, c[0x0][0x234] ;  /* 0x00008d00ff1d3b82 */ /* 0x000e640000000800 */
[----:B-1----:R-:W-:-:S11]  /*4160*/  DMUL R28, R28, UR4 ;  /* 0x000000041c1c7c28 */ /* 0x002fd60008000000 */
.L_x_5635:
[----:B------:R-:W-:Y:S05]  /*4170*/  BSYNC B0 ;  /* 0x0000000000007941 */ /* 0x000fea0003800000 */
.L_x_5634:
        /* <DEDUP_REMOVED lines=17> */
.L_x_5637:
[----:B------:R-:W-:Y:S05]  /*4290*/  BSYNC B0 ;  /* 0x0000000000007941 */ /* 0x000fea0003800000 */
.L_x_5636:
        /* <DEDUP_REMOVED lines=17> */
.L_x_5639:
[----:B------:R-:W-:Y:S05]  /*43b0*/  BSYNC B0 ;  /* 0x0000000000007941 */ /* 0x000fea0003800000 */
.L_x_5638:
[----:B------:R-:W-:Y:S04]  /*43c0*/  BSSY B6, `(.L_x_5640) ;  /* 0x000012c000067945 */ /* 0x000fe80003800000 */
[----:B------:R-:W-:Y:S05]  /*43d0*/  @P2 BRA `(.L_x_5641) ;  /* 0x0000001000a82947 */ /* 0x000fea0003800000 */
        /* <DEDUP_REMOVED lines=17> */
[----:B------:R-:W0:Y:S01]  /*44f0*/  F2I.F64.TRUNC R5, R4 ;  /* 0x0000000400057311 */ /* 0x000e22000030d100 */
[----:B------:R-:W-:Y:S01]  /*4500*/  IMAD.MOV.U32 R22, RZ, RZ, R26 ;  /* 0x000000ffff167224 */ /* 0x000fe200078e001a */
[----:B0-----:R0:W-:Y:S01]  /*4510*/  STG.E.U8 desc[UR36][R8.64], R5 ;  /* 0x0000000508007986 */ /* 0x0011e2000c101124 */
[----:B------:R-:W-:Y:S05]  /*4520*/  BRA `(.L_x_5641) ;  /* 0x0000001000547947 */ /* 0x000fea0003800000 */
.L_x_5645:
[----:B------:R-:W0:Y:S01]  /*4530*/  F2I.S64.F64.TRUNC R4, R4 ;  /* 0x0000000400047311 */ /* 0x000e22000030d900 */
[----:B------:R-:W-:Y:S02]  /*4540*/  IMAD.MOV.U32 R22, RZ, RZ, R26 ;  /* 0x000000ffff167224 */ /* 0x000fe400078e001a */
[----:B0-----:R-:W-:-:S05]  /*4550*/  IMAD.MOV.U32 R3, RZ, RZ, R4 ;  /* 0x000000ffff037224 */ /* 0x001fca00078e0004 */
[----:B------:R0:W-:Y:S01]  /*4560*/  STG.E.U8 desc[UR36][R8.64], R3 ;  /* 0x0000000308007986 */ /* 0x0001e2000c101124 */
[----:B------:R-:W-:Y:S05]  /*4570*/  BRA `(.L_x_5641) ;  /* 0x0000001000407947 */ /* 0x000fea0003800000 */
.L_x_5644:
[----:B------:R-:W-:-:S13]  /*4580*/  ISETP.NE.AND P0, PT, R0, 0x2, PT ;  /* 0x000000020000780c */ /* 0x000fda0003f05270 */
[----:B------:R-:W-:Y:S05]  /*4590*/  @!P0 BRA `(.L_x_5647) ;  /* 0x0000000000308947 */ /* 0x000fea0003800000 */
[----:B------:R-:W-:-:S13]  /*45a0*/  ISETP.NE.AND P0, PT, R0, 0x3, PT ;  /* 0x000000030000780c */ /* 0x000fda0003f05270 */
[----:B------:R-:W-:Y:S05]  /*45b0*/  @!P0 BRA `(.L_x_5648) ;  /* 0x0000000000188947 */ /* 0x000fea0003800000 */
[----:B------:R-:W-:-:S13]  /*45c0*/  ISETP.NE.AND P0, PT, R0, 0x4, PT ;  /* 0x000000040000780c */ /* 0x000fda0003f05270 */
[----:B------:R-:W-:Y:S05]  /*45d0*/  @P0 BRA `(.L_x_5646) ;  /* 0x0000000c00c40947 */ /* 0x000fea0003800000 */
[----:B------:R-:W0:Y:S01]  /*45e0*/  F2I.S64.F64.TRUNC R4, R4 ;  /* 0x0000000400047311 */ /* 0x000e22000030d900 */
[----:B------:R-:W-:Y:S01]  /*45f0*/  IMAD.MOV.U32 R22, RZ, RZ, R26 ;  /* 0x000000ffff167224 */ /* 0x000fe200078e001a */
[----:B0-----:R2:W-:Y:S01]  /*4600*/  STG.E.64 desc[UR36][R8.64], R4 ;  /* 0x0000000408007986 */ /* 0x0015e2000c101b24 */
[----:B------:R-:W-:Y:S05]  /*4610*/  BRA `(.L_x_5641) ;  /* 0x0000001000187947 */ /* 0x000fea0003800000 */
.L_x_5648:
[----:B------:R-:W0:Y:S01]  /*4620*/  F2I.F64.TRUNC R5, R4 ;  /* 0x0000000400057311 */ /* 0x000e22000030d100 */
[----:B------:R-:W-:Y:S01]  /*4630*/  IMAD.MOV.U32 R22, RZ, RZ, R26 ;  /* 0x000000ffff167224 */ /* 0x000fe200078e001a */
[----:B0-----:R3:W-:Y:S01]  /*4640*/  STG.E desc[UR36][R8.64], R5 ;  /* 0x0000000508007986 */ /* 0x0017e2000c101924 */
[----:B------:R-:W-:Y:S05]  /*4650*/  BRA `(.L_x_5641) ;  /* 0x0000001000087947 */ /* 0x000fea0003800000 */
.L_x_5647:
[----:B------:R-:W0:Y:S01]  /*4660*/  F2I.F64.TRUNC R5, R4 ;  /* 0x0000000400057311 */ /* 0x000e22000030d100 */
[----:B------:R-:W-:Y:S01]  /*4670*/  IMAD.MOV.U32 R22, RZ, RZ, R26 ;  /* 0x000000ffff167224 */ /* 0x000fe200078e001a */
[----:B0-----:R1:W-:Y:S01]  /*4680*/  STG.E.U16 desc[UR36][R8.64], R5 ;  /* 0x0000000508007986 */ /* 0x0013e2000c101524 */
[----:B------:R-:W-:Y:S05]  /*4690*/  BRA `(.L_x_5641) ;  /* 0x0000000c00f87947 */ /* 0x000fea0003800000 */
.L_x_5643:
        /* <DEDUP_REMOVED lines=10> */
[----:B------:R-:W-:-:S13]  /*4740*/  IMAD.MOV.U32 R22, RZ, RZ, R26 ;  /* 0x000000ffff167224 */ /* 0x000fda00078e001a */
[----:B0-----:R-:W-:-:S05]  /*4750*/  @!P0 FMUL R3, R3, 1.175494350822287508e-38 ;  /* 0x0080000003038820 */ /* 0x001fca0000400000 */
[----:B------:R0:W-:Y:S01]  /*4760*/  STG.E desc[UR36][R8.64], R3 ;  /* 0x0000000308007986 */ /* 0x0001e2000c101924 */
[----:B------:R-:W-:Y:S05]  /*4770*/  BRA `(.L_x_5641) ;  /* 0x0000000c00c07947 */ /* 0x000fea0003800000 */
.L_x_5650:
[----:B------:R-:W-:Y:S01]  /*4780*/  UMOV UR4, 0xf0000000 ;  /* 0xf000000000047882 */ /* 0x000fe20000000000 */
[----:B------:R-:W-:Y:S01]  /*4790*/  UMOV UR5, 0x380fffff ;  /* 0x380fffff00057882 */ /* 0x000fe20000000000 */
[----:B------:R-:W0:Y:S01]  /*47a0*/  F2F.F32.F64 R0, R4 ;  /* 0x0000000400007310 */ /* 0x000e220000301000 */
[----:B------:R-:W-:Y:S01]  /*47b0*/  DSETP.GEU.AND P0, PT, |R4|, UR4, PT ;  /* 0x0000000404007e2a */ /* 0x000fe2000bf0e200 */
[----:B------:R-:W-:-:S13]  /*47c0*/  IMAD.MOV.U32 R22, RZ, RZ, R26 ;  /* 0x000000ffff167224 */ /* 0x000fda00078e001a */
[----:B0-----:R-:W-:-:S05]  /*47d0*/  @!P0 FMUL R0, R0, 1.175494350822287508e-38 ;  /* 0x0080000000008820 */ /* 0x001fca0000400000 */
[----:B------:R-:W-:-:S05]  /*47e0*/  F2FP.F16.F32.PACK_AB R0, RZ, R0 ;  /* 0x00000000ff00723e */ /* 0x000fca00000000ff */
[----:B------:R0:W-:Y:S01]  /*47f0*/  STG.E.U16 desc[UR36][R8.64], R0 ;  /* 0x0000000008007986 */ /* 0x0001e2000c101524 */
[----:B------:R-:W-:Y:S05]  /*4800*/  BRA `(.L_x_5641) ;  /* 0x0000000c009c7947 */ /* 0x000fea0003800000 */
.L_x_5649:
        /* <DEDUP_REMOVED lines=10> */
[----:B------:R-:W-:Y:S02]  /*48b0*/  IMAD.MOV.U32 R7, RZ, RZ, RZ ;  /* 0x000000ffff077224 */ /* 0x000fe400078e00ff */
[----:B------:R-:W-:-:S11]  /*48c0*/  IMAD.MOV.U32 R22, RZ, RZ, R26 ;  /* 0x000000ffff167224 */ /* 0x000fd600078e001a */
[----:B0-----:R-:W-:-:S05]  /*48d0*/  @!P0 FMUL R6, R6, 1.175494350822287508e-38 ;  /* 0x0080000006068820 */ /* 0x001fca0000400000 */
[----:B------:R0:W-:Y:S01]  /*48e0*/  STG.E.64 desc[UR36][R8.64], R6 ;  /* 0x0000000608007986 */ /* 0x0001e2000c101b24 */
[----:B------:R-:W-:Y:S05]  /*48f0*/  BRA `(.L_x_5641) ;  /* 0x0000000c00607947 */ /* 0x000fea0003800000 */
.L_x_5652:
[----:B------:R-:W-:Y:S01]  /*4900*/  UMOV UR4, 0xf0000000 ;  /* 0xf000000000047882 */ /* 0x000fe20000000000 */
[----:B------:R-:W-:Y:S01]  /*4910*/  UMOV UR5, 0x380fffff ;  /* 0x380fffff00057882 */ /* 0x000fe20000000000 */
[----:B------:R-:W0:Y:S01]  /*4920*/  F2F.F32.F64 R0, R4 ;  /* 0x0000000400007310 */ /* 0x000e220000301000 */
[----:B------:R-:W-:Y:S01]  /*4930*/  DSETP.GEU.AND P0, PT, |R4|, UR4, PT ;  /* 0x0000000404007e2a */ /* 0x000fe2000bf0e200 */
[----:B------:R-:W-:-:S13]  /*4940*/  IMAD.MOV.U32 R22, RZ, RZ, R26 ;  /* 0x000000ffff167224 */ /* 0x000fda00078e001a */
[----:B0-----:R-:W-:-:S05]  /*4950*/  @!P0 FMUL R0, R0, 1.175494350822287508e-38 ;  /* 0x0080000000008820 */ /* 0x001fca0000400000 */
[----:B------:R-:W-:-:S04]  /*4960*/  F2FP.F16.F32.PACK_AB R3, RZ, R0 ;  /* 0x00000000ff03723e */ /* 0x000fc800000000ff */
[----:B------:R-:W-:-:S05]  /*4970*/  PRMT R3, R3, 0x5410, RZ ;  /* 0x0000541003037816 */ /* 0x000fca00000000ff */
[----:B------:R0:W-:Y:S01]  /*4980*/  STG.E desc[UR36][R8.64], R3 ;  /* 0x0000000308007986 */ /* 0x0001e2000c101924 */
[----:B------:R-:W-:Y:S05]  /*4990*/  BRA `(.L_x_5641) ;  /* 0x0000000c00387947 */ /* 0x000fea0003800000 */
.L_x_5651:
[----:B------:R0:W-:Y:S01]  /*49a0*/  STG.E.64 desc[UR36][R8.64], R4 ;  /* 0x0000000408007986 */ /* 0x0001e2000c101b24 */
[----:B------:R-:W-:Y:S01]  /*49b0*/  IMAD.MOV.U32 R22, RZ, RZ, R26 ;  /* 0x000000ffff167224 */ /* 0x000fe200078e001a */
[----:B------:R-:W-:Y:S06]  /*49c0*/  BRA `(.L_x_5641) ;  /* 0x0000000c002c7947 */ /* 0x000fec0003800000 */
.L_x_5642:
        /* <DEDUP_REMOVED lines=8> */
[----:B------:R-:W-:Y:S01]  /*4a50*/  DSETP.NEU.AND P0, PT, R4, RZ, PT ;  /* 0x000000ff0400722a */ /* 0x000fe20003f0d000 */
[----:B------:R-:W-:-:S05]  /*4a60*/  IMAD.MOV.U32 R22, RZ, RZ, R26 ;  /* 0x000000ffff167224 */ /* 0x000fca00078e001a */
[----:B------:R-:W-:-:S05]  /*4a70*/  SEL R3, RZ, 0x1, !P0 ;  /* 0x00000001ff037807 */ /* 0x000fca0004000000 */
[----:B------:R0:W-:Y:S01]  /*4a80*/  STG.E.U8 desc[UR36][R8.64], R3 ;  /* 0x0000000308007986 */ /* 0x0001e2000c101124 */
[----:B------:R-:W-:Y:S05]  /*4a90*/  BRA `(.L_x_5641) ;  /* 0x0000000800f87947 */ /* 0x000fea0003800000 */
.L_x_5655:
[----:B------:R-:W-:Y:S01]  /*4aa0*/  CS2R R6, SRZ ;  /* 0x0000000000067805 */ /* 0x000fe2000001ff00 */
[----:B------:R-:W-:-:S04]  /*4ab0*/  IMAD.MOV.U32 R22, RZ, RZ, R26 ;  /* 0x000000ffff167224 */ /* 0x000fc800078e001a */
[----:B------:R0:W-:Y:S01]  /*4ac0*/  STG.E.128 desc[UR36][R8.64], R4 ;  /* 0x0000000408007986 */ /* 0x0001e2000c101d24 */
[----:B------:R-:W-:Y:S05]  /*4ad0*/  BRA `(.L_x_5641) ;  /* 0x0000000800e87947 */ /* 0x000fea0003800000 */
.L_x_5654:
        /* <DEDUP_REMOVED lines=25> */
.L_x_5659:
[----:B------:R-:W-:Y:S05]  /*4c70*/  BSYNC B0 ;  /* 0x0000000000007941 */ /* 0x000fea0003800000 */
.L_x_5658:
[----:B------:R-:W-:Y:S01]  /*4c80*/  LOP3.LUT R7, R0, R7, RZ, 0xfc, !PT ;  /* 0x0000000700077212 */ /* 0x000fe200078efcff */
[----:B------:R-:W-:-:S04]  /*4c90*/  IMAD.MOV.U32 R22, RZ, RZ, R26 ;  /* 0x000000ffff167224 */ /* 0x000fc800078e001a */
[----:B------:R0:W-:Y:S01]  /*4ca0*/  STG.E.U8 desc[UR36][R8.64], R7 ;  /* 0x0000000708007986 */ /* 0x0001e2000c101124 */
[----:B------:R-:W-:Y:S05]  /*4cb0*/  BRA `(.L_x_5641) ;  /* 0x0000000800707947 */ /* 0x000fea0003800000 */
.L_x_5657:
        /* <DEDUP_REMOVED lines=17> */
.L_x_5661:
[----:B------:R-:W-:Y:S01]  /*4dd0*/  IMAD.MOV.U32 R0, RZ, RZ, 0x7f ;  /* 0x0000007fff007424 */ /* 0x000fe200078e00ff */
[----:B------:R-:W-:-:S04]  /*4de0*/  ISETP.GT.U32.AND P0, PT, R3, 0x7f800000, PT ;  /* 0x7f8000000300780c */ /* 0x000fc80003f04070 */
[----:B------:R-:W-:-:S09]  /*4df0*/  SEL R0, R0, 0x7c, P0 ;  /* 0x0000007c00007807 */ /* 0x000fd20000000000 */
.L_x_5662:
[----:B------:R-:W-:Y:S05]  /*4e00*/  BSYNC B0 ;  /* 0x0000000000007941 */ /* 0x000fea0003800000 */
.L_x_5660:
[----:B------:R-:W-:Y:S01]  /*4e10*/  LOP3.LUT R3, R7, 0x80000000, RZ, 0xc0, !PT ;  /* 0x8000000007037812 */ /* 0x000fe200078ec0ff */
[----:B------:R-:W-:-:S03]  /*4e20*/  IMAD.MOV.U32 R22, RZ, RZ, R26 ;  /* 0x000000ffff167224 */ /* 0x000fc600078e001a */
[----:B------:R-:W-:-:S04]  /*4e30*/  SHF.R.U32.HI R3, RZ, 0x18, R3 ;  /* 0x00000018ff037819 */ /* 0x000fc80000011603 */
[----:B------:R-:W-:-:S05]  /*4e40*/  LOP3.LUT R3, R0, R3, RZ, 0xfc, !PT ;  /* 0x0000000300037212 */ /* 0x000fca00078efcff */
[----:B------:R0:W-:Y:S01]  /*4e50*/  STG.E.U8 desc[UR36][R8.64], R3 ;  /* 0x0000000308007986 */ /* 0x0001e2000c101124 */
[----:B------:R-:W-:Y:S05]  /*4e60*/  BRA `(.L_x_5641) ;  /* 0x0000000800047947 */ /* 0x000fea0003800000 */
.L_x_5656:
[----:B------:R-:W-:Y:S01]  /*4e70*/  UMOV UR4, 0xf0000000 ;  /* 0xf000000000047882 */ /* 0x000fe20000000000 */
[----:B------:R-:W-:Y:S01]  /*4e80*/  UMOV UR5, 0x380fffff ;  /* 0x380fffff00057882 */ /* 0x000fe20000000000 */
[----:B------:R-:W0:Y:S01]  /*4e90*/  F2F.F32.F64 R0, R4 ;  /* 0x0000000400007310 */ /* 0x000e220000301000 */
[----:B------:R-:W-:Y:S01]  /*4ea0*/  DSETP.GEU.AND P0, PT, |R4|, UR4, PT ;  /* 0x0000000404007e2a */ /* 0x000fe2000bf0e200 */
[----:B------:R-:W-:-:S13]  /*4eb0*/  IMAD.MOV.U32 R22, RZ, RZ, R26 ;  /* 0x000000ffff167224 */ /* 0x000fda00078e001a */
[----:B0-----:R-:W-:-:S05]  /*4ec0*/  @!P0 FMUL R0, R0, 1.175494350822287508e-38 ;  /* 0x0080000000008820 */ /* 0x001fca0000400000 */
[----:B------:R-:W-:-:S05]  /*4ed0*/  F2FP.BF16.F32.PACK_AB R0, RZ, R0 ;  /* 0x00000000ff00723e */ /* 0x000fca00000010ff */
[----:B------:R0:W-:Y:S01]  /*4ee0*/  STG.E.U16 desc[UR36][R8.64], R0 ;  /* 0x0000000008007986 */ /* 0x0001e2000c101524 */
[----:B------:R-:W-:Y:S05]  /*4ef0*/  BRA `(.L_x_5641) ;  /* 0x0000000400e07947 */ /* 0x000fea0003800000 */
.L_x_5653:
        /* <DEDUP_REMOVED lines=8> */
[----:B------:R-:W0:Y:S01]  /*4f80*/  F2I.U32.F64.TRUNC R5, R4 ;  /* 0x0000000400057311 */ /* 0x000e22000030d000 */
[----:B------:R-:W-:Y:S01]  /*4f90*/  IMAD.MOV.U32 R22, RZ, RZ, R26 ;  /* 0x000000ffff167224 */ /* 0x000fe200078e001a */
[----:B0-----:R0:W-:Y:S01]  /*4fa0*/  STG.E.U16 desc[UR36][R8.64], R5 ;  /* 0x0000000508007986 */ /* 0x0011e2000c101524 */
[----:B------:R-:W-:Y:S05]  /*4fb0*/  BRA `(.L_x_5641) ;  /* 0x0000000400b07947 */ /* 0x000fea0003800000 */
.L_x_5665:
        /* <DEDUP_REMOVED lines=21> */
.L_x_5668:
[----:B------:R-:W-:-:S04]  /*5110*/  LOP3.LUT R0, R7, 0x80000000, RZ, 0xc0, !PT ;  /* 0x8000000007007812 */ /* 0x000fc800078ec0ff */
[----:B------:R-:W-:-:S04]  /*5120*/  SHF.R.U32.HI R0, RZ, 0x18, R0 ;  /* 0x00000018ff007819 */ /* 0x000fc80000011600 */
[----:B------:R-:W-:-:S07]  /*5130*/  LOP3.LUT R0, R3, R0, RZ, 0xfc, !PT ;  /* 0x0000000003007212 */ /* 0x000fce00078efcff */
.L_x_5667:
[----:B------:R-:W-:Y:S05]  /*5140*/  BSYNC B0 ;  /* 0x0000000000007941 */ /* 0x000fea0003800000 */
.L_x_5666:
[----:B------:R0:W-:Y:S01]  /*5150*/  STG.E.U8 desc[UR36][R8.64], R0 ;  /* 0x0000000008007986 */ /* 0x0001e2000c101124 */
[----:B------:R-:W-:Y:S01]  /*5160*/  IMAD.MOV.U32 R22, RZ, RZ, R26 ;  /* 0x000000ffff167224 */ /* 0x000fe200078e001a */
[----:B------:R-:W-:Y:S06]  /*5170*/  BRA `(.L_x_5641) ;  /* 0x0000000400407947 */ /* 0x000fec0003800000 */
.L_x_5664:
        /* <DEDUP_REMOVED lines=21> */
.L_x_5671:
[----:B------:R-:W-:-:S04]  /*52d0*/  LOP3.LUT R0, R7, 0x80000000, RZ, 0xc0, !PT ;  /* 0x8000000007007812 */ /* 0x000fc800078ec0ff */
[----:B------:R-:W-:-:S04]  /*52e0*/  SHF.R.U32.HI R0, RZ, 0x18, R0 ;  /* 0x00000018ff007819 */ /* 0x000fc80000011600 */
[----:B------:R-:W-:-:S07]  /*52f0*/  LOP3.LUT R0, R3, R0, RZ, 0xfc, !PT ;  /* 0x0000000003007212 */ /* 0x000fce00078efcff */
.L_x_5670:
[----:B------:R-:W-:Y:S05]  /*5300*/  BSYNC B0 ;  /* 0x0000000000007941 */ /* 0x000fea0003800000 */
.L_x_5669:
[----:B------:R0:W-:Y:S01]  /*5310*/  STG.E.U8 desc[UR36][R8.64], R0 ;  /* 0x0000000008007986 */ /* 0x0001e2000c101124 */
[----:B------:R-:W-:Y:S01]  /*5320*/  IMAD.MOV.U32 R22, RZ, RZ, R26 ;  /* 0x000000ffff167224 */ /* 0x000fe200078e001a */
[----:B------:R-:W-:Y:S06]  /*5330*/  BRA `(.L_x_5641) ;  /* 0x0000000000d07947 */ /* 0x000fec0003800000 */
.L_x_5663:
        /* <DEDUP_REMOVED lines=27> */
.L_x_5646:
        /* <DEDUP_REMOVED lines=15> */
[----:B0---45:R-:W-:Y:S05]  /*55e0*/  CALL.ABS.NOINC R14 ;  /* 0x000000000e007343 */ /* 0x031fea0003c00000 */
.L_x_5674:
[----:B------:R-:W-:Y:S01]  /*55f0*/  IMAD.MOV.U32 R22, RZ, RZ, R26 ;  /* 0x000000ffff167224 */ /* 0x000fe200078e001a */
[----:B------:R-:W-:Y:S06]  /*5600*/  BRA `(.L_x_5641) ;  /* 0x00000000001c7947 */ /* 0x000fec0003800000 */
.L_x_5673:
[----:B------:R-:W0:Y:S01]  /*5610*/  F2I.U64.F64.TRUNC R4, R4 ;  /* 0x0000000400047311 */ /* 0x000e22000030d800 */
[----:B------:R-:W-:Y:S01]  /*5620*/  IMAD.MOV.U32 R22, RZ, RZ, R26 ;  /* 0x000000ffff167224 */ /* 0x000fe200078e001a */
[----:B0-----:R0:W-:Y:S01]  /*5630*/  STG.E.64 desc[UR36][R8.64], R4 ;  /* 0x0000000408007986 */ /* 0x0011e2000c101b24 */
[----:B------:R-:W-:Y:S05]  /*5640*/  BRA `(.L_x_5641) ;  /* 0x00000000000c7947 */ /* 0x000fea0003800000 */
.L_x_5672:
[----:B------:R-:W0:Y:S01]  /*5650*/  F2I.U32.F64.TRUNC R5, R4 ;  /* 0x0000000400057311 */ /* 0x000e22000030d000 */
[----:B------:R-:W-:Y:S01]  /*5660*/  IMAD.MOV.U32 R22, RZ, RZ, R26 ;  /* 0x000000ffff167224 */ /* 0x000fe200078e001a */
[----:B0-----:R0:W-:Y:S06]  /*5670*/  STG.E desc[UR36][R8.64], R5 ;  /* 0x0000000508007986 */ /* 0x0011ec000c101924 */
.L_x_5641:
[----:B------:R-:W-:Y:S05]  /*5680*/  BSYNC B6 ;  /* 0x0000000000067941 */ /* 0x000fea0003800000 */
.L_x_5640:
[----:B------:R-:W-:Y:S01]  /*5690*/  ISETP.GE.AND P0, PT, R22, R19, PT ;  /* 0x000000131600720c */ /* 0x000fe20003f06270 */
[----:B------:R-:W-:-:S12]  /*56a0*/  BSSY B6, `(.L_x_5675) ;  /* 0x0000230000067945 */ /* 0x000fd80003800000 */
        /* <DEDUP_REMOVED lines=19> */
[----:B-----5:R-:W0:Y:S02]  /*57e0*/  F2I.F64.TRUNC R29, R28 ;  /* 0x0000001c001d7311 */ /* 0x020e24000030d100 */
[----:B0-----:R3:W-:Y:S01]  /*57f0*/  STG.E.U8 desc[UR36][R4.64], R29 ;  /* 0x0000001d04007986 */ /* 0x0017e2000c101124 */
[----:B------:R-:W-:Y:S05]  /*5800*/  BRA `(.L_x_5682) ;  /* 0x0000001000007947 */ /* 0x000fea0003800000 */
.L_x_5680:
[----:B-----5:R-:W0:Y:S02]  /*5810*/  F2I.S64.F64.TRUNC R28, R28 ;  /* 0x0000001c001c7311 */ /* 0x020e24000030d900 */
[----:B0-----:R-:W-:-:S05]  /*5820*/  IMAD.MOV.U32 R3, RZ, RZ, R28 ;  /* 0x000000ffff037224 */ /* 0x001fca00078e001c */
[----:B------:R0:W-:Y:S01]  /*5830*/  STG.E.U8 desc[UR36][R4.64], R3 ;  /* 0x0000000304007986 */ /* 0x0001e2000c101124 */
[----:B------:R-:W-:Y:S05]  /*5840*/  BRA `(.L_x_5682) ;  /* 0x0000000c00f07947 */ /* 0x000fea0003800000 */
.L_x_5679:
[----:B------:R-:W-:-:S13]  /*5850*/  ISETP.NE.AND P0, PT, R0, 0x2, PT ;  /* 0x000000020000780c */ /* 0x000fda0003f05270 */
[----:B------:R-:W-:Y:S05]  /*5860*/  @!P0 BRA `(.L_x_5683) ;  /* 0x0000000000288947 */ /* 0x000fea0003800000 */
[----:B------:R-:W-:-:S13]  /*5870*/  ISETP.NE.AND P0, PT, R0, 0x3, PT ;  /* 0x000000030000780c */ /* 0x000fda0003f05270 */
[----:B------:R-:W-:Y:S05]  /*5880*/  @!P0 BRA `(.L_x_5684) ;  /* 0x0000000000148947 */ /* 0x000fea0003800000 */
[----:B------:R-:W-:-:S13]  /*5890*/  ISETP.NE.AND P0, PT, R0, 0x4, PT ;  /* 0x000000040000780c */ /* 0x000fda0003f05270 */
[----:B------:R-:W-:Y:S05]  /*58a0*/  @P0 BRA `(.L_x_5681) ;  /* 0x0000000c00800947 */ /* 0x000fea0003800000 */
[----:B-----5:R-:W0:Y:S02]  /*58b0*/  F2I.S64.F64.TRUNC R28, R28 ;  /* 0x0000001c001c7311 */ /* 0x020e24000030d900 */
[----:B0-----:R1:W-:Y:S01]  /*58c0*/  STG.E.64 desc[UR36][R4.64], R28 ;  /* 0x0000001c04007986 */ /* 0x0013e2000c101b24 */
[----:B------:R-:W-:Y:S05]  /*58d0*/  BRA `(.L_x_5682) ;  /* 0x0000000c00cc7947 */ /* 0x000fea0003800000 */
.L_x_5684:
[----:B-----5:R-:W0:Y:S02]  /*58e0*/  F2I.F64.TRUNC R29, R28 ;  /* 0x0000001c001d7311 */ /* 0x020e24000030d100 */
[----:B0-----:R2:W-:Y:S01]  /*58f0*/  STG.E desc[UR36][R4.64], R29 ;  /* 0x0000001d04007986 */ /* 0x0015e2000c101924 */
[----:B------:R-:W-:Y:S05]  /*5900*/  BRA `(.L_x_5682) ;  /* 0x0000000c00c07947 */ /* 0x000fea0003800000 */
.L_x_5683:
[----:B-----5:R-:W0:Y:S02]  /*5910*/  F2I.F64.TRUNC R29, R28 ;  /* 0x0000001c001d7311 */ /* 0x020e24000030d100 */
[----:B0-----:R0:W-:Y:S01]  /*5920*/  STG.E.U16 desc[UR36][R4.64], R29 ;  /* 0x0000001d04007986 */ /* 0x0011e2000c101524 */
[----:B------:R-:W-:Y:S05]  /*5930*/  BRA `(.L_x_5682) ;  /* 0x0000000c00b47947 */ /* 0x000fea0003800000 */
.L_x_5678:
        /* <DEDUP_REMOVED lines=8> */
[----:B-----5:R-:W0:Y:S01]  /*59c0*/  F2F.F32.F64 R3, R28 ;  /* 0x0000001c00037310 */ /* 0x020e220000301000 */
[----:B------:R-:W-:-:S14]  /*59d0*/  DSETP.GEU.AND P0, PT, |R28|, UR4, PT ;  /* 0x000000041c007e2a */ /* 0x000fdc000bf0e200 */
[----:B0-----:R-:W-:-:S05]  /*59e0*/  @!P0 FMUL R3, R3, 1.175494350822287508e-38 ;  /* 0x0080000003038820 */ /* 0x001fca0000400000 */
[----:B------:R0:W-:Y:S01]  /*59f0*/  STG.E desc[UR36][R4.64], R3 ;  /* 0x0000000304007986 */ /* 0x0001e2000c101924 */
[----:B------:R-:W-:Y:S05]  /*5a00*/  BRA `(.L_x_5682) ;  /* 0x0000000c00807947 */ /* 0x000fea0003800000 */
.L_x_5686:
[----:B------:R-:W-:Y:S01]  /*5a10*/  UMOV UR4, 0xf0000000 ;  /* 0xf000000000047882 */ /* 0x000fe20000000000 */
[----:B------:R-:W-:Y:S01]  /*5a20*/  UMOV UR5, 0x380fffff ;  /* 0x380fffff00057882 */ /* 0x000fe20000000000 */
[----:B-----5:R-:W0:Y:S01]  /*5a30*/  F2F.F32.F64 R0, R28 ;  /* 0x0000001c00007310 */ /* 0x020e220000301000 */
[----:B------:R-:W-:-:S14]  /*5a40*/  DSETP.GEU.AND P0, PT, |R28|, UR4, PT ;  /* 0x000000041c007e2a */ /* 0x000fdc000bf0e200 */
[----:B0-----:R-:W-:-:S05]  /*5a50*/  @!P0 FMUL R0, R0, 1.175494350822287508e-38 ;  /* 0x0080000000008820 */ /* 0x001fca0000400000 */
[----:B------:R-:W-:-:S05]  /*5a60*/  F2FP.F16.F32.PACK_AB R0, RZ, R0 ;  /* 0x00000000ff00723e */ /* 0x000fca00000000ff */
[----:B------:R0:W-:Y:S01]  /*5a70*/  STG.E.U16 desc[UR36][R4.64], R0 ;  /* 0x0000000004007986 */ /* 0x0001e2000c101524 */
[----:B------:R-:W-:Y:S05]  /*5a80*/  BRA `(.L_x_5682) ;  /* 0x0000000c00607947 */ /* 0x000fea0003800000 */
.L_x_5685:
        /* <DEDUP_REMOVED lines=8> */
[----:B-----5:R-:W0:Y:S01]  /*5b10*/  F2F.F32.F64 R6, R28 ;  /* 0x0000001c00067310 */ /* 0x020e220000301000 */
[----:B------:R-:W-:Y:S01]  /*5b20*/  DSETP.GEU.AND P0, PT, |R28|, UR4, PT ;  /* 0x000000041c007e2a */ /* 0x000fe2000bf0e200 */
[----:B------:R-:W-:-:S13]  /*5b30*/  IMAD.MOV.U32 R7, RZ, RZ, RZ ;  /* 0x000000ffff077224 */ /* 0x000fda00078e00ff */
[----:B0-----:R-:W-:-:S05]  /*5b40*/  @!P0 FMUL R6, R6, 1.175494350822287508e-38 ;  /* 0x0080000006068820 */ /* 0x001fca0000400000 */
[----:B------:R0:W-:Y:S01]  /*5b50*/  STG.E.64 desc[UR36][R4.64], R6 ;  /* 0x0000000604007986 */ /* 0x0001e2000c101b24 */
[----:B------:R-:W-:Y:S05]  /*5b60*/  BRA `(.L_x_5682) ;  /* 0x0000000c00287947 */ /* 0x000fea0003800000 */
.L_x_5688:
[----:B------:R-:W-:Y:S01]  /*5b70*/  UMOV UR4, 0xf0000000 ;  /* 0xf000000000047882 */ /* 0x000fe20000000000 */
[----:B------:R-:W-:Y:S01]  /*5b80*/  UMOV UR5, 0x380fffff ;  /* 0x380fffff00057882 */ /* 0x000fe20000000000 */
[----:B-----5:R-:W0:Y:S01]  /*5b90*/  F2F.F32.F64 R0, R28 ;  /* 0x0000001c00007310 */ /* 0x020e220000301000 */
[----:B------:R-:W-:-:S14]  /*5ba0*/  DSETP.GEU.AND P0, PT, |R28|, UR4, PT ;  /* 0x000000041c007e2a */ /* 0x000fdc000bf0e200 */
[----:B0-----:R-:W-:-:S05]  /*5bb0*/  @!P0 FMUL R0, R0, 1.175494350822287508e-38 ;  /* 0x0080000000008820 */ /* 0x001fca0000400000 */
[----:B------:R-:W-:-:S04]  /*5bc0*/  F2FP.F16.F32.PACK_AB R3, RZ, R0 ;  /* 0x00000000ff03723e */ /* 0x000fc800000000ff */
[----:B------:R-:W-:-:S05]  /*5bd0*/  PRMT R3, R3, 0x5410, RZ ;  /* 0x0000541003037816 */ /* 0x000fca00000000ff */
[----:B------:R0:W-:Y:S01]  /*5be0*/  STG.E desc[UR36][R4.64], R3 ;  /* 0x0000000304007986 */ /* 0x0001e2000c101924 */
[----:B------:R-:W-:Y:S05]  /*5bf0*/  BRA `(.L_x_5682) ;  /* 0x0000000c00047947 */ /* 0x000fea0003800000 */
.L_x_5687:
[----:B-----5:R0:W-:Y:S01]  /*5c00*/  STG.E.64 desc[UR36][R4.64], R28 ;  /* 0x0000001c04007986 */ /* 0x0201e2000c101b24 */
[----:B------:R-:W-:Y:S05]  /*5c10*/  BRA `(.L_x_5682) ;  /* 0x0000000800fc7947 */ /* 0x000fea0003800000 */
.L_x_5677:
        /* <DEDUP_REMOVED lines=8> */
[----:B-----5:R-:W-:-:S06]  /*5ca0*/  DSETP.NEU.AND P0, PT, R28, RZ, PT ;  /* 0x000000ff1c00722a */ /* 0x020fcc0003f0d000 */
[----:B------:R-:W-:-:S05]  /*5cb0*/  SEL R3, RZ, 0x1, !P0 ;  /* 0x00000001ff037807 */ /* 0x000fca0004000000 */
[----:B------:R0:W-:Y:S01]  /*5cc0*/  STG.E.U8 desc[UR36][R4.64], R3 ;  /* 0x0000000304007986 */ /* 0x0001e2000c101124 */
[----:B------:R-:W-:Y:S05]  /*5cd0*/  BRA `(.L_x_5682) ;  /* 0x0000000800cc7947 */ /* 0x000fea0003800000 */
.L_x_5691:
[----:B----45:R-:W-:-:S05]  /*5ce0*/  CS2R R30, SRZ ;  /* 0x00000000001e7805 */ /* 0x030fca000001ff00 */
[----:B------:R0:W-:Y:S01]  /*5cf0*/  STG.E.128 desc[UR36][R4.64], R28 ;  /* 0x0000001c04007986 */ /* 0x0001e2000c101d24 */
[----:B------:R-:W-:Y:S05]  /*5d00*/  BRA `(.L_x_5682) ;  /* 0x0000000800c07947 */ /* 0x000fea0003800000 */
.L_x_5690:
        /* <DEDUP_REMOVED lines=25> */
.L_x_5695:
[----:B------:R-:W-:Y:S05]  /*5ea0*/  BSYNC B0 ;  /* 0x0000000000007941 */ /* 0x000fea0003800000 */
.L_x_5694:
[----:B------:R-:W-:-:S05]  /*5eb0*/  LOP3.LUT R7, R0, R7, RZ, 0xfc, !PT ;  /* 0x0000000700077212 */ /* 0x000fca00078efcff */
[----:B------:R0:W-:Y:S01]  /*5ec0*/  STG.E.U8 desc[UR36][R4.64], R7 ;  /* 0x0000000704007986 */ /* 0x0001e2000c101124 */
[----:B------:R-:W-:Y:S05]  /*5ed0*/  BRA `(.L_x_5682) ;  /* 0x00000008004c7947 */ /* 0x000fea0003800000 */
.L_x_5693:
[----:B------:R-:W-:Y:S01]  /*5ee0*/  UMOV UR4, 0xf0000000 ;  /* 0xf000000000047882 */ /* 0x000fe20000000000 */
[----:B------:R-:W-:Y:S01]  /*5ef0*/  UMOV UR5, 0x380fffff ;  /* 0x380fffff00057882 */ /* 0x000fe20000000000 */
[----:B-----5:R-:W0:Y:S01]  /*5f00*/  F2F.F32.F64 R7, R28 ;  /* 0x0000001c00077310 */ /* 0x020e220000301000 */
        /* <DEDUP_REMOVED lines=14> */
.L_x_5697:
[----:B------:R-:W-:Y:S01]  /*5ff0*/  IMAD.MOV.U32 R0, RZ, RZ, 0x7f ;  /* 0x0000007fff007424 */ /* 0x000fe200078e00ff */
[----:B------:R-:W-:-:S04]  /*6000*/  ISETP.GT.U32.AND P0, PT, R3, 0x7f800000, PT ;  /* 0x7f8000000300780c */ /* 0x000fc80003f04070 */
[----:B------:R-:W-:-:S09]  /*6010*/  SEL R0, R0, 0x7c, P0 ;  /* 0x0000007c00007807 */ /* 0x000fd20000000000 */
.L_x_5698:
[----:B------:R-:W-:Y:S05]  /*6020*/  BSYNC B0 ;  /* 0x0000000000007941 */ /* 0x000fea0003800000 */
.L_x_5696:
[----:B------:R-:W-:-:S04]  /*6030*/  LOP3.LUT R3, R7, 0x80000000, RZ, 0xc0, !PT ;  /* 0x8000000007037812 */ /* 0x000fc800078ec0ff */
[----:B------:R-:W-:-:S04]  /*6040*/  SHF.R.U32.HI R3, RZ, 0x18, R3 ;  /* 0x00000018ff037819 */ /* 0x000fc80000011603 */
[----:B------:R-:W-:-:S05]  /*6050*/  LOP3.LUT R3, R0, R3, RZ, 0xfc, !PT ;  /* 0x0000000300037212 */ /* 0x000fca00078efcff */
[----:B------:R0:W-:Y:S01]  /*6060*/  STG.E.U8 desc[UR36][R4.64], R3 ;  /* 0x0000000304007986 */ /* 0x0001e2000c101124 */
[----:B------:R-:W-:Y:S05]  /*6070*/  BRA `(.L_x_5682) ;  /* 0x0000000400e47947 */ /* 0x000fea0003800000 */
.L_x_5692:
[----:B------:R-:W-:Y:S01]  /*6080*/  UMOV UR4, 0xf0000000 ;  /* 0xf000000000047882 */ /* 0x000fe20000000000 */
[----:B------:R-:W-:Y:S01]  /*6090*/  UMOV UR5, 0x380fffff ;  /* 0x380fffff00057882 */ /* 0x000fe20000000000 */
[----:B-----5:R-:W0:Y:S01]  /*60a0*/  F2F.F32.F64 R0, R28 ;  /* 0x0000001c00007310 */ /* 0x020e220000301000 */
[----:B------:R-:W-:-:S14]  /*60b0*/  DSETP.GEU.AND P0, PT, |R28|, UR4, PT ;  /* 0x000000041c007e2a */ /* 0x000fdc000bf0e200 */
[----:B0-----:R-:W-:-:S05]  /*60c0*/  @!P0 FMUL R0, R0, 1.175494350822287508e-38 ;  /* 0x0080000000008820 */ /* 0x001fca0000400000 */
[----:B------:R-:W-:-:S05]  /*60d0*/  F2FP.BF16.F32.PACK_AB R0, RZ, R0 ;  /* 0x00000000ff00723e */ /* 0x000fca00000010ff */
[----:B------:R0:W-:Y:S01]  /*60e0*/  STG.E.U16 desc[UR36][R4.64], R0 ;  /* 0x0000000004007986 */ /* 0x0001e2000c101524 */
[----:B------:R-:W-:Y:S05]  /*60f0*/  BRA `(.L_x_5682) ;  /* 0x0000000400c47947 */ /* 0x000fea0003800000 */
.L_x_5689:
        /* <DEDUP_REMOVED lines=8> */
[----:B-----5:R-:W0:Y:S02]  /*6180*/  F2I.U32.F64.TRUNC R29, R28 ;  /* 0x0000001c001d7311 */ /* 0x020e24000030d000 */
[----:B0-----:R0:W-:Y:S01]  /*6190*/  STG.E.U16 desc[UR36][R4.64], R29 ;  /* 0x0000001d04007986 */ /* 0x0011e2000c101524 */
[----:B------:R-:W-:Y:S05]  /*61a0*/  BRA `(.L_x_5682) ;  /* 0x0000000400987947 */ /* 0x000fea0003800000 */
.L_x_5701:
[----:B------:R-:W-:Y:S01]  /*61b0*/  UMOV UR4, 0xf0000000 ;  /* 0xf000000000047882 */ /* 0x000fe20000000000 */
[----:B------:R-:W-:Y:S01]  /*61c0*/  UMOV UR5, 0x380fffff ;  /* 0x380fffff00057882 */ /* 0x000fe20000000000 */
[----:B-----5:R-:W0:Y:S01]  /*61d0*/  F2F.F32.F64 R7, R28 ;  /* 0x0000001c00077310 */ /* 0x020e220000301000 */
        /* <DEDUP_REMOVED lines=18> */
.L_x_5704:
[----:B------:R-:W-:-:S04]  /*6300*/  LOP3.LUT R0, R7, 0x80000000, RZ, 0xc0, !PT ;  /* 0x8000000007007812 */ /* 0x000fc800078ec0ff */
[----:B------:R-:W-:-:S04]  /*6310*/  SHF.R.U32.HI R0, RZ, 0x18, R0 ;  /* 0x00000018ff007819 */ /* 0x000fc80000011600 */
[----:B------:R-:W-:-:S07]  /*6320*/  LOP3.LUT R0, R3, R0, RZ, 0xfc, !PT ;  /* 0x0000000003007212 */ /* 0x000fce00078efcff */
.L_x_5703:
[----:B------:R-:W-:Y:S05]  /*6330*/  BSYNC B0 ;  /* 0x0000000000007941 */ /* 0x000fea0003800000 */
.L_x_5702:
[----:B------:R0:W-:Y:S01]  /*6340*/  STG.E.U8 desc[UR36][R4.64], R0 ;  /* 0x0000000004007986 */ /* 0x0001e2000c101124 */
[----:B------:R-:W-:Y:S05]  /*6350*/  BRA `(.L_x_5682) ;  /* 0x00000004002c7947 */ /* 0x000fea0003800000 */
.L_x_5700:
        /* <DEDUP_REMOVED lines=21> */
.L_x_5707:
[----:B------:R-:W-:-:S04]  /*64b0*/  LOP3.LUT R0, R7, 0x80000000, RZ, 0xc0, !PT ;  /* 0x8000000007007812 */ /* 0x000fc800078ec0ff */
[----:B------:R-:W-:-:S04]  /*64c0*/  SHF.R.U32.HI R0, RZ, 0x18, R0 ;  /* 0x00000018ff007819 */ /* 0x000fc80000011600 */
[----:B------:R-:W-:-:S07]  /*64d0*/  LOP3.LUT R0, R3, R0, RZ, 0xfc, !PT ;  /* 0x0000000003007212 */ /* 0x000fce00078efcff */
.L_x_5706:
[----:B------:R-:W-:Y:S05]  /*64e0*/  BSYNC B0 ;  /* 0x0000000000007941 */ /* 0x000fea0003800000 */
.L_x_5705:
[----:B------:R0:W-:Y:S01]  /*64f0*/  STG.E.U8 desc[UR36][R4.64], R0 ;  /* 0x0000000004007986 */ /* 0x0001e2000c101124 */
[----:B------:R-:W-:Y:S05]  /*6500*/  BRA `(.L_x_5682) ;  /* 0x0000000000c07947 */ /* 0x000fea0003800000 */
.L_x_5699:
        /* <DEDUP_REMOVED lines=26> */
.L_x_5681:
        /* <DEDUP_REMOVED lines=16> */
.L_x_5710:
[----:B------:R-:W-:Y:S05]  /*67b0*/  BRA `(.L_x_5682) ;  /* 0x0000000000147947 */ /* 0x000fea0003800000 */
.L_x_5709:
[----:B-----5:R-:W0:Y:S02]  /*67c0*/  F2I.U64.F64.TRUNC R28, R28 ;  /* 0x0000001c001c7311 */ /* 0x020e24000030d800 */
[----:B0-----:R0:W-:Y:S01]  /*67d0*/  STG.E.64 desc[UR36][R4.64], R28 ;  /* 0x0000001c04007986 */ /* 0x0011e2000c101b24 */
[----:B------:R-:W-:Y:S05]  /*67e0*/  BRA `(.L_x_5682) ;  /* 0x0000000000087947 */ /* 0x000fea0003800000 */
.L_x_5708:
[----:B-----5:R-:W0:Y:S02]  /*67f0*/  F2I.U32.F64.TRUNC R29, R28 ;  /* 0x0000001c001d7311 */ /* 0x020e24000030d000 */
[----:B0-----:R0:W-:Y:S02]  /*6800*/  STG.E desc[UR36][R4.64], R29 ;  /* 0x0000001d04007986 */ /* 0x0011e4000c101924 */
.L_x_5682:
        /* <DEDUP_REMOVED lines=24> */
.L_x_5714:
[----:B------:R-:W0:Y:S02]  /*6990*/  F2I.S64.F64.TRUNC R24, R24 ;  /* 0x0000001800187311 */ /* 0x000e24000030d900 */
[----:B0-----:R-:W-:-:S05]  /*69a0*/  IMAD.MOV.U32 R3, RZ, RZ, R24 ;  /* 0x000000ffff037224 */ /* 0x001fca00078e0018 */
[----:B------:R0:W-:Y:S01]  /*69b0*/  STG.E.U8 desc[UR36][R4.64], R3 ;  /* 0x0000000304007986 */ /* 0x0001e2000c101124 */
[----:B------:R-:W-:Y:S05]  /*69c0*/  BRA `(.L_x_5716) ;  /* 0x0000000c00f07947 */ /* 0x000fea0003800000 */
.L_x_5713:
        /* <DEDUP_REMOVED lines=9> */
.L_x_5718:
[----:B------:R-:W0:Y:S02]  /*6a60*/  F2I.F64.TRUNC R25, R24 ;  /* 0x0000001800197311 */ /* 0x000e24000030d100 */
[----:B0-----:R0:W-:Y:S01]  /*6a70*/  STG.E desc[UR36][R4.64], R25 ;  /* 0x0000001904007986 */ /* 0x0011e2000c101924 */
[----:B------:R-:W-:Y:S05]  /*6a80*/  BRA `(.L_x_5716) ;  /* 0x0000000c00c07947 */ /* 0x000fea0003800000 */
.L_x_5717:
[----:B------:R-:W0:Y:S02]  /*6a90*/  F2I.F64.TRUNC R25, R24 ;  /* 0x0000001800197311 */ /* 0x000e24000030d100 */
[----:B0-----:R0:W-:Y:S01]  /*6aa0*/  STG.E.U16 desc[UR36][R4.64], R25 ;  /* 0x0000001904007986 */ /* 0x0011e2000c101524 */
[----:B------:R-:W-:Y:S05]  /*6ab0*/  BRA `(.L_x_5716) ;  /* 0x0000000c00b47947 */ /* 0x000fea0003800000 */
.L_x_5712:
        /* <DEDUP_REMOVED lines=13> */
.L_x_5720:
        /* <DEDUP_REMOVED lines=8> */
.L_x_5719:
        /* <DEDUP_REMOVED lines=14> */
.L_x_5722:
        /* <DEDUP_REMOVED lines=9> */
.L_x_5721:
[----:B------:R0:W-:Y:S01]  /*6d80*/  STG.E.64 desc[UR36][R4.64], R24 ;  /* 0x0000001804007986 */ /* 0x0001e2000c101b24 */
[----:B------:R-:W-:Y:S05]  /*6d90*/  BRA `(.L_x_5716) ;  /* 0x0000000800fc7947 */ /* 0x000fea0003800000 */
.L_x_5711:
        /* <DEDUP_REMOVED lines=12> */
.L_x_5725:
[----:B------:R-:W-:-:S05]  /*6e60*/  CS2R R26, SRZ ;  /* 0x00000000001a7805 */ /* 0x000fca000001ff00 */
[----:B------:R0:W-:Y:S01]  /*6e70*/  STG.E.128 desc[UR36][R4.64], R24 ;  /* 0x0000001804007986 */ /* 0x0001e2000c101d24 */
[----:B------:R-:W-:Y:S05]  /*6e80*/  BRA `(.L_x_5716) ;  /* 0x0000000800c07947 */ /* 0x000fea0003800000 */
.L_x_5724:
        /* <DEDUP_REMOVED lines=25> */
.L_x_5729:
[----:B------:R-:W-:Y:S05]  /*7020*/  BSYNC B0 ;  /* 0x0000000000007941 */ /* 0x000fea0003800000 */
.L_x_5728:
[----:B------:R-:W-:-:S05]  /*7030*/  LOP3.LUT R7, R0, R7, RZ, 0xfc, !PT ;  /* 0x0000000700077212 */ /* 0x000fca00078efcff */
[----:B------:R0:W-:Y:S01]  /*7040*/  STG.E.U8 desc[UR36][R4.64], R7 ;  /* 0x0000000704007986 */ /* 0x0001e2000c101124 */
[----:B------:R-:W-:Y:S05]  /*7050*/  BRA `(.L_x_5716) ;  /* 0x00000008004c7947 */ /* 0x000fea0003800000 */
.L_x_5727:
        /* <DEDUP_REMOVED lines=17> */
.L_x_5731:
[----:B------:R-:W-:Y:S01]  /*7170*/  IMAD.MOV.U32 R0, RZ, RZ, 0x7f ;  /* 0x0000007fff007424 */ /* 0x000fe200078e00ff */
[----:B------:R-:W-:-:S04]  /*7180*/  ISETP.GT.U32.AND P0, PT, R3, 0x7f800000, PT ;  /* 0x7f8000000300780c */ /* 0x000fc80003f04070 */
[----:B------:R-:W-:-:S09]  /*7190*/  SEL R0, R0, 0x7c, P0 ;  /* 0x0000007c00007807 */ /* 0x000fd20000000000 */
.L_x_5732:
[----:B------:R-:W-:Y:S05]  /*71a0*/  BSYNC B0 ;  /* 0x0000000000007941 */ /* 0x000fea0003800000 */
.L_x_5730:
[----:B------:R-:W-:-:S04]  /*71b0*/  LOP3.LUT R3, R7, 0x80000000, RZ, 0xc0, !PT ;  /* 0x8000000007037812 */ /* 0x000fc800078ec0ff */
[----:B------:R-:W-:-:S04]  /*71c0*/  SHF.R.U32.HI R3, RZ, 0x18, R3 ;  /* 0x00000018ff037819 */ /* 0x000fc80000011603 */
[----:B------:R-:W-:-:S05]  /*71d0*/  LOP3.LUT R3, R0, R3, RZ, 0xfc, !PT ;  /* 0x0000000300037212 */ /* 0x000fca00078efcff */
[----:B------:R0:W-:Y:S01]  /*71e0*/  STG.E.U8 desc[UR36][R4.64], R3 ;  /* 0x0000000304007986 */ /* 0x0001e2000c101124 */
[----:B------:R-:W-:Y:S05]  /*71f0*/  BRA `(.L_x_5716) ;  /* 0x0000000400e47947 */ /* 0x000fea0003800000 */
.L_x_5726:
        /* <DEDUP_REMOVED lines=8> */
.L_x_5723:
        /* <DEDUP_REMOVED lines=11> */
.L_x_5735:
        /* <DEDUP_REMOVED lines=21> */
.L_x_5738:
[----:B------:R-:W-:-:S04]  /*7480*/  LOP3.LUT R0, R7, 0x80000000, RZ, 0xc0, !PT ;  /* 0x8000000007007812 */ /* 0x000fc800078ec0ff */
[----:B------:R-:W-:-:S04]  /*7490*/  SHF.R.U32.HI R0, RZ, 0x18, R0 ;  /* 0x00000018ff007819 */ /* 0x000fc80000011600 */
[----:B------:R-:W-:-:S07]  /*74a0*/  LOP3.LUT R0, R3, R0, RZ, 0xfc, !PT ;  /* 0x0000000003007212 */ /* 0x000fce00078efcff */
.L_x_5737:
[----:B------:R-:W-:Y:S05]  /*74b0*/  BSYNC B0 ;  /* 0x0000000000007941 */ /* 0x000fea0003800000 */
.L_x_5736:
[----:B------:R3:W-:Y:S01]  /*74c0*/  STG.E.U8 desc[UR36][R4.64], R0 ;  /* 0x0000000004007986 */ /* 0x0007e2000c101124 */
[----:B------:R-:W-:Y:S05]  /*74d0*/  BRA `(.L_x_5716) ;  /* 0x00000004002c7947 */ /* 0x000fea0003800000 */
.L_x_5734:
        /* <DEDUP_REMOVED lines=21> */
.L_x_5741:
[----:B------:R-:W-:-:S04]  /*7630*/  LOP3.LUT R0, R7, 0x80000000, RZ, 0xc0, !PT ;  /* 0x8000000007007812 */ /* 0x000fc800078ec0ff */
[----:B------:R-:W-:-:S04]  /*7640*/  SHF.R.U32.HI R0, RZ, 0x18, R0 ;  /* 0x00000018ff007819 */ /* 0x000fc80000011600 */
[----:B------:R-:W-:-:S07]  /*7650*/  LOP3.LUT R0, R3, R0, RZ, 0xfc, !PT ;  /* 0x0000000003007212 */ /* 0x000fce00078efcff */
.L_x_5740:
[----:B------:R-:W-:Y:S05]  /*7660*/  BSYNC B0 ;  /* 0x0000000000007941 */ /* 0x000fea0003800000 */
.L_x_5739:
[----:B------:R0:W-:Y:S01]  /*7670*/  STG.E.U8 desc[UR36][R4.64], R0 ;  /* 0x0000000004007986 */ /* 0x0001e2000c101124 */
[----:B------:R-:W-:Y:S05]  /*7680*/  BRA `(.L_x_5716) ;  /* 0x0000000000c07947 */ /* 0x000fea0003800000 */
.L_x_5733:
        /* <DEDUP_REMOVED lines=26> */
.L_x_5715:
        /* <DEDUP_REMOVED lines=16> */
.L_x_5744:
[----:B------:R-:W-:Y:S05]  /*7930*/  BRA `(.L_x_5716) ;  /* 0x0000000000147947 */ /* 0x000fea0003800000 */
.L_x_5743:
[----:B------:R-:W0:Y:S02]  /*7940*/  F2I.U64.F64.TRUNC R24, R24 ;  /* 0x0000001800187311 */ /* 0x000e24000030d800 */
[----:B0-----:R1:W-:Y:S01]  /*7950*/  STG.E.64 desc[UR36][R4.64], R24 ;  /* 0x0000001804007986 */ /* 0x0013e2000c101b24 */
[----:B------:R-:W-:Y:S05]  /*7960*/  BRA `(.L_x_5716) ;  /* 0x0000000000087947 */ /* 0x000fea0003800000 */
.L_x_5742:
[----:B------:R-:W0:Y:S02]  /*7970*/  F2I.U32.F64.TRUNC R25, R24 ;  /* 0x0000001800197311 */ /* 0x000e24000030d000 */
[----:B0-----:R2:W-:Y:S02]  /*7980*/  STG.E desc[UR36][R4.64], R25 ;  /* 0x0000001904007986 */ /* 0x0015e4000c101924 */
.L_x_5716:
[----:B------:R-:W-:-:S07]  /*7990*/  VIADD R22, R22, 0x80 ;  /* 0x0000008016167836 */ /* 0x000fce0000000000 */
.L_x_5676:
[----:B------:R-:W-:Y:S05]  /*79a0*/  BSYNC B6 ;  /* 0x0000000000067941 */ /* 0x000fea0003800000 */
.L_x_5675:
[----:B------:R-:W-:-:S13]  /*79b0*/  ISETP.GE.AND P0, PT, R22, R19, PT ;  /* 0x000000131600720c */ /* 0x000fda0003f06270 */
[----:B------:R-:W-:Y:S05]  /*79c0*/  @P0 EXIT ;  /* 0x000000000000094d */ /* 0x000fea0003800000 */
[----:B0123--:R-:W0:Y:S01]  /*79d0*/  LDC.64 R4, c[0x0][0x240] ;  /* 0x00009000ff047b82 */ /* 0x00fe220000000a00 */
        /* <DEDUP_REMOVED lines=17> */
[----:B0-----:R-:W-:Y:S01]  /*7af0*/  STG.E.U8 desc[UR36][R4.64], R17 ;  /* 0x0000001104007986 */ /* 0x001fe2000c101124 */
[----:B------:R-:W-:Y:S05]  /*7b00*/  EXIT ;  /* 0x000000000000794d */ /* 0x000fea0003800000 */
.L_x_5748:
[----:B-----5:R-:W0:Y:S02]  /*7b10*/  F2I.S64.F64.TRUNC R16, R16 ;  /* 0x0000001000107311 */ /* 0x020e24000030d900 */
[----:B0-----:R-:W-:-:S05]  /*7b20*/  IMAD.MOV.U32 R3, RZ, RZ, R16 ;  /* 0x000000ffff037224 */ /* 0x001fca00078e0010 */
[----:B------:R-:W-:Y:S01]  /*7b30*/  STG.E.U8 desc[UR36][R4.64], R3 ;  /* 0x0000000304007986 */ /* 0x000fe2000c101124 */
[----:B------:R-:W-:Y:S05]  /*7b40*/  EXIT ;  /* 0x000000000000794d */ /* 0x000fea0003800000 */
.L_x_5747:
[----:B------:R-:W-:-:S13]  /*7b50*/  ISETP.NE.AND P0, PT, R0, 0x2, PT ;  /* 0x000000020000780c */ /* 0x000fda0003f05270 */
[----:B------:R-:W-:Y:S05]  /*7b60*/  @!P0 BRA `(.L_x_5750) ;  /* 0x0000000000288947 */ /* 0x000fea0003800000 */
[----:B------:R-:W-:-:S13]  /*7b70*/  ISETP.NE.AND P0, PT, R0, 0x3, PT ;  /* 0x000000030000780c */ /* 0x000fda0003f05270 */
[----:B------:R-:W-:Y:S05]  /*7b80*/  @!P0 BRA `(.L_x_5751) ;  /* 0x0000000000148947 */ /* 0x000fea0003800000 */
[----:B------:R-:W-:-:S13]  /*7b90*/  ISETP.NE.AND P0, PT, R0, 0x4, PT ;  /* 0x000000040000780c */ /* 0x000fda0003f05270 */
[----:B------:R-:W-:Y:S05]  /*7ba0*/  @P0 BRA `(.L_x_5749) ;  /* 0x0000000c00880947 */ /* 0x000fea0003800000 */
[----:B-----5:R-:W0:Y:S02]  /*7bb0*/  F2I.S64.F64.TRUNC R16, R16 ;  /* 0x0000001000107311 */ /* 0x020e24000030d900 */
[----:B0-----:R-:W-:Y:S01]  /*7bc0*/  STG.E.64 desc[UR36][R4.64], R16 ;  /* 0x0000001004007986 */ /* 0x001fe2000c101b24 */
[----:B------:R-:W-:Y:S05]  /*7bd0*/  EXIT ;  /* 0x000000000000794d */ /* 0x000fea0003800000 */
.L_x_5751:
[----:B-----5:R-:W0:Y:S02]  /*7be0*/  F2I.F64.TRUNC R17, R16 ;  /* 0x0000001000117311 */ /* 0x020e24000030d100 */
[----:B0-----:R-:W-:Y:S01]  /*7bf0*/  STG.E desc[UR36][R4.64], R17 ;  /* 0x0000001104007986 */ /* 0x001fe2000c101924 */
[----:B------:R-:W-:Y:S05]  /*7c00*/  EXIT ;  /* 0x000000000000794d */ /* 0x000fea0003800000 */
.L_x_5750:
[----:B-----5:R-:W0:Y:S02]  /*7c10*/  F2I.F64.TRUNC R17, R16 ;  /* 0x0000001000117311 */ /* 0x020e24000030d100 */
[----:B0-----:R-:W-:Y:S01]  /*7c20*/  STG.E.U16 desc[UR36][R4.64], R17 ;  /* 0x0000001104007986 */ /* 0x001fe2000c101524 */
[----:B------:R-:W-:Y:S05]  /*7c30*/  EXIT ;  /* 0x000000000000794d */ /* 0x000fea0003800000 */
.L_x_5746:
        /* <DEDUP_REMOVED lines=11> */
[----:B------:R-:W-:Y:S01]  /*7cf0*/  STG.E desc[UR36][R4.64], R3 ;  /* 0x0000000304007986 */ /* 0x000fe2000c101924 */
[----:B------:R-:W-:Y:S05]  /*7d00*/  EXIT ;  /* 0x000000000000794d */ /* 0x000fea0003800000 */
.L_x_5753:
[----:B------:R-:W-:Y:S01]  /*7d10*/  UMOV UR4, 0xf0000000 ;  /* 0xf000000000047882 */ /* 0x000fe20000000000 */
[----:B------:R-:W-:Y:S01]  /*7d20*/  UMOV UR5, 0x380fffff ;  /* 0x380fffff00057882 */ /* 0x000fe20000000000 */
[----:B-----5:R-:W0:Y:S01]  /*7d30*/  F2F.F32.F64 R0, R16 ;  /* 0x0000001000007310 */ /* 0x020e220000301000 */
[----:B------:R-:W-:-:S14]  /*7d40*/  DSETP.GEU.AND P0, PT, |R16|, UR4, PT ;  /* 0x0000000410007e2a */ /* 0x000fdc000bf0e200 */
[----:B0-----:R-:W-:-:S05]  /*7d50*/  @!P0 FMUL R0, R0, 1.175494350822287508e-38 ;  /* 0x0080000000008820 */ /* 0x001fca0000400000 */
[----:B------:R-:W-:-:S05]  /*7d60*/  F2FP.F16.F32.PACK_AB R0, RZ, R0 ;  /* 0x00000000ff00723e */ /* 0x000fca00000000ff */
[----:B------:R-:W-:Y:S01]  /*7d70*/  STG.E.U16 desc[UR36][R4.64], R0 ;  /* 0x0000000004007986 */ /* 0x000fe2000c101524 */
[----:B------:R-:W-:Y:S05]  /*7d80*/  EXIT ;  /* 0x000000000000794d */ /* 0x000fea0003800000 */
.L_x_5752:
        /* <DEDUP_REMOVED lines=12> */
[----:B------:R-:W-:Y:S01]  /*7e50*/  STG.E.64 desc[UR36][R4.64], R2 ;  /* 0x0000000204007986 */ /* 0x000fe2000c101b24 */
[----:B------:R-:W-:Y:S05]  /*7e60*/  EXIT ;  /* 0x000000000000794d */ /* 0x000fea0003800000 */
.L_x_5755:
[----:B------:R-:W-:Y:S01]  /*7e70*/  UMOV UR4, 0xf0000000 ;  /* 0xf000000000047882 */ /* 0x000fe20000000000 */
[----:B------:R-:W-:Y:S01]  /*7e80*/  UMOV UR5, 0x380fffff ;  /* 0x380fffff00057882 */ /* 0x000fe20000000000 */
[----:B-----5:R-:W0:Y:S01]  /*7e90*/  F2F.F32.F64 R0, R16 ;  /* 0x0000001000007310 */ /* 0x020e220000301000 */
[----:B------:R-:W-:-:S14]  /*7ea0*/  DSETP.GEU.AND P0, PT, |R16|, UR4, PT ;  /* 0x0000000410007e2a */ /* 0x000fdc000bf0e200 */
[----:B0-----:R-:W-:-:S05]  /*7eb0*/  @!P0 FMUL R0, R0, 1.175494350822287508e-38 ;  /* 0x0080000000008820 */ /* 0x001fca0000400000 */
[----:B------:R-:W-:-:S04]  /*7ec0*/  F2FP.F16.F32.PACK_AB R3, RZ, R0 ;  /* 0x00000000ff03723e */ /* 0x000fc800000000ff */
[----:B------:R-:W-:-:S05]  /*7ed0*/  PRMT R3, R3, 0x5410, RZ ;  /* 0x0000541003037816 */ /* 0x000fca00000000ff */
[----:B------:R-:W-:Y:S01]  /*7ee0*/  STG.E desc[UR36][R4.64], R3 ;  /* 0x0000000304007986 */ /* 0x000fe2000c101924 */
[----:B------:R-:W-:Y:S05]  /*7ef0*/  EXIT ;  /* 0x000000000000794d */ /* 0x000fea0003800000 */
.L_x_5754:
[----:B-----5:R-:W-:Y:S01]  /*7f00*/  STG.E.64 desc[UR36][R4.64], R16 ;  /* 0x0000001004007986 */ /* 0x020fe2000c101b24 */
[----:B------:R-:W-:Y:S05]  /*7f10*/  EXIT ;  /* 0x000000000000794d */ /* 0x000fea0003800000 */
.L_x_5745:
        /* <DEDUP_REMOVED lines=10> */
[----:B------:R-:W-:Y:S01]  /*7fc0*/  STG.E.U8 desc[UR36][R4.64], R3 ;  /* 0x0000000304007986 */ /* 0x000fe2000c101124 */
[----:B------:R-:W-:Y:S05]  /*7fd0*/  EXIT ;  /* 0x000000000000794d */ /* 0x000fea0003800000 */
.L_x_5758:
[----:B------:R-:W-:-:S05]  /*7fe0*/  CS2R R18, SRZ ;  /* 0x0000000000127805 */ /* 0x000fca000001ff00 */
[----:B-----5:R-:W-:Y:S01]  /*7ff0*/  STG.E.128 desc[UR36][R4.64], R16 ;  /* 0x0000001004007986 */ /* 0x020fe2000c101d24 */
[----:B------:R-:W-:Y:S05]  /*8000*/  EXIT ;  /* 0x000000000000794d */ /* 0x000fea0003800000 */
.L_x_5757:
        /* <DEDUP_REMOVED lines=25> */
.L_x_5762:
[----:B------:R-:W-:Y:S05]  /*81a0*/  BSYNC B0 ;  /* 0x0000000000007941 */ /* 0x000fea0003800000 */
.L_x_5761:
[----:B------:R-:W-:-:S05]  /*81b0*/  LOP3.LUT R3, R0, R3, RZ, 0xfc, !PT ;  /* 0x0000000300037212 */ /* 0x000fca00078efcff */
[----:B------:R-:W-:Y:S01]  /*81c0*/  STG.E.U8 desc[UR36][R4.64], R3 ;  /* 0x0000000304007986 */ /* 0x000fe2000c101124 */
[----:B------:R-:W-:Y:S05]  /*81d0*/  EXIT ;  /* 0x000000000000794d */ /* 0x000fea0003800000 */
.L_x_5760:
        /* <DEDUP_REMOVED lines=17> */
.L_x_5764:
[----:B------:R-:W-:Y:S01]  /*82f0*/  IMAD.MOV.U32 R0, RZ, RZ, 0x7f ;  /* 0x0000007fff007424 */ /* 0x000fe200078e00ff */
[----:B------:R-:W-:-:S04]  /*8300*/  ISETP.GT.U32.AND P0, PT, R2, 0x7f800000, PT ;  /* 0x7f8000000200780c */ /* 0x000fc80003f04070 */
[----:B------:R-:W-:-:S09]  /*8310*/  SEL R0, R0, 0x7c, P0 ;  /* 0x0000007c00007807 */ /* 0x000fd20000000000 */
.L_x_5765:
[----:B------:R-:W-:Y:S05]  /*8320*/  BSYNC B0 ;  /* 0x0000000000007941 */ /* 0x000fea0003800000 */
.L_x_5763:
[----:B------:R-:W-:-:S04]  /*8330*/  LOP3.LUT R2, R3, 0x80000000, RZ, 0xc0, !PT ;  /* 0x8000000003027812 */ /* 0x000fc800078ec0ff */
[----:B------:R-:W-:-:S04]  /*8340*/  SHF.R.U32.HI R3, RZ, 0x18, R2 ;  /* 0x00000018ff037819 */ /* 0x000fc80000011602 */
[----:B------:R-:W-:-:S05]  /*8350*/  LOP3.LUT R3, R0, R3, RZ, 0xfc, !PT ;  /* 0x0000000300037212 */ /* 0x000fca00078efcff */
[----:B------:R-:W-:Y:S01]  /*8360*/  STG.E.U8 desc[UR36][R4.64], R3 ;  /* 0x0000000304007986 */ /* 0x000fe2000c101124 */
[----:B------:R-:W-:Y:S05]  /*8370*/  EXIT ;  /* 0x000000000000794d */ /* 0x000fea0003800000 */
.L_x_5759:
[----:B------:R-:W-:Y:S01]  /*8380*/  UMOV UR4, 0xf0000000 ;  /* 0xf000000000047882 */ /* 0x000fe20000000000 */
[----:B------:R-:W-:Y:S01]  /*8390*/  UMOV UR5, 0x380fffff ;  /* 0x380fffff00057882 */ /* 0x000fe20000000000 */
[----:B-----5:R-:W0:Y:S01]  /*83a0*/  F2F.F32.F64 R0, R16 ;  /* 0x0000001000007310 */ /* 0x020e220000301000 */
[----:B------:R-:W-:-:S14]  /*83b0*/  DSETP.GEU.AND P0, PT, |R16|, UR4, PT ;  /* 0x0000000410007e2a */ /* 0x000fdc000bf0e200 */
[----:B0-----:R-:W-:-:S05]  /*83c0*/  @!P0 FMUL R0, R0, 1.175494350822287508e-38 ;  /* 0x0080000000008820 */ /* 0x001fca0000400000 */
[----:B------:R-:W-:-:S05]  /*83d0*/  F2FP.BF16.F32.PACK_AB R0, RZ, R0 ;  /* 0x00000000ff00723e */ /* 0x000fca00000010ff */
[----:B------:R-:W-:Y:S01]  /*83e0*/  STG.E.U16 desc[UR36][R4.64], R0 ;  /* 0x0000000004007986 */ /* 0x000fe2000c101524 */
[----:B------:R-:W-:Y:S05]  /*83f0*/  EXIT ;  /* 0x000000000000794d */ /* 0x000fea0003800000 */
.L_x_5756:
        /* <DEDUP_REMOVED lines=9> */
[----:B0-----:R-:W-:Y:S01]  /*8490*/  STG.E.U16 desc[UR36][R4.64], R17 ;  /* 0x0000001104007986 */ /* 0x001fe2000c101524 */
[----:B------:R-:W-:Y:S05]  /*84a0*/  EXIT ;  /* 0x000000000000794d */ /* 0x000fea0003800000 */
.L_x_5768:
        /* <DEDUP_REMOVED lines=21> */
.L_x_5771:
[----:B------:R-:W-:-:S04]  /*8600*/  LOP3.LUT R2, R7, 0x80000000, RZ, 0xc0, !PT ;  /* 0x8000000007027812 */ /* 0x000fc800078ec0ff */
[----:B------:R-:W-:-:S04]  /*8610*/  SHF.R.U32.HI R3, RZ, 0x18, R2 ;  /* 0x00000018ff037819 */ /* 0x000fc80000011602 */
[----:B------:R-:W-:-:S04]  /*8620*/  LOP3.LUT R0, R0, R3, RZ, 0xfc, !PT ;  /* 0x0000000300007212 */ /* 0x000fc800078efcff */
[----:B------:R-:W-:-:S07]  /*8630*/  PRMT R2, R0, 0x7610, R2 ;  /* 0x0000761000027816 */ /* 0x000fce0000000002 */
.L_x_5770:
[----:B------:R-:W-:Y:S05]  /*8640*/  BSYNC B0 ;  /* 0x0000000000007941 */ /* 0x000fea0003800000 */
.L_x_5769:
[----:B------:R-:W-:Y:S01]  /*8650*/  STG.E.U8 desc[UR36][R4.64], R2 ;  /* 0x0000000204007986 */ /* 0x000fe2000c101124 */
[----:B------:R-:W-:Y:S05]  /*8660*/  EXIT ;  /* 0x000000000000794d */ /* 0x000fea0003800000 */
.L_x_5767:
        /* <DEDUP_REMOVED lines=21> */
.L_x_5774:
[----:B------:R-:W-:-:S04]  /*87c0*/  LOP3.LUT R2, R7, 0x80000000, RZ, 0xc0, !PT ;  /* 0x8000000007027812 */ /* 0x000fc800078ec0ff */
[----:B------:R-:W-:-:S04]  /*87d0*/  SHF.R.U32.HI R3, RZ, 0x18, R2 ;  /* 0x00000018ff037819 */ /* 0x000fc80000011602 */
[----:B------:R-:W-:-:S04]  /*87e0*/  LOP3.LUT R0, R0, R3, RZ, 0xfc, !PT ;  /* 0x0000000300007212 */ /* 0x000fc800078efcff */
[----:B------:R-:W-:-:S07]  /*87f0*/  PRMT R2, R0, 0x7610, R2 ;  /* 0x0000761000027816 */ /* 0x000fce0000000002 */
.L_x_5773:
[----:B------:R-:W-:Y:S05]  /*8800*/  BSYNC B0 ;  /* 0x0000000000007941 */ /* 0x000fea0003800000 */
.L_x_5772:
[----:B------:R-:W-:Y:S01]  /*8810*/  STG.E.U8 desc[UR36][R4.64], R2 ;  /* 0x0000000204007986 */ /* 0x000fe2000c101124 */
[----:B------:R-:W-:Y:S05]  /*8820*/  EXIT ;  /* 0x000000000000794d */ /* 0x000fea0003800000 */
.L_x_5766:
        /* <DEDUP_REMOVED lines=26> */
.L_x_5749:
        /* <DEDUP_REMOVED lines=16> */
.L_x_5777:
[----:B------:R-:W-:Y:S05]  /*8ad0*/  EXIT ;  /* 0x000000000000794d */ /* 0x000fea0003800000 */
.L_x_5776:
[----:B-----5:R-:W0:Y:S02]  /*8ae0*/  F2I.U64.F64.TRUNC R16, R16 ;  /* 0x0000001000107311 */ /* 0x020e24000030d800 */
[----:B0-----:R-:W-:Y:S01]  /*8af0*/  STG.E.64 desc[UR36][R4.64], R16 ;  /* 0x0000001004007986 */ /* 0x001fe2000c101b24 */
[----:B------:R-:W-:Y:S05]  /*8b00*/  EXIT ;  /* 0x000000000000794d */ /* 0x000fea0003800000 */
.L_x_5775:
[----:B-----5:R-:W0:Y:S02]  /*8b10*/  F2I.U32.F64.TRUNC R17, R16 ;  /* 0x0000001000117311 */ /* 0x020e24000030d000 */
[----:B0-----:R-:W-:Y:S01]  /*8b20*/  STG.E desc[UR36][R4.64], R17 ;  /* 0x0000001104007986 */ /* 0x001fe2000c101924 */
[----:B------:R-:W-:Y:S05]  /*8b30*/  EXIT ;  /* 0x000000000000794d */ /* 0x000fea0003800000 */
.L_x_5778:
        /* <DEDUP_REMOVED lines=12> */
.L_x_5864:


//--------------------- .text._ZN2at6native18elementwise_kernelILi128ELi2EZNS0_22gpu_kernel_impl_nocastIZZZNS0_68_GLOBAL__N__08176361_30_ActivationHardsigmoidKernel_cu_1520ed90_302218hardsigmoid_kernelERNS_18TensorIteratorBaseEENKUlvE_clEvENKUlvE_clEvEUldE_EEvS5_RKT_EUliE_EEviT1_ --------------------------
	.section	.text._ZN2at6native18elementwise_kernelILi128ELi2EZNS0_22gpu_kernel_impl_nocastIZZZNS0_68_GLOBAL__N__08176361_30_ActivationHardsigmoidKernel_cu_1520ed90_302218hardsigmoid_kernelERNS_18TensorIteratorBaseEENKUlvE_clEvENKUlvE_clEvEUldE_EEvS5_RKT_EUliE_EEviT1_,"ax",@progbits
	.align	128
        .global         _ZN2at6native18elementwise_kernelILi128ELi2EZNS0_22gpu_kernel_impl_nocastIZZZNS0_68_GLOBAL__N__08176361_30_ActivationHardsigmoidKernel_cu_1520ed90_302218hardsigmoid_kernelERNS_18TensorIteratorBaseEENKUlvE_clEvENKUlvE_clEvEUldE_EEvS5_RKT_EUliE_EEviT1_
        .type           _ZN2at6native18elementwise_kernelILi128ELi2EZNS0_22gpu_kernel_impl_nocastIZZZNS0_68_GLOBAL__N__08176361_30_ActivationHardsigmoidKernel_cu_1520ed90_302218hardsigmoid_kernelERNS_18TensorIteratorBaseEENKUlvE_clEvENKUlvE_clEvEUldE_EEvS5_RKT_EUliE_EEviT1_,@function
        .size           _ZN2at6native18elementwise_kernelILi128ELi2EZNS0_22gpu_kernel_impl_nocastIZZZNS0_68_GLOBAL__N__08176361_30_ActivationHardsigmoidKernel_cu_1520ed90_302218hardsigmoid_kernelERNS_18TensorIteratorBaseEENKUlvE_clEvENKUlvE_clEvEUldE_EEvS5_RKT_EUliE_EEviT1_,(.L_x_5865 - _ZN2at6native18elementwise_kernelILi128ELi2EZNS0_22gpu_kernel_impl_nocastIZZZNS0_68_GLOBAL__N__08176361_30_ActivationHardsigmoidKernel_cu_1520ed90_302218hardsigmoid_kernelERNS_18TensorIteratorBaseEENKUlvE_clEvENKUlvE_clEvEUldE_EEvS5_RKT_EUliE_EEviT1_)
        .other          _ZN2at6native18elementwise_kernelILi128ELi2EZNS0_22gpu_kernel_impl_nocastIZZZNS0_68_GLOBAL__N__08176361_30_ActivationHardsigmoidKernel_cu_1520ed90_302218hardsigmoid_kernelERNS_18TensorIteratorBaseEENKUlvE_clEvENKUlvE_clEvEUldE_EEvS5_RKT_EUliE_EEviT1_,@"STO_CUDA_ENTRY STV_DEFAULT"
_ZN2at6native18elementwise_kernelILi128ELi2EZNS0_22gpu_kernel_impl_nocastIZZZNS0_68_GLOBAL__N__08176361_30_ActivationHardsigmoidKernel_cu_1520ed90_302218hardsigmoid_kernelERNS_18TensorIteratorBaseEENKUlvE_clEvENKUlvE_clEvEUldE_EEvS5_RKT_EUliE_EEviT1_:
.text._ZN2at6native18elementwise_kernelILi128ELi2EZNS0_22gpu_kernel_impl_nocastIZZZNS0_68_GLOBAL__N__08176361_30_ActivationHardsigmoidKernel_cu_1520ed90_302218hardsigmoid_kernelERNS_18TensorIteratorBaseEENKUlvE_clEvENKUlvE_clEvEUldE_EEvS5_RKT_EUliE_EEviT1_:
        /* <DEDUP_REMOVED lines=312> */
.L_x_5781:
[----:B------:R-:W-:Y:S02]  /*1380*/  ULDC.64 UR8, c[0x0][0x418] ;  /* 0x0001060000087ab9 */ /* 0x000fe40000000a00 */
[----:B------:R-:W-:-:S04]  /*1390*/  IADD3 R6, P0, R2, UR8, RZ ;  /* 0x0000000802067c10 */ /* 0x000fc8000ff1e0ff */
[----:B------:R-:W-:Y:S01]  /*13a0*/  IADD3.X R7, RZ, UR9, RZ, P0, !PT ;  /* 0x00000009ff077c10 */ /* 0x000fe200087fe4ff */
[----:B------:R-:W-:-:S04]  /*13b0*/  ULDC.64 UR8, c[0x0][0x420] ;  /* 0x0001080000087ab9 */ /* 0x000fc80000000a00 */
[----:B------:R0:W2:Y:S01]  /*13c0*/  LDG.E.64 R4, desc[UR4][R6.64] ;  /* 0x0000000406047981 */ /* 0x0000a2000c1e1b00 */
[----:B------:R-:W-:Y:S01]  /*13d0*/  UMOV UR10, 0x60000000 ;  /* 0x60000000000a7882 */ /* 0x000fe20000000000 */
[----:B------:R-:W-:Y:S01]  /*13e0*/  UMOV UR11, 0x3fc55555 ;  /* 0x3fc55555000b7882 */ /* 0x000fe20000000000 */
[----:B0-----:R-:W-:Y:S01]  /*13f0*/  IADD3 R7, R0, 0x80, RZ ;  /* 0x0000008000077810 */ /* 0x001fe20007ffe0ff */
[----:B--2---:R-:W-:-:S08]  /*1400*/  DADD R4, R4, 3 ;  /* 0x4008000004047429 */ /* 0x004fd00000000000 */
[----:B------:R-:W-:Y:S01]  /*1410*/  DSETP.GEU.AND P0, PT, R4, UR8, PT ;  /* 0x0000000804007e2a */ /* 0x000fe2000bf0e000 */
[----:B------:R-:W-:-:S05]  /*1420*/  ULDC.64 UR8, c[0x0][0x420] ;  /* 0x0001080000087ab9 */ /* 0x000fca0000000a00 */
[----:B------:R-:W-:Y:S02]  /*1430*/  FSEL R2, R4, UR8, P0 ;  /* 0x0000000804027c08 */ /* 0x000fe40008000000 */
[----:B------:R-:W-:Y:S01]  /*1440*/  FSEL R5, R5, UR9, P0 ;  /* 0x0000000905057c08 */ /* 0x000fe20008000000 */
[----:B------:R-:W-:Y:S01]  /*1450*/  ULDC.64 UR8, c[0x0][0x438] ;  /* 0x00010e0000087ab9 */ /* 0x000fe20000000a00 */
[----:B------:R-:W-:-:S06]  /*1460*/  MOV R4, R2 ;  /* 0x0000000200047202 */ /* 0x000fcc0000000f00 */
[----:B------:R-:W-:Y:S01]  /*1470*/  DSETP.GT.AND P0, PT, R4, UR8, PT ;  /* 0x0000000804007e2a */ /* 0x000fe2000bf04000 */
[----:B------:R-:W-:-:S13]  /*1480*/  ULDC.64 UR8, c[0x0][0x410] ;  /* 0x0001040000087ab9 */ /* 0x000fda0000000a00 */
[----:B------:R-:W0:Y:S08]  /*1490*/  @P0 LDC R5, c[0x0][0x43c] ;  /* 0x00010f00ff050b82 */ /* 0x000e300000000800 */
[----:B------:R-:W1:Y:S01]  /*14a0*/  @P0 LDC R2, c[0x0][0x438] ;  /* 0x00010e00ff020b82 */ /* 0x000e620000000800 */
[----:B------:R-:W-:Y:S01]  /*14b0*/  IADD3 R4, P0, R3, UR8, RZ ;  /* 0x0000000803047c10 */ /* 0x000fe2000ff1e0ff */
[----:B0-----:R-:W-:-:S03]  /*14c0*/  IMAD.MOV.U32 R3, RZ, RZ, R5 ;  /* 0x000000ffff037224 */ /* 0x001fc600078e0005 */
[----:B------:R-:W-:-:S03]  /*14d0*/  IADD3.X R5, RZ, UR9, RZ, P0, !PT ;  /* 0x00000009ff057c10 */ /* 0x000fc600087fe4ff */
[----:B-1----:R-:W-:-:S07]  /*14e0*/  DMUL R2, R2, UR10 ;  /* 0x0000000a02027c28 */ /* 0x002fce0008000000 */
[----:B------:R0:W-:Y:S04]  /*14f0*/  STG.E.64 desc[UR4][R4.64], R2 ;  /* 0x0000000204007986 */ /* 0x0001e8000c101b04 */
.L_x_5780:
[----:B------:R-:W-:Y:S05]  /*1500*/  BSYNC B0 ;  /* 0x0000000000007941 */ /* 0x000fea0003800000 */
.L_x_5779:
[----:B------:R-:W-:-:S13]  /*1510*/  ISETP.GE.AND P0, PT, R7, UR6, PT ;  /* 0x0000000607007c0c */ /* 0x000fda000bf06270 */
[----:B------:R-:W-:Y:S05]  /*1520*/  @P0 EXIT ;  /* 0x000000000000094d */ /* 0x000fea0003800000 */
[----:B------:R-:W1:Y:S01]  /*1530*/  LDC R8, c[0x0][0x218] ;  /* 0x00008600ff087b82 */ /* 0x000e620000000800 */
[----:B0-----:R-:W-:Y:S01]  /*1540*/  HFMA2.MMA R3, -RZ, RZ, 0, 0 ;  /* 0x00000000ff037435 */ /* 0x001fe200000001ff */
[----:B------:R-:W-:Y:S02]  /*1550*/  MOV R0, RZ ;  /* 0x000000ff00007202 */ /* 0x000fe40000000f00 */
        /* <DEDUP_REMOVED lines=300> */
.L_x_5782:
[----:B------:R-:W-:Y:S02]  /*2820*/  ULDC.64 UR6, c[0x0][0x418] ;  /* 0x0001060000067ab9 */ /* 0x000fe40000000a00 */
[----:B------:R-:W-:-:S04]  /*2830*/  IADD3 R6, P0, R0, UR6, RZ ;  /* 0x0000000600067c10 */ /* 0x000fc8000ff1e0ff */
[----:B------:R-:W-:Y:S01]  /*2840*/  IADD3.X R7, RZ, UR7, RZ, P0, !PT ;  /* 0x00000007ff077c10 */ /* 0x000fe200087fe4ff */
[----:B------:R-:W-:-:S04]  /*2850*/  ULDC.64 UR6, c[0x0][0x420] ;  /* 0x0001080000067ab9 */ /* 0x000fc80000000a00 */
[----:B------:R-:W2:Y:S01]  /*2860*/  LDG.E.64 R4, desc[UR4][R6.64] ;  /* 0x0000000406047981 */ /* 0x000ea2000c1e1b00 */
[----:B------:R-:W-:Y:S01]  /*2870*/  UMOV UR8, 0x60000000 ;  /* 0x6000000000087882 */ /* 0x000fe20000000000 */
[----:B------:R-:W-:Y:S01]  /*2880*/  UMOV UR9, 0x3fc55555 ;  /* 0x3fc5555500097882 */ /* 0x000fe20000000000 */
        /* <DEDUP_REMOVED lines=11> */
[----:B------:R-:W-:Y:S02]  /*2940*/  IADD3 R4, P0, R3, UR6, RZ ;  /* 0x0000000603047c10 */ /* 0x000fe4000ff1e0ff */
[----:B0-----:R-:W-:-:S02]  /*2950*/  MOV R3, R5 ;  /* 0x0000000500037202 */ /* 0x001fc40000000f00 */
[----:B------:R-:W-:-:S04]  /*2960*/  IADD3.X R5, RZ, UR7, RZ, P0, !PT ;  /* 0x00000007ff057c10 */ /* 0x000fc800087fe4ff */
[----:B-1----:R-:W-:-:S07]  /*2970*/  DMUL R2, R2, UR8 ;  /* 0x0000000802027c28 */ /* 0x002fce0008000000 */
[----:B------:R-:W-:Y:S01]  /*2980*/  STG.E.64 desc[UR4][R4.64], R2 ;  /* 0x0000000204007986 */ /* 0x000fe2000c101b04 */
[----:B------:R-:W-:Y:S05]  /*2990*/  EXIT ;  /* 0x000000000000794d */ /* 0x000fea0003800000 */
.L_x_5783:
        /* <DEDUP_REMOVED lines=14> */
.L_x_5865:


//--------------------- .text._ZN2at6native27unrolled_elementwise_kernelIZZZNS0_68_GLOBAL__N__08176361_30_ActivationHardsigmoidKernel_cu_1520ed90_302218hardsigmoid_kernelERNS_18TensorIteratorBaseEENKUlvE_clEvENKUlvE_clEvEUldE_St5arrayIPcLm2EELi4E23TrivialOffsetCalculatorILi1EjESC_NS0_6memory15LoadWithoutCastENSD_16StoreWithoutCastEEEviT_T0_T2_T3_T4_T5_ --------------------------
	.section	.text._ZN2at6native27unrolled_elementwise_kernelIZZZNS0_68_GLOBAL__N__08176361_30_ActivationHardsigmoidKernel_cu_1520ed90_302218hardsigmoid_kernelERNS_18TensorIteratorBaseEENKUlvE_clEvENKUlvE_clEvEUldE_St5arrayIPcLm2EELi4E23TrivialOffsetCalculatorILi1EjESC_NS0_6memory15LoadWithoutCastENSD_16StoreWithoutCastEEEviT_T0_T2_T3_T4_T5_,"ax",@progbits
	.align	128
        .global         _ZN2at6native27unrolled_elementwise_kernelIZZZNS0_68_GLOBAL__N__08176361_30_ActivationHardsigmoidKernel_cu_1520ed90_302218hardsigmoid_kernelERNS_18TensorIteratorBaseEENKUlvE_clEvENKUlvE_clEvEUldE_St5arrayIPcLm2EELi4E23TrivialOffsetCalculatorILi1EjESC_NS0_6memory15LoadWithoutCastENSD_16StoreWithoutCastEEEviT_T0_T2_T3_T4_T5_
        .type           _ZN2at6native27unrolled_elementwise_kernelIZZZNS0_68_GLOBAL__N__08176361_30_ActivationHardsigmoidKernel_cu_1520ed90_302218hardsigmoid_kernelERNS_18TensorIteratorBaseEENKUlvE_clEvENKUlvE_clEvEUldE_St5arrayIPcLm2EELi4E23TrivialOffsetCalculatorILi1EjESC_NS0_6memory15LoadWithoutCastENSD_16StoreWithoutCastEEEviT_T0_T2_T3_T4_T5_,@function
        .size           _ZN2at6native27unrolled_elementwise_kernelIZZZNS0_68_GLOBAL__N__08176361_30_ActivationHardsigmoidKernel_cu_1520ed90_302218hardsigmoid_kernelERNS_18TensorIteratorBaseEENKUlvE_clEvENKUlvE_clEvEUldE_St5arrayIPcLm2EELi4E23TrivialOffsetCalculatorILi1EjESC_NS0_6memory15LoadWithoutCastENSD_16StoreWithoutCastEEEviT_T0_T2_T3_T4_T5_,(.L_x_5866 - _ZN2at6native27unrolled_elementwise_kernelIZZZNS0_68_GLOBAL__N__08176361_30_ActivationHardsigmoidKernel_cu_1520ed90_302218hardsigmoid_kernelERNS_18TensorIteratorBaseEENKUlvE_clEvENKUlvE_clEvEUldE_St5arrayIPcLm2EELi4E23TrivialOffsetCalculatorILi1EjESC_NS0_6memory15LoadWithoutCastENSD_16StoreWithoutCastEEEviT_T0_T2_T3_T4_T5_)
        .other          _ZN2at6native27unrolled_elementwise_kernelIZZZNS0_68_GLOBAL__N__08176361_30_ActivationHardsigmoidKernel_cu_1520ed90_302218hardsigmoid_kernelERNS_18TensorIteratorBaseEENKUlvE_clEvENKUlvE_clEvEUldE_St5arrayIPcLm2EELi4E23TrivialOffsetCalculatorILi1EjESC_NS0_6memory15LoadWithoutCastENSD_16StoreWithoutCastEEEviT_T0_T2_T3_T4_T5_,@"STO_CUDA_ENTRY STV_DEFAULT"
_ZN2at6native27unrolled_elementwise_kernelIZZZNS0_68_GLOBAL__N__08176361_30_ActivationHardsigmoidKernel_cu_1520ed90_302218hardsigmoid_kernelERNS_18TensorIteratorBaseEENKUlvE_clEvENKUlvE_clEvEUldE_St5arrayIPcLm2EELi4E23TrivialOffsetCalculatorILi1EjESC_NS0_6memory15LoadWithoutCastENSD_16StoreWithoutCastEEEviT_T0_T2_T3_T4_T5_:
.text._ZN2at6native27unrolled_elementwise_kernelIZZZNS0_68_GLOBAL__N__08176361_30_ActivationHardsigmoidKernel_cu_1520ed90_302218hardsigmoid_kernelERNS_18TensorIteratorBaseEENKUlvE_clEvENKUlvE_clEvEUldE_St5arrayIPcLm2EELi4E23TrivialOffsetCalculatorILi1EjESC_NS0_6memory15LoadWithoutCastENSD_16StoreWithoutCastEEEviT_T0_T2_T3_T4_T5_:
[----:B------:R-:W-:Y:S01]  /*0000*/  LDC R1, c[0x0][0x28] ;  /* 0x00000a00ff017b82 */ /* 0x000fe20000000800 */
[----:B------:R-:W0:Y:S07]  /*0010*/  S2R R0, SR_CTAID.X ;  /* 0x0000000000007919 */ /* 0x000e2e0000002500 */
[----:B------:R-:W0:Y:S01]  /*0020*/  LDC R3, c[0x0][0x210] ;  /* 0x00008400ff037b82 */ /* 0x000e220000000800 */
[----:B------:R-:W-:Y:S01]  /*0030*/  ULDC.64 UR4, c[0x0][0x208] ;  /* 0x0000820000047ab9 */ /* 0x000fe20000000a00 */
[----:B------:R-:W1:Y:S01]  /*0040*/  S2R R5, SR_TID.X ;  /* 0x0000000000057919 */ /* 0x000e620000002100 */
[----:B------:R-:W-:Y:S01]  /*0050*/  IMAD.MOV.U32 R14, RZ, RZ, 0x0 ;  /* 0x00000000ff0e7424 */ /* 0x000fe200078e00ff */
[----:B------:R-:W-:Y:S01]  /*0060*/  ULDC.64 UR6, c[0x0][0x218] ;  /* 0x0000860000067ab9 */ /* 0x000fe20000000a00 */
[----:B------:R-:W-:Y:S01]  /*0070*/  ULDC.64 UR8, c[0x0][0x218] ;  /* 0x0000860000087ab9 */ /* 0x000fe20000000a00 */
[----:B------:R-:W-:Y:S01]  /*0080*/  ULDC.64 UR10, c[0x0][0x230] ;  /* 0x00008c00000a7ab9 */ /* 0x000fe20000000a00 */
[----:B0-----:R-:W-:-:S02]  /*0090*/  IMAD R2, R0, -0x200, R3 ;  /* 0xfffffe0000027824 */ /* 0x001fc400078e0203 */
[----:B-1----:R-:W-:-:S03]  /*00a0*/  IMAD.MOV.U32 R3, RZ, RZ, R5 ;  /* 0x000000ffff037224 */ /* 0x002fc600078e0005 */
[----:B------:R-:W-:-:S13]  /*00b0*/  ISETP.GE.AND P0, PT, R5, R2, PT ;  /* 0x000000020500720c */ /* 0x000fda0003f06270 */
[----:B------:R-:W-:Y:S01]  /*00c0*/  @!P0 IMAD R15, R0, 0x200, R3 ;  /* 0x00000200000f8824 */ /* 0x000fe200078e0203 */
[----:B------:R-:W0:Y:S01]  /*00d0*/  @!P0 LDC.64 R8, c[0x0][0x248] ;  /* 0x00009200ff088b82 */ /* 0x000e220000000a00 */
[----:B------:R-:W-:-:S05]  /*00e0*/  @!P0 VIADD R3, R3, 0x80 ;  /* 0x0000008003038836 */ /* 0x000fca0000000000 */
[----:B------:R-:W-:-:S13]  /*00f0*/  ISETP.GE.AND P2, PT, R3, R2, PT ;  /* 0x000000020300720c */ /* 0x000fda0003f46270 */
[----:B------:R-:W-:Y:S01]  /*0100*/  @!P2 LEA R17, R0, R3, 0x9 ;  /* 0x000000030011a211 */ /* 0x000fe200078e48ff */
[----:B------:R-:W-:Y:S01]  /*0110*/  @!P2 VIADD R3, R3, 0x80 ;  /* 0x000000800303a836 */ /* 0x000fe20000000000 */
[----:B------:R-:W1:Y:S01]  /*0120*/  @!P2 LDC.64 R6, c[0x0][0x248] ;  /* 0x00009200ff06ab82 */ /* 0x000e620000000a00 */
[----:B0-----:R-:W-:-:S03]  /*0130*/  @!P0 IMAD.WIDE.U32 R8, R15, 0x8, R8 ;  /* 0x000000080f088825 */ /* 0x001fc600078e0008 */
[----:B------:R-:W-:-:S03]  /*0140*/  ISETP.GE.AND P4, PT, R3, R2, PT ;  /* 0x000000020300720c */ /* 0x000fc60003f86270 */
[----:B------:R-:W2:Y:S10]  /*0150*/  @!P0 LDG.E.64 R8, desc[UR4][R8.64] ;  /* 0x0000000408088981 */ /* 0x000eb4000c1e1b00 */
[----:B------:R-:W-:Y:S01]  /*0160*/  @!P4 IMAD R19, R0, 0x200, R3 ;  /* 0x000002000013c824 */ /* 0x000fe200078e0203 */
[----:B------:R-:W0:Y:S01]  /*0170*/  @!P4 LDC.64 R12, c[0x0][0x248] ;  /* 0x00009200ff0ccb82 */ /* 0x000e220000000a00 */
[----:B------:R-:W-:-:S05]  /*0180*/  @!P4 VIADD R3, R3, 0x80 ;  /* 0x000000800303c836 */ /* 0x000fca0000000000 */
[----:B------:R-:W-:Y:S01]  /*0190*/  ISETP.GE.AND P1, PT, R3, R2, PT ;  /* 0x000000020300720c */ /* 0x000fe20003f26270 */
[----:B-1----:R-:W-:-:S06]  /*01a0*/  @!P2 IMAD.WIDE.U32 R6, R17, 0x8, R6 ;  /* 0x000000081106a825 */ /* 0x002fcc00078e0006 */
[----:B------:R-:W3:Y:S06]  /*01b0*/  @!P2 LDG.E.64 R6, desc[UR4][R6.64] ;  /* 0x000000040606a981 */ /* 0x000eec000c1e1b00 */
[----:B------:R-:W1:Y:S01]  /*01c0*/  @!P1 LDC.64 R10, c[0x0][0x248] ;  /* 0x00009200ff0a9b82 */ /* 0x000e620000000a00 */
[----:B------:R-:W-:Y:S01]  /*01d0*/  @!P1 LEA R17, R0, R3, 0x9 ;  /* 0x0000000300119211 */ /* 0x000fe200078e48ff */
[----:B0-----:R-:W-:-:S06]  /*01e0*/  @!P4 IMAD.WIDE.U32 R18, R19, 0x8, R12 ;  /* 0x000000081312c825 */ /* 0x001fcc00078e000c */
[----:B------:R-:W4:Y:S01]  /*01f0*/  @!P4 LDG.E.64 R18, desc[UR4][R18.64] ;  /* 0x000000041212c981 */ /* 0x000f22000c1e1b00 */
[----:B-1----:R-:W-:-:S06]  /*0200*/  @!P1 IMAD.WIDE.U32 R16, R17, 0x8, R10 ;  /* 0x0000000811109825 */ /* 0x002fcc00078e000a */
[----:B------:R-:W5:Y:S01]  /*0210*/  @!P1 LDG.E.64 R16, desc[UR4][R16.64] ;  /* 0x0000000410109981 */ /* 0x000f62000c1e1b00 */
[----:B------:R-:W-:Y:S01]  /*0220*/  IMAD.MOV.U32 R12, RZ, RZ, 0x0 ;  /* 0x00000000ff0c7424 */ /* 0x000fe200078e00ff */
[----:B------:R-:W-:Y:S01]  /*0230*/  HFMA2.MMA R11, -RZ, RZ, 2.015625, 0 ;  /* 0x40080000ff0b7435 */ /* 0x000fe200000001ff */
[----:B------:R-:W-:Y:S02]  /*0240*/  IMAD.MOV.U32 R13, RZ, RZ, 0x40080000 ;  /* 0x40080000ff0d7424 */ /* 0x000fe400078e00ff */
[----:B------:R-:W-:Y:S02]  /*0250*/  IMAD.MOV.U32 R10, RZ, RZ, 0x0 ;  /* 0x00000000ff0a7424 */ /* 0x000fe400078e00ff */
[----:B------:R-:W-:Y:S01]  /*0260*/  IMAD.MOV.U32 R15, RZ, RZ, 0x40080000 ;  /* 0x40080000ff0f7424 */ /* 0x000fe200078e00ff */
[----:B------:R-:W-:Y:S01]  /*0270*/  IADD3 R4, R5, 0x80, RZ ;  /* 0x0000008005047810 */ /* 0x000fe20007ffe0ff */
[--C-:B------:R-:W-:Y:S02]  /*0280*/  IMAD.MOV.U32 R3, RZ, RZ, R5.reuse ;  /* 0x000000ffff037224 */ /* 0x100fe400078e0005 */
[----:B------:R-:W-:-:S02]  /*0290*/  @!P0 IMAD R5, R0, 0x200, R5 ;  /* 0x0000020000058824 */ /* 0x000fc400078e0205 */
[----:B------:R-:W-:Y:S01]  /*02a0*/  @!P0 IMAD.MOV.U32 R3, RZ, RZ, R4 ;  /* 0x000000ffff038224 */ /* 0x000fe200078e0004 */
[----:B------:R-:W-:Y:S01]  /*02b0*/  BSSY B0, `(.L_x_5784) ;  /* 0x0000034000007945 */ /* 0x000fe20003800000 */
[----:B--2---:R-:W-:Y:S01]  /*02c0*/  @!P0 DADD R10, R8, 3 ;  /* 0x40080000080a8429 */ /* 0x004fe20000000000 */
[----:B------:R-:W0:Y:S01]  /*02d0*/  @!P0 LDC.64 R8, c[0x0][0x240] ;  /* 0x00009000ff088b82 */ /* 0x000e220000000a00 */
[----:B---3--:R-:W-:-:S06]  /*02e0*/  @!P2 DADD R12, R6, 3 ;  /* 0x40080000060ca429 */ /* 0x008fcc0000000000 */
[----:B------:R-:W-:Y:S01]  /*02f0*/  DSETP.GEU.AND P2, PT, R10, UR6, PT ;  /* 0x000000060a007e2a */ /* 0x000fe2000bf4e000 */
[----:B------:R-:W-:Y:S01]  /*0300*/  IMAD.MOV.U32 R6, RZ, RZ, 0x0 ;  /* 0x00000000ff067424 */ /* 0x000fe200078e00ff */
[----:B------:R-:W-:Y:S01]  /*0310*/  MOV R7, 0x40080000 ;  /* 0x4008000000077802 */ /* 0x000fe20000000f00 */
[----:B------:R-:W-:Y:S02]  /*0320*/  DSETP.GEU.AND P3, PT, R12, UR6, PT ;  /* 0x000000060c007e2a */ /* 0x000fe4000bf6e000 */
[----:B----4-:R-:W-:-:S04]  /*0330*/  @!P4 DADD R14, R18, 3 ;  /* 0x40080000120ec429 */ /* 0x010fc80000000000 */
[----:B------:R-:W-:Y:S02]  /*0340*/  FSEL R12, R12, UR8, P3 ;  /* 0x000000080c0c7c08 */ /* 0x000fe40009800000 */
[----:B------:R-:W-:Y:S02]  /*0350*/  FSEL R13, R13, UR9, P3 ;  /* 0x000000090d0d7c08 */ /* 0x000fe40009800000 */
[----:B------:R-:W-:Y:S02]  /*0360*/  FSEL R10, R10, UR8, P2 ;  /* 0x000000080a0a7c08 */ /* 0x000fe40009000000 */
[----:B------:R-:W-:Y:S01]  /*0370*/  FSEL R11, R11, UR9, P2 ;  /* 0x000000090b0b7c08 */ /* 0x000fe20009000000 */
[----:B------:R-:W-:Y:S02]  /*0380*/  DSETP.GEU.AND P3, PT, R14, UR6, PT ;  /* 0x000000060e007e2a */ /* 0x000fe4000bf6e000 */
[----:B-----5:R-:W-:-:S04]  /*0390*/  @!P1 DADD R6, R16, 3 ;  /* 0x4008000010069429 */ /* 0x020fc80000000000 */
[----:B------:R-:W-:Y:S02]  /*03a0*/  FSEL R14, R14, UR8, P3 ;  /* 0x000000080e0e7c08 */ /* 0x000fe40009800000 */
[----:B------:R-:W-:Y:S01]  /*03b0*/  FSEL R15, R15, UR9, P3 ;  /* 0x000000090f0f7c08 */ /* 0x000fe20009800000 */
[----:B------:R-:W-:Y:S02]  /*03c0*/  DSETP.GT.AND P3, PT, R10, UR10, PT ;  /* 0x0000000a0a007e2a */ /* 0x000fe4000bf64000 */
[----:B------:R-:W-:Y:S01]  /*03d0*/  DSETP.GEU.AND P2, PT, R6, UR6, PT ;  /* 0x0000000606007e2a */ /* 0x000fe2000bf4e000 */
[----:B------:R-:W-:-:S05]  /*03e0*/  ULDC.64 UR6, c[0x0][0x230] ;  /* 0x00008c0000067ab9 */ /* 0x000fca0000000a00 */
[----:B------:R-:W-:Y:S02]  /*03f0*/  FSEL R16, R6, UR8, P2 ;  /* 0x0000000806107c08 */ /* 0x000fe40009000000 */
[----:B------:R-:W-:Y:S02]  /*0400*/  FSEL R17, R7, UR9, P2 ;  /* 0x0000000907117c08 */ /* 0x000fe40009000000 */
[----:B------:R-:W-:Y:S02]  /*0410*/  FSEL R6, R10, UR6, !P3 ;  /* 0x000000060a067c08 */ /* 0x000fe4000d800000 */
[----:B------:R-:W-:Y:S01]  /*0420*/  FSEL R7, R11, UR7, !P3 ;  /* 0x000000070b077c08 */ /* 0x000fe2000d800000 */
[----:B------:R-:W-:Y:S01]  /*0430*/  UMOV UR8, 0x60000000 ;  /* 0x6000000000087882 */ /* 0x000fe20000000000 */
[----:B------:R-:W-:Y:S01]  /*0440*/  UMOV UR9, 0x3fc55555 ;  /* 0x3fc5555500097882 */ /* 0x000fe20000000000 */
[----:B0-----:R-:W-:-:S03]  /*0450*/  @!P0 IMAD.WIDE.U32 R8, R5, 0x8, R8 ;  /* 0x0000000805088825 */ /* 0x001fc600078e0008 */
[----:B------:R-:W-:Y:S01]  /*0460*/  @!P0 DMUL R6, R6, UR8 ;  /* 0x0000000806068c28 */ /* 0x000fe20008000000 */
[----:B------:R-:W-:-:S06]  /*0470*/  ISETP.GE.AND P4, PT, R3, R2, PT ;  /* 0x000000020300720c */ /* 0x000fcc0003f86270 */
[----:B------:R0:W-:Y:S01]  /*0480*/  @!P0 STG.E.64 desc[UR4][R8.64], R6 ;  /* 0x0000000608008986 */ /* 0x0001e2000c101b04 */
[----:B------:R-:W-:Y:S02]  /*0490*/  DSETP.GT.AND P1, PT, R12, UR10, PT ;  /* 0x0000000a0c007e2a */ /* 0x000fe4000bf24000 */
[----:B------:R-:W-:Y:S02]  /*04a0*/  DSETP.GT.AND P2, PT, R14, UR10, PT ;  /* 0x0000000a0e007e2a */ /* 0x000fe4000bf44000 */
[----:B------:R-:W-:Y:S02]  /*04b0*/  DSETP.GT.AND P3, PT, R16, UR10, PT ;  /* 0x0000000a10007e2a */ /* 0x000fe4000bf64000 */
[----:B------:R-:W-:Y:S02]  /*04c0*/  FSEL R10, R12, UR6, !P1 ;  /* 0x000000060c0a7c08 */ /* 0x000fe4000c800000 */
[----:B------:R-:W-:Y:S02]  /*04d0*/  FSEL R11, R13, UR7, !P1 ;  /* 0x000000070d0b7c08 */ /* 0x000fe4000c800000 */
[----:B------:R-:W-:-:S02]  /*04e0*/  FSEL R12, R14, UR6, !P2 ;  /* 0x000000060e0c7c08 */ /* 0x000fc4000d000000 */
[----:B------:R-:W-:Y:S02]  /*04f0*/  FSEL R13, R15, UR7, !P2 ;  /* 0x000000070f0d7c08 */ /* 0x000fe4000d000000 */
[----:B------:R-:W-:Y:S02]  /*0500*/  FSEL R4, R16, UR6, !P3 ;  /* 0x0000000610047c08 */ /* 0x000fe4000d800000 */
[----:B------:R-:W-:Y:S01]  /*0510*/  FSEL R5, R17, UR7, !P3 ;  /* 0x0000000711057c08 */ /* 0x000fe2000d800000 */
[----:B0-----:R-:W-:Y:S06]  /*0520*/  @P4 BRA `(.L_x_5785) ;  /* 0x0000000000304947 */ /* 0x001fec0003800000 */
[----:B------:R-:W0:Y:S01]  /*0530*/  LDC.64 R8, c[0x0][0x240] ;  /* 0x00009000ff087b82 */ /* 0x000e220000000a00 */
[----:B------:R-:W-:Y:S01]  /*0540*/  LEA R7, R0, R3, 0x9 ;  /* 0x0000000300077211 */ /* 0x000fe200078e48ff */
[----:B------:R-:W-:Y:S01]  /*0550*/  VIADD R3, R3, 0x80 ;  /* 0x0000008003037836 */ /* 0x000fe20000000000 */
[----:B------:R-:W-:Y:S02]  /*0560*/  DMUL R10, R10, UR8 ;  /* 0x000000080a0a7c28 */ /* 0x000fe40008000000 */
[----:B------:R-:W-:Y:S02]  /*0570*/  DMUL R12, R12, UR8 ;  /* 0x000000080c0c7c28 */ /* 0x000fe40008000000 */
[----:B------:R-:W-:-:S13]  /*0580*/  ISETP.GE.AND P0, PT, R3, R2, PT ;  /* 0x000000020300720c */ /* 0x000fda0003f06270 */
[----:B------:R-:W-:Y:S01]  /*0590*/  @!P0 IMAD R15, R0, 0x200, R3 ;  /* 0x00000200000f8824 */ /* 0x000fe200078e0203 */
[----:B------:R-:W-:Y:S01]  /*05a0*/  @!P0 IADD3 R3, R3, 0x80, RZ ;  /* 0x0000008003038810 */ /* 0x000fe20007ffe0ff */
[----:B0-----:R-:W-:-:S04]  /*05b0*/  IMAD.WIDE.U32 R6, R7, 0x8, R8 ;  /* 0x0000000807067825 */ /* 0x001fc800078e0008 */
[----:B------:R-:W-:Y:S01]  /*05c0*/  @!P0 IMAD.WIDE.U32 R8, R15, 0x8, R8 ;  /* 0x000000080f088825 */ /* 0x000fe200078e0008 */
[----:B------:R0:W-:Y:S04]  /*05d0*/  STG.E.64 desc[UR4][R6.64], R10 ;  /* 0x0000000a06007986 */ /* 0x0001e8000c101b04 */
[----:B------:R0:W-:Y:S02]  /*05e0*/  @!P0 STG.E.64 desc[UR4][R8.64], R12 ;  /* 0x0000000c08008986 */ /* 0x0001e4000c101b04 */
.L_x_5785:
[----:B------:R-:W-:Y:S05]  /*05f0*/  BSYNC B0 ;  /* 0x0000000000007941 */ /* 0x000fea0003800000 */
.L_x_5784:
[----:B------:R-:W-:-:S13]  /*0600*/  ISETP.GE.AND P0, PT, R3, R2, PT ;  /* 0x000000020300720c */ /* 0x000fda0003f06270 */
[----:B------:R-:W-:Y:S05]  /*0610*/  @P0 EXIT ;  /* 0x000000000000094d */ /* 0x000fea0003800000 */
[----:B0-----:R-:W0:Y:S01]  /*0620*/  LDC.64 R6, c[0x0][0x240] ;  /* 0x00009000ff067b82 */ /* 0x001e220000000a00 */
[----:B------:R-:W-:Y:S01]  /*0630*/  IMAD R3, R0, 0x200, R3 ;  /* 0x0000020000037824 */ /* 0x000fe200078e0203 */
[----:B------:R-:W-:-:S03]  /*0640*/  DMUL R4, R4, UR8 ;  /* 0x0000000804047c28 */ /* 0x000fc60008000000 */
[----:B0-----:R-:W-:-:S05]  /*0650*/  IMAD.WIDE.U32 R2, R3, 0x8, R6 ;  /* 0x0000000803027825 */ /* 0x001fca00078e0006 */
[----:B------:R-:W-:Y:S01]  /*0660*/  STG.E.64 desc[UR4][R2.64], R4 ;  /* 0x0000000402007986 */ /* 0x000fe2000c101b04 */
[----:B------:R-:W-:Y:S05]  /*0670*/  EXIT ;  /* 0x000000000000794d */ /* 0x000fea0003800000 */
.L_x_5786:
        /* <DEDUP_REMOVED lines=16> */
.L_x_5866:


//--------------------- .text._ZN2at6native29vectorized_elementwise_kernelILi2EZZZNS0_68_GLOBAL__N__08176361_30_ActivationHardsigmoidKernel_cu_1520ed90_302218hardsigmoid_kernelERNS_18TensorIteratorBaseEENKUlvE_clEvENKUlvE_clEvEUldE_St5arrayIPcLm2EEEEviT0_T1_ --------------------------
	.section	.text._ZN2at6native29vectorized_elementwise_kernelILi2EZZZNS0_68_GLOBAL__N__08176361_30_ActivationHardsigmoidKernel_cu_1520ed90_302218hardsigmoid_kernelERNS_18TensorIteratorBaseEENKUlvE_clEvENKUlvE_clEvEUldE_St5arrayIPcLm2EEEEviT0_T1_,"ax",@progbits
	.align	128
        .global         _ZN2at6native29vectorized_elementwise_kernelILi2EZZZNS0_68_GLOBAL__N__08176361_30_ActivationHardsigmoidKernel_cu_1520ed90_302218hardsigmoid_kernelERNS_18TensorIteratorBaseEENKUlvE_clEvENKUlvE_clEvEUldE_St5arrayIPcLm2EEEEviT0_T1_
        .type           _ZN2at6native29vectorized_elementwise_kernelILi2EZZZNS0_68_GLOBAL__N__08176361_30_ActivationHardsigmoidKernel_cu_1520ed90_302218hardsigmoid_kernelERNS_18TensorIteratorBaseEENKUlvE_clEvENKUlvE_clEvEUldE_St5arrayIPcLm2EEEEviT0_T1_,@function
        .size           _ZN2at6native29vectorized_elementwise_kernelILi2EZZZNS0_68_GLOBAL__N__08176361_30_ActivationHardsigmoidKernel_cu_1520ed90_302218hardsigmoid_kernelERNS_18TensorIteratorBaseEENKUlvE_clEvENKUlvE_clEvEUldE_St5arrayIPcLm2EEEEviT0_T1_,(.L_x_5867 - _ZN2at6native29vectorized_elementwise_kernelILi2EZZZNS0_68_GLOBAL__N__08176361_30_ActivationHardsigmoidKernel_cu_1520ed90_302218hardsigmoid_kernelERNS_18TensorIteratorBaseEENKUlvE_clEvENKUlvE_clEvEUldE_St5arrayIPcLm2EEEEviT0_T1_)
        .other          _ZN2at6native29vectorized_elementwise_kernelILi2EZZZNS0_68_GLOBAL__N__08176361_30_ActivationHardsigmoidKernel_cu_1520ed90_302218hardsigmoid_kernelERNS_18TensorIteratorBaseEENKUlvE_clEvENKUlvE_clEvEUldE_St5arrayIPcLm2EEEEviT0_T1_,@"STO_CUDA_ENTRY STV_DEFAULT"
_ZN2at6native29vectorized_elementwise_kernelILi2EZZZNS0_68_GLOBAL__N__08176361_30_ActivationHardsigmoidKernel_cu_1520ed90_302218hardsigmoid_kernelERNS_18TensorIteratorBaseEENKUlvE_clEvENKUlvE_clEvEUldE_St5arrayIPcLm2EEEEviT0_T1_:
.text._ZN2at6native29vectorized_elementwise_kernelILi2EZZZNS0_68_GLOBAL__N__08176361_30_ActivationHardsigmoidKernel_cu_1520ed90_302218hardsigmoid_kernelERNS_18TensorIteratorBaseEENKUlvE_clEvENKUlvE_clEvEUldE_St5arrayIPcLm2EEEEviT0_T1_:
        /* <DEDUP_REMOVED lines=10> */
[----:B------:R-:W-:Y:S01]  /*00a0*/  ULDC.64 UR6, c[0x0][0x218] ;  /* 0x0000860000067ab9 */ /* 0x000fe20000000a00 */
[----:B------:R-:W-:Y:S01]  /*00b0*/  ULDC.64 UR8, c[0x0][0x218] ;  /* 0x0000860000087ab9 */ /* 0x000fe20000000a00 */
[----:B------:R-:W-:Y:S01]  /*00c0*/  ULDC.64 UR10, c[0x0][0x230] ;  /* 0x00008c00000a7ab9 */ /* 0x000fe20000000a00 */
[----:B-1----:R-:W-:-:S04]  /*00d0*/  IMAD.WIDE R4, R3, 0x8, R4 ;  /* 0x0000000803047825 */ /* 0x002fc800078e0204 */
[----:B0-----:R-:W-:-:S05]  /*00e0*/  IMAD.WIDE.U32 R20, R2, 0x10, R4 ;  /* 0x0000001002147825 */ /* 0x001fca00078e0004 */
[----:B------:R-:W2:Y:S04]  /*00f0*/  LDG.E.128 R12, desc[UR4][R20.64] ;  /* 0x00000004140c7981 */ /* 0x000ea8000c1e1d00 */
[----:B------:R-:W3:Y:S04]  /*0100*/  LDG.E.128 R16, desc[UR4][R20.64+0x800] ;  /* 0x0008000414107981 */ /* 0x000ee8000c1e1d00 */
[----:B------:R-:W4:Y:S04]  /*0110*/  LDG.E.128 R8, desc[UR4][R20.64+0x1000] ;  /* 0x0010000414087981 */ /* 0x000f28000c1e1d00 */
[----:B------:R0:W5:Y:S01]  /*0120*/  LDG.E.128 R4, desc[UR4][R20.64+0x1800] ;  /* 0x0018000414047981 */ /* 0x000162000c1e1d00 */
[----:B--2---:R-:W-:-:S02]  /*0130*/  DADD R14, R14, 3 ;  /* 0x400800000e0e7429 */ /* 0x004fc40000000000 */
[----:B------:R-:W-:Y:S02]  /*0140*/  DADD R12, R12, 3 ;  /* 0x400800000c0c7429 */ /* 0x000fe40000000000 */
[----:B---3--:R-:W-:Y:S02]  /*0150*/  DADD R16, R16, 3 ;  /* 0x4008000010107429 */ /* 0x008fe40000000000 */
[----:B------:R-:W-:Y:S02]  /*0160*/  DADD R22, R18, 3 ;  /* 0x4008000012167429 */ /* 0x000fe40000000000 */
[----:B------:R-:W-:Y:S02]  /*0170*/  DSETP.GEU.AND P1, PT, R14, UR6, PT ;  /* 0x000000060e007e2a */ /* 0x000fe4000bf2e000 */
[----:B----4-:R-:W-:Y:S02]  /*0180*/  DADD R8, R8, 3 ;  /* 0x4008000008087429 */ /* 0x010fe40000000000 */
[----:B------:R-:W-:-:S02]  /*0190*/  DADD R10, R10, 3 ;  /* 0x400800000a0a7429 */ /* 0x000fc40000000000 */
[----:B0-----:R-:W-:Y:S01]  /*01a0*/  FSEL R20, R14, UR8, P1 ;  /* 0x000000080e147c08 */ /* 0x001fe20008800000 */
[----:B------:R-:W-:Y:S01]  /*01b0*/  DSETP.GEU.AND P2, PT, R22, UR6, PT ;  /* 0x0000000616007e2a */ /* 0x000fe2000bf4e000 */
[----:B------:R-:W-:Y:S01]  /*01c0*/  FSEL R21, R15, UR9, P1 ;  /* 0x000000090f157c08 */ /* 0x000fe20008800000 */
[----:B------:R-:W-:Y:S01]  /*01d0*/  DSETP.GEU.AND P1, PT, R16, UR6, PT ;  /* 0x0000000610007e2a */ /* 0x000fe2000bf2e000 */
[----:B------:R-:W0:Y:S01]  /*01e0*/  LDC.64 R14, c[0x0][0x240] ;  /* 0x00009000ff0e7b82 */ /* 0x000e220000000a00 */
[----:B-----5:R-:W-:Y:S02]  /*01f0*/  DADD R4, R4, 3 ;  /* 0x4008000004047429 */ /* 0x020fe40000000000 */
[----:B------:R-:W-:Y:S02]  /*0200*/  DADD R6, R6, 3 ;  /* 0x4008000006067429 */ /* 0x000fe40000000000 */
[----:B------:R-:W-:Y:S01]  /*0210*/  DSETP.GEU.AND P0, PT, R12, UR6, PT ;  /* 0x000000060c007e2a */ /* 0x000fe2000bf0e000 */
[----:B------:R-:W-:Y:S01]  /*0220*/  FSEL R18, R16, UR8, P1 ;  /* 0x0000000810127c08 */ /* 0x000fe20008800000 */
[----:B------:R-:W-:Y:S01]  /*0230*/  DSETP.GEU.AND P5, PT, R8, UR6, PT ;  /* 0x0000000608007e2a */ /* 0x000fe2000bfae000 */
[----:B------:R-:W-:Y:S01]  /*0240*/  FSEL R19, R17, UR9, P1 ;  /* 0x0000000911137c08 */ /* 0x000fe20008800000 */
[----:B------:R-:W-:Y:S01]  /*0250*/  DSETP.GEU.AND P1, PT, R10, UR6, PT ;  /* 0x000000060a007e2a */ /* 0x000fe2000bf2e000 */
[----:B------:R-:W-:Y:S01]  /*0260*/  FSEL R16, R22, UR8, P2 ;  /* 0x0000000816107c08 */ /* 0x000fe20009000000 */
[----:B------:R-:W-:Y:S01]  /*0270*/  DSETP.GEU.AND P6, PT, R6, UR6, PT ;  /* 0x0000000606007e2a */ /* 0x000fe2000bfce000 */
[----:B------:R-:W-:-:S02]  /*0280*/  FSEL R17, R23, UR9, P2 ;  /* 0x0000000917117c08 */ /* 0x000fc40009000000 */
[----:B------:R-:W-:Y:S01]  /*0290*/  FSEL R12, R12, UR8, P0 ;  /* 0x000000080c0c7c08 */ /* 0x000fe20008000000 */
[----:B------:R-:W-:Y:S01]  /*02a0*/  DSETP.GT.AND P3, PT, R18, UR10, PT ;  /* 0x0000000a12007e2a */ /* 0x000fe2000bf64000 */
[----:B------:R-:W-:Y:S01]  /*02b0*/  FSEL R13, R13, UR9, P0 ;  /* 0x000000090d0d7c08 */ /* 0x000fe20008000000 */
[----:B------:R-:W-:Y:S01]  /*02c0*/  DSETP.GT.AND P0, PT, R20, UR10, PT ;  /* 0x0000000a14007e2a */ /* 0x000fe2000bf04000 */
[----:B------:R-:W-:Y:S01]  /*02d0*/  FSEL R26, R10, UR8, P1 ;  /* 0x000000080a1a7c08 */ /* 0x000fe20008800000 */
[----:B------:R-:W-:Y:S01]  /*02e0*/  DSETP.GT.AND P2, PT, R16, UR10, PT ;  /* 0x0000000a10007e2a */ /* 0x000fe2000bf44000 */
[----:B------:R-:W-:Y:S02]  /*02f0*/  FSEL R27, R11, UR9, P1 ;  /* 0x000000090b1b7c08 */ /* 0x000fe40008800000 */
[----:B------:R-:W-:Y:S01]  /*0300*/  DSETP.GT.AND P4, PT, R12, UR10, PT ;  /* 0x0000000a0c007e2a */ /* 0x000fe2000bf84000 */
[----:B0-----:R-:W-:Y:S01]  /*0310*/  IMAD.WIDE.U32 R22, R3, 0x8, R14 ;  /* 0x0000000803167825 */ /* 0x001fe200078e000e */
[----:B------:R-:W-:-:S02]  /*0320*/  FSEL R14, R8, UR8, P5 ;  /* 0x00000008080e7c08 */ /* 0x000fc4000a800000 */
[----:B------:R-:W-:Y:S01]  /*0330*/  FSEL R15, R9, UR9, P5 ;  /* 0x00000009090f7c08 */ /* 0x000fe2000a800000 */
[----:B------:R-:W-:Y:S01]  /*0340*/  DSETP.GEU.AND P5, PT, R4, UR6, PT ;  /* 0x0000000604007e2a */ /* 0x000fe2000bfae000 */
[----:B------:R-:W-:Y:S01]  /*0350*/  ULDC.64 UR6, c[0x0][0x230] ;  /* 0x00008c0000067ab9 */ /* 0x000fe20000000a00 */
[----:B------:R-:W-:Y:S01]  /*0360*/  IMAD.WIDE R2, R2, 0x10, R22 ;  /* 0x0000001002027825 */ /* 0x000fe200078e0216 */
[----:B------:R-:W-:Y:S02]  /*0370*/  FSEL R22, R6, UR8, P6 ;  /* 0x0000000806167c08 */ /* 0x000fe4000b000000 */
[----:B------:R-:W-:Y:S01]  /*0380*/  FSEL R23, R7, UR9, P6 ;  /* 0x0000000907177c08 */ /* 0x000fe2000b000000 */
[----:B------:R-:W-:Y:S01]  /*0390*/  DSETP.GT.AND P1, PT, R14, UR10, PT ;  /* 0x0000000a0e007e2a */ /* 0x000fe2000bf24000 */
[----:B------:R-:W-:Y:S01]  /*03a0*/  FSEL R24, R4, UR8, P5 ;  /* 0x0000000804187c08 */ /* 0x000fe2000a800000 */
[----:B------:R-:W-:Y:S01]  /*03b0*/  DSETP.GT.AND P6, PT, R26, UR10, PT ;  /* 0x0000000a1a007e2a */ /* 0x000fe2000bfc4000 */
[----:B------:R-:W-:-:S02]  /*03c0*/  FSEL R25, R5, UR9, P5 ;  /* 0x0000000905197c08 */ /* 0x000fc4000a800000 */
[----:B------:R-:W-:Y:S02]  /*03d0*/  FSEL R4, R12, UR6, !P4 ;  /* 0x000000060c047c08 */ /* 0x000fe4000e000000 */
[----:B------:R-:W-:Y:S01]  /*03e0*/  FSEL R5, R13, UR7, !P4 ;  /* 0x000000070d057c08 */ /* 0x000fe2000e000000 */
[----:B------:R-:W-:Y:S01]  /*03f0*/  DSETP.GT.AND P4, PT, R22, UR10, PT ;  /* 0x0000000a16007e2a */ /* 0x000fe2000bf84000 */
[----:B------:R-:W-:Y:S01]  /*0400*/  FSEL R8, R18, UR6, !P3 ;  /* 0x0000000612087c08 */ /* 0x000fe2000d800000 */
[----:B------:R-:W-:Y:S01]  /*0410*/  DSETP.GT.AND P5, PT, R24, UR10, PT ;  /* 0x0000000a18007e2a */ /* 0x000fe2000bfa4000 */
[----:B------:R-:W-:Y:S02]  /*0420*/  FSEL R9, R19, UR7, !P3 ;  /* 0x0000000713097c08 */ /* 0x000fe4000d800000 */
[----:B------:R-:W-:Y:S02]  /*0430*/  FSEL R10, R16, UR6, !P2 ;  /* 0x00000006100a7c08 */ /* 0x000fe4000d000000 */
[----:B------:R-:W-:-:S02]  /*0440*/  FSEL R11, R17, UR7, !P2 ;  /* 0x00000007110b7c08 */ /* 0x000fc4000d000000 */
[----:B------:R-:W-:Y:S02]  /*0450*/  FSEL R12, R14, UR6, !P1 ;  /* 0x000000060e0c7c08 */ /* 0x000fe4000c800000 */
[----:B------:R-:W-:Y:S02]  /*0460*/  FSEL R13, R15, UR7, !P1 ;  /* 0x000000070f0d7c08 */ /* 0x000fe4000c800000 */
[----:B------:R-:W-:Y:S02]  /*0470*/  FSEL R6, R20, UR6, !P0 ;  /* 0x0000000614067c08 */ /* 0x000fe4000c000000 */
[----:B------:R-:W-:Y:S02]  /*0480*/  FSEL R7, R21, UR7, !P0 ;  /* 0x0000000715077c08 */ /* 0x000fe4000c000000 */
[----:B------:R-:W-:Y:S02]  /*0490*/  FSEL R14, R26, UR6, !P6 ;  /* 0x000000061a0e7c08 */ /* 0x000fe4000f000000 */
[----:B------:R-:W-:-:S02]  /*04a0*/  FSEL R15, R27, UR7, !P6 ;  /* 0x000000071b0f7c08 */ /* 0x000fc4000f000000 */
[----:B------:R-:W-:Y:S02]  /*04b0*/  FSEL R16, R24, UR6, !P5 ;  /* 0x0000000618107c08 */ /* 0x000fe4000e800000 */
[----:B------:R-:W-:Y:S02]  /*04c0*/  FSEL R17, R25, UR7, !P5 ;  /* 0x0000000719117c08 */ /* 0x000fe4000e800000 */
[----:B------:R-:W-:Y:S01]  /*04d0*/  FSEL R18, R22, UR6, !P4 ;  /* 0x0000000616127c08 */ /* 0x000fe2000e000000 */
[----:B------:R-:W-:Y:S01]  /*04e0*/  UMOV UR6, 0x60000000 ;  /* 0x6000000000067882 */ /* 0x000fe20000000000 */
[----:B------:R-:W-:Y:S01]  /*04f0*/  FSEL R19, R23, UR7, !P4 ;  /* 0x0000000717137c08 */ /* 0x000fe2000e000000 */
[----:B------:R-:W-:Y:S02]  /*0500*/  UMOV UR7, 0x3fc55555 ;  /* 0x3fc5555500077882 */ /* 0x000fe40000000000 */
[----:B------:R-:W-:Y:S02]  /*0510*/  DMUL R4, R4, UR6 ;  /* 0x0000000604047c28 */ /* 0x000fe40008000000 */
[----:B------:R-:W-:-:S02]  /*0520*/  DMUL R6, R6, UR6 ;  /* 0x0000000606067c28 */ /* 0x000fc40008000000 */
[----:B------:R-:W-:Y:S02]  /*0530*/  DMUL R8, R8, UR6 ;  /* 0x0000000608087c28 */ /* 0x000fe40008000000 */
[----:B------:R-:W-:Y:S02]  /*0540*/  DMUL R10, R10, UR6 ;  /* 0x000000060a0a7c28 */ /* 0x000fe40008000000 */
[----:B------:R-:W-:Y:S01]  /*0550*/  DMUL R12, R12, UR6 ;  /* 0x000000060c0c7c28 */ /* 0x000fe20008000000 */
[----:B------:R-:W-:Y:S01]  /*0560*/  STG.E.128 desc[UR4][R2.64], R4 ;  /* 0x0000000402007986 */ /* 0x000fe2000c101d04 */
[----:B------:R-:W-:Y:S02]  /*0570*/  DMUL R14, R14, UR6 ;  /* 0x000000060e0e7c28 */ /* 0x000fe40008000000 */
[----:B------:R-:W-:Y:S01]  /*0580*/  DMUL R18, R18, UR6 ;  /* 0x0000000612127c28 */ /* 0x000fe20008000000 */
[----:B------:R-:W-:Y:S01]  /*0590*/  STG.E.128 desc[UR4][R2.64+0x800], R8 ;  /* 0x0008000802007986 */ /* 0x000fe2000c101d04 */
[----:B------:R-:W-:-:S03]  /*05a0*/  DMUL R16, R16, UR6 ;  /* 0x0000000610107c28 */ /* 0x000fc60008000000 */
[----:B------:R-:W-:Y:S04]  /*05b0*/  STG.E.128 desc[UR4][R2.64+0x1000], R12 ;  /* 0x0010000c02007986 */ /* 0x000fe8000c101d04 */
[----:B------:R-:W-:Y:S01]  /*05c0*/  STG.E.128 desc[UR4][R2.64+0x1800], R16 ;  /* 0x0018001002007986 */ /* 0x000fe2000c101d04 */
[----:B------:R-:W-:Y:S05]  /*05d0*/  EXIT ;  /* 0x000000000000794d */ /* 0x000fea0003800000 */
.L_x_5787:
[----:B------:R-:W0:Y:S01]  /*05e0*/  S2R R2, SR_TID.X ;  /* 0x0000000000027919 */ /* 0x000e220000002100 */
[----:B------:R-:W-:Y:S01]  /*05f0*/  ULDC.64 UR6, c[0x0][0x218] ;  /* 0x0000860000067ab9 */ /* 0x000fe20000000a00 */
[----:B------:R-:W-:Y:S01]  /*0600*/  ULDC.64 UR8, c[0x0][0x218] ;  /* 0x0000860000087ab9 */ /* 0x000fe20000000a00 */
[----:B------:R-:W-:Y:S01]  /*0610*/  ULDC.64 UR10, c[0x0][0x230] ;  /* 0x00008c00000a7ab9 */ /* 0x000fe20000000a00 */
[----:B0-----:R-:W-:-:S13]  /*0620*/  ISETP.GE.AND P0, PT, R2, R5, PT ;  /* 0x000000050200720c */ /* 0x001fda0003f06270 */
[----:B------:R-:W0:Y:S01]  /*0630*/  @!P0 LDC.64 R6, c[0x0][0x248] ;  /* 0x00009200ff068b82 */ /* 0x000e220000000a00 */
[----:B------:R-:W-:-:S04]  /*0640*/  @!P0 IMAD.IADD R11, R3, 0x1, R2 ;  /* 0x00000001030b8824 */ /* 0x000fc800078e0202 */
[----:B0-----:R-:W-:-:S05]  /*0650*/  @!P0 IMAD.WIDE.U32 R6, R11, 0x8, R6 ;  /* 0x000000080b068825 */ /* 0x001fca00078e0006 */
[----:B------:R0:W2:Y:S01]  /*0660*/  @!P0 LDG.E.64 R10, desc[UR4][R6.64] ;  /* 0x00000004060a8981 */ /* 0x0000a2000c1e1b00 */
[----:B------:R-:W-:Y:S02]  /*0670*/  IMAD.MOV.U32 R0, RZ, RZ, R2 ;  /* 0x000000ffff007224 */ /* 0x000fe400078e0002 */
[----:B------:R-:W-:-:S05]  /*0680*/  @!P0 VIADD R0, R2, 0x80 ;  /* 0x0000008002008836 */ /* 0x000fca0000000000 */
[----:B------:R-:W-:-:S13]  /*0690*/  ISETP.GE.AND P1, PT, R0, R5, PT ;  /* 0x000000050000720c */ /* 0x000fda0003f26270 */
[----:B------:R-:W1:Y:S01]  /*06a0*/  @!P1 LDC.64 R16, c[0x0][0x248] ;  /* 0x00009200ff109b82 */ /* 0x000e620000000a00 */
[----:B------:R-:W-:-:S04]  /*06b0*/  @!P1 IMAD.IADD R13, R3, 0x1, R0 ;  /* 0x00000001030d9824 */ /* 0x000fc800078e0200 */
[----:B-1----:R-:W-:-:S06]  /*06c0*/  @!P1 IMAD.WIDE.U32 R16, R13, 0x8, R16 ;  /* 0x000000080d109825 */ /* 0x002fcc00078e0010 */
[----:B------:R-:W3:Y:S01]  /*06d0*/  @!P1 LDG.E.64 R16, desc[UR4][R16.64] ;  /* 0x0000000410109981 */ /* 0x000ee2000c1e1b00 */
[----:B------:R-:W-:Y:S01]  /*06e0*/  @!P1 VIADD R0, R0, 0x80 ;  /* 0x0000008000009836 */ /* 0x000fe20000000000 */
[----:B------:R-:W-:Y:S01]  /*06f0*/  PLOP3.LUT P5, PT, PT, PT, PT, 0x8, 0x0 ;  /* 0x000000000000781c */ /* 0x000fe20003fae170 */
[----:B0-----:R-:W-:Y:S02]  /*0700*/  IMAD.MOV.U32 R6, RZ, RZ, 0x0 ;  /* 0x00000000ff067424 */ /* 0x001fe400078e00ff */
        /* <DEDUP_REMOVED lines=11> */
[----:B------:R-:W4:Y:S10]  /*07c0*/  @!P2 LDG.E.64 R12, desc[UR4][R12.64] ;  /* 0x000000040c0ca981 */ /* 0x000f34000c1e1b00 */
[----:B------:R-:W-:Y:S01]  /*07d0*/  @!P3 IMAD.IADD R29, R3, 0x1, R0 ;  /* 0x00000001031db824 */ /* 0x000fe200078e0200 */
[----:B------:R-:W0:Y:S01]  /*07e0*/  @!P3 LDC.64 R22, c[0x0][0x248] ;  /* 0x00009200ff16bb82 */ /* 0x000e220000000a00 */
[----:B------:R-:W-:-:S02]  /*07f0*/  @!P3 VIADD R0, R0, 0x80 ;  /* 0x000000800000b836 */ /* 0x000fc40000000000 */
[----:B-1----:R-:W-:-:S06]  /*0800*/  @!P6 IMAD.WIDE.U32 R14, R19, 0x8, R14 ;  /* 0x00000008130ee825 */ /* 0x002fcc00078e000e */
[----:B------:R-:W5:Y:S01]  /*0810*/  @!P6 LDG.E.64 R14, desc[UR4][R14.64] ;  /* 0x000000040e0ee981 */ /* 0x000f62000c1e1b00 */
[----:B0-----:R-:W-:-:S06]  /*0820*/  @!P3 IMAD.WIDE.U32 R22, R29, 0x8, R22 ;  /* 0x000000081d16b825 */ /* 0x001fcc00078e0016 */
[----:B------:R-:W5:Y:S01]  /*0830*/  @!P3 LDG.E.64 R22, desc[UR4][R22.64] ;  /* 0x000000041616b981 */ /* 0x000f62000c1e1b00 */
[----:B--2---:R-:W-:Y:S01]  /*0840*/  @!P0 DADD R6, R10, 3 ;  /* 0x400800000a068429 */ /* 0x004fe20000000000 */
[----:B------:R-:W-:Y:S02]  /*0850*/  IMAD.MOV.U32 R10, RZ, RZ, 0x0 ;  /* 0x00000000ff0a7424 */ /* 0x000fe400078e00ff */
[----:B------:R-:W-:-:S05]  /*0860*/  IMAD.MOV.U32 R11, RZ, RZ, 0x40080000 ;  /* 0x40080000ff0b7424 */ /* 0x000fca00078e00ff */
[----:B------:R-:W-:-:S06]  /*0870*/  @!P0 DSETP.GEU.AND P4, PT, R6, UR6, PT ;  /* 0x0000000606008e2a */ /* 0x000fcc000bf8e000 */
[----:B------:R-:W-:Y:S02]  /*0880*/  @!P0 FSEL R4, R6, UR8, P4 ;  /* 0x0000000806048c08 */ /* 0x000fe4000a000000 */
[----:B------:R-:W-:-:S03]  /*0890*/  @!P0 FSEL R7, R7, UR9, P4 ;  /* 0x0000000907078c08 */ /* 0x000fc6000a000000 */
[----:B------:R-:W-:-:S06]  /*08a0*/  @!P0 IMAD.MOV.U32 R6, RZ, RZ, R4 ;  /* 0x000000ffff068224 */ /* 0x000fcc00078e0004 */
[----:B------:R-:W-:-:S06]  /*08b0*/  @!P0 DSETP.GT.AND P4, PT, R6, UR10, PT ;  /* 0x0000000a06008e2a */ /* 0x000fcc000bf84000 */
[----:B------:R-:W-:Y:S02]  /*08c0*/  @!P0 PLOP3.LUT P5, PT, P4, PT, PT, 0x80, 0x0 ;  /* 0x000000000000881c */ /* 0x000fe400027af070 */
[----:B------:R-:W-:-:S11]  /*08d0*/  ISETP.GE.AND P4, PT, R0, R5, PT ;  /* 0x000000050000720c */ /* 0x000fd60003f86270 */
[----:B------:R-:W0:Y:S02]  /*08e0*/  @P5 LDC R4, c[0x0][0x230] ;  /* 0x00008c00ff045b82 */ /* 0x000e240000000800 */
[----:B------:R-:W-:Y:S02]  /*08f0*/  @!P4 IMAD.IADD R27, R3, 0x1, R0 ;  /* 0x00000001031bc824 */ /* 0x000fe400078e0200 */
[----:B------:R-:W-:Y:S01]  /*0900*/  @!P4 VIADD R0, R0, 0x80 ;  /* 0x000000800000c836 */ /* 0x000fe20000000000 */
[----:B---3--:R-:W-:-:S03]  /*0910*/  @!P1 DADD R10, R16, 3 ;  /* 0x40080000100a9429 */ /* 0x008fc60000000000 */
[----:B------:R-:W1:Y:S01]  /*0920*/  @P5 LDC R7, c[0x0][0x234] ;  /* 0x00008d00ff075b82 */ /* 0x000e620000000800 */
[----:B------:R-:W-:-:S07]  /*0930*/  ISETP.GE.AND P5, PT, R0, R5, PT ;  /* 0x000000050000720c */ /* 0x000fce0003fa6270 */
[----:B------:R-:W2:Y:S06]  /*0940*/  @!P4 LDC.64 R20, c[0x0][0x248] ;  /* 0x00009200ff14cb82 */ /* 0x000eac0000000a00 */
[----:B------:R-:W-:Y:S02]  /*0950*/  @!P5 IMAD.IADD R25, R3, 0x1, R0 ;  /* 0x000000010319d824 */ /* 0x000fe400078e0200 */
[----:B------:R-:W-:Y:S01]  /*0960*/  @!P5 VIADD R0, R0, 0x80 ;  /* 0x000000800000d836 */ /* 0x000fe20000000000 */
[----:B------:R-:W3:Y:S04]  /*0970*/  @!P5 LDC.64 R16, c[0x0][0x248] ;  /* 0x00009200ff10db82 */ /* 0x000ee80000000a00 */
[----:B------:R-:W-:-:S13]  /*0980*/  ISETP.GE.AND P1, PT, R0, R5, PT ;  /* 0x000000050000720c */ /* 0x000fda0003f26270 */
[----:B------:R-:W0:Y:S01]  /*0990*/  @!P1 LDC.64 R18, c[0x0][0x248] ;  /* 0x00009200ff129b82 */ /* 0x000e220000000a00 */
[----:B--2---:R-:W-:-:S04]  /*09a0*/  @!P4 IMAD.WIDE.U32 R20, R27, 0x8, R20 ;  /* 0x000000081b14c825 */ /* 0x004fc800078e0014 */
[----:B---3--:R-:W-:Y:S02]  /*09b0*/  @!P5 IMAD.WIDE.U32 R16, R25, 0x8, R16 ;  /* 0x000000081910d825 */ /* 0x008fe400078e0010 */
[----:B------:R-:W2:Y:S02]  /*09c0*/  @!P4 LDG.E.64 R20, desc[UR4][R20.64] ;  /* 0x000000041414c981 */ /* 0x000ea4000c1e1b00 */
[----:B------:R-:W-:Y:S02]  /*09d0*/  @!P1 IMAD.IADD R25, R3, 0x1, R0 ;  /* 0x0000000103199824 */ /* 0x000fe400078e0200 */
[----:B------:R-:W3:Y:S02]  /*09e0*/  @!P5 LDG.E.64 R16, desc[UR4][R16.64] ;  /* 0x000000041010d981 */ /* 0x000ee4000c1e1b00 */
[----:B0-----:R-:W-:-:S06]  /*09f0*/  @!P1 IMAD.WIDE.U32 R24, R25, 0x8, R18 ;  /* 0x0000000819189825 */ /* 0x001fcc00078e0012 */
[----:B------:R-:W3:Y:S01]  /*0a00*/  @!P1 LDG.E.64 R24, desc[UR4][R24.64] ;  /* 0x0000000418189981 */ /* 0x000ee2000c1e1b00 */
[----:B------:R-:W-:Y:S02]  /*0a10*/  IMAD.MOV.U32 R18, RZ, RZ, 0x0 ;  /* 0x00000000ff127424 */ /* 0x000fe400078e00ff */
[----:B------:R-:W-:Y:S01]  /*0a20*/  IMAD.MOV.U32 R19, RZ, RZ, 0x40080000 ;  /* 0x40080000ff137424 */ /* 0x000fe200078e00ff */
[----:B----4-:R-:W-:Y:S01]  /*0a30*/  @!P2 DADD R18, R12, 3 ;  /* 0x400800000c12a429 */ /* 0x010fe20000000000 */
[----:B------:R-:W-:Y:S02]  /*0a40*/  IMAD.MOV.U32 R12, RZ, RZ, 0x0 ;  /* 0x00000000ff0c7424 */ /* 0x000fe400078e00ff */
[----:B------:R-:W-:Y:S01]  /*0a50*/  IMAD.MOV.U32 R13, RZ, RZ, 0x40080000 ;  /* 0x40080000ff0d7424 */ /* 0x000fe200078e00ff */
[----:B-----5:R-:W-:Y:S01]  /*0a60*/  @!P6 DADD R12, R14, 3 ;  /* 0x400800000e0ce429 */ /* 0x020fe20000000000 */
[----:B------:R-:W-:Y:S02]  /*0a70*/  @!P0 IMAD.MOV.U32 R6, RZ, RZ, R4 ;  /* 0x000000ffff068224 */ /* 0x000fe400078e0004 */
[----:B------:R-:W-:-:S02]  /*0a80*/  @!P0 IMAD.MOV.U32 R14, RZ, RZ, 0x60000000 ;  /* 0x60000000ff0e8424 */ /* 0x000fc400078e00ff */
[----:B------:R-:W-:Y:S01]  /*0a90*/  @!P0 IMAD.MOV.U32 R15, RZ, RZ, 0x3fc55555 ;  /* 0x3fc55555ff0f8424 */ /* 0x000fe200078e00ff */
[----:B------:R-:W-:-:S05]  /*0aa0*/  DSETP.GEU.AND P6, PT, R18, UR6, PT ;  /* 0x0000000612007e2a */ /* 0x000fca000bfce000 */
[----:B-1----:R-:W-:Y:S01]  /*0ab0*/  @!P0 DMUL R8, R6, R14 ;  /* 0x0000000e06088228 */ /* 0x002fe20000000000 */
[----:B------:R-:W0:Y:S01]  /*0ac0*/  @!P0 LDC.64 R6, c[0x0][0x240] ;  /* 0x00009000ff068b82 */ /* 0x000e220000000a00 */
[----:B------:R-:W-:Y:S01]  /*0ad0*/  FSEL R14, R18, UR8, P6 ;  /* 0x00000008120e7c08 */ /* 0x000fe2000b000000 */
[----:B------:R-:W-:Y:S01]  /*0ae0*/  IMAD.MOV.U32 R26, RZ, RZ, 0x0 ;  /* 0x00000000ff1a7424 */ /* 0x000fe200078e00ff */
[----:B------:R-:W-:Y:S01]  /*0af0*/  FSEL R15, R19, UR9, P6 ;  /* 0x00000009130f7c08 */ /* 0x000fe2000b000000 */
[----:B------:R-:W-:Y:S01]  /*0b00*/  IMAD.MOV.U32 R27, RZ, RZ, 0x40080000 ;  /* 0x40080000ff1b7424 */ /* 0x000fe200078e00ff */
[----:B------:R-:W-:Y:S01]  /*0b10*/  @!P3 DADD R26, R22, 3 ;  /* 0x40080000161ab429 */ /* 0x000fe20000000000 */
[----:B------:R-:W-:Y:S02]  /*0b20*/  IMAD.MOV.U32 R18, RZ, RZ, 0x0 ;  /* 0x00000000ff127424 */ /* 0x000fe400078e00ff */
[----:B------:R-:W-:Y:S01]  /*0b30*/  IMAD.MOV.U32 R19, RZ, RZ, 0x40080000 ;  /* 0x40080000ff137424 */ /* 0x000fe200078e00ff */
[----:B------:R-:W-:-:S02]  /*0b40*/  DSETP.GEU.AND P6, PT, R12, UR6, PT ;  /* 0x000000060c007e2a */ /* 0x000fc4000bfce000 */
[----:B------:R-:W-:Y:S01]  /*0b50*/  DSETP.GEU.AND P2, PT, R10, UR6, PT ;  /* 0x000000060a007e2a */ /* 0x000fe2000bf4e000 */
[----:B------:R-:W-:Y:S02]  /*0b60*/  IMAD.MOV.U32 R22, RZ, RZ, 0x0 ;  /* 0x00000000ff167424 */ /* 0x000fe400078e00ff */
[----:B------:R-:W-:Y:S01]  /*0b70*/  IMAD.MOV.U32 R23, RZ, RZ, 0x40080000 ;  /* 0x40080000ff177424 */ /* 0x000fe200078e00ff */
[----:B------:R-:W-:Y:S02]  /*0b80*/  FSEL R12, R12, UR8, P6 ;  /* 0x000000080c0c7c08 */ /* 0x000fe4000b000000 */
[----:B------:R-:W-:Y:S01]  /*0b90*/  FSEL R13, R13, UR9, P6 ;  /* 0x000000090d0d7c08 */ /* 0x000fe2000b000000 */
[----:B------:R-:W-:Y:S01]  /*0ba0*/  DSETP.GEU.AND P6, PT, R26, UR6, PT ;  /* 0x000000061a007e2a */ /* 0x000fe2000bfce000 */
[----:B------:R-:W-:Y:S02]  /*0bb0*/  FSEL R10, R10, UR8, P2 ;  /* 0x000000080a0a7c08 */ /* 0x000fe40009000000 */
[----:B------:R-:W-:-:S06]  /*0bc0*/  FSEL R11, R11, UR9, P2 ;  /* 0x000000090b0b7c08 */ /* 0x000fcc0009000000 */
[----:B------:R-:W-:Y:S02]  /*0bd0*/  DSETP.GT.AND P2, PT, R10, UR10, PT ;  /* 0x0000000a0a007e2a */ /* 0x000fe4000bf44000 */
[----:B------:R-:W-:Y:S01]  /*0be0*/  DSETP.GT.AND P3, PT, R14, UR10, PT ;  /* 0x0000000a0e007e2a */ /* 0x000fe2000bf64000 */
[----:B------:R-:W-:Y:S04]  /*0bf0*/  BSSY B0, `(.L_x_5788) ;  /* 0x0000067000007945 */ /* 0x000fe80003800000 */
[----:B------:R-:W-:Y:S01]  /*0c00*/  BSSY B1, `(.L_x_5789) ;  /* 0x000005c000017945 */ /* 0x000fe20003800000 */
[----:B--2---:R-:W-:Y:S01]  /*0c10*/  @!P4 DADD R18, R20, 3 ;  /* 0x400800001412c429 */ /* 0x004fe20000000000 */
[----:B------:R-:W-:Y:S02]  /*0c20*/  IMAD.MOV.U32 R20, RZ, RZ, 0x0 ;  /* 0x00000000ff147424 */ /* 0x000fe400078e00ff */
[----:B------:R-:W-:Y:S01]  /*0c30*/  IMAD.MOV.U32 R21, RZ, RZ, 0x40080000 ;  /* 0x40080000ff157424 */ /* 0x000fe200078e00ff */
[----:B---3--:R-:W-:-:S04]  /*0c40*/  @!P5 DADD R20, R16, 3 ;  /* 0x400800001014d429 */ /* 0x008fc80000000000 */
[----:B------:R-:W-:Y:S01]  /*0c50*/  DSETP.GEU.AND P5, PT, R18, UR6, PT ;  /* 0x0000000612007e2a */ /* 0x000fe2000bfae000 */
[----:B------:R-:W-:Y:S02]  /*0c60*/  FSEL R16, R26, UR8, P6 ;  /* 0x000000081a107c08 */ /* 0x000fe4000b000000 */
[----:B------:R-:W-:Y:S01]  /*0c70*/  FSEL R17, R27, UR9, P6 ;  /* 0x000000091b117c08 */ /* 0x000fe2000b000000 */
[----:B------:R-:W-:Y:S02]  /*0c80*/  DSETP.GEU.AND P6, PT, R20, UR6, PT ;  /* 0x0000000614007e2a */ /* 0x000fe4000bfce000 */
[----:B------:R-:W-:Y:S01]  /*0c90*/  FSEL R18, R18, UR8, P5 ;  /* 0x0000000812127c08 */ /* 0x000fe2000a800000 */
[----:B------:R-:W-:Y:S01]  /*0ca0*/  @!P1 DADD R22, R24, 3 ;  /* 0x4008000018169429 */ /* 0x000fe20000000000 */
[----:B------:R-:W-:Y:S01]  /*0cb0*/  FSEL R19, R19, UR9, P5 ;  /* 0x0000000913137c08 */ /* 0x000fe2000a800000 */
[----:B------:R-:W-:Y:S02]  /*0cc0*/  @!P0 IMAD.IADD R25, R3, 0x1, R2 ;  /* 0x0000000103198824 */ /* 0x000fe400078e0202 */
[----:B------:R-:W-:-:S04]  /*0cd0*/  @!P0 VIADD R2, R2, 0x80 ;  /* 0x0000008002028836 */ /* 0x000fc80000000000 */
[----:B------:R-:W-:Y:S01]  /*0ce0*/  DSETP.GEU.AND P5, PT, R22, UR6, PT ;  /* 0x0000000616007e2a */ /* 0x000fe2000bfae000 */
[----:B------:R-:W-:Y:S01]  /*0cf0*/  ULDC.64 UR6, c[0x0][0x230] ;  /* 0x00008c0000067ab9 */ /* 0x000fe20000000a00 */
[----:B0-----:R-:W-:Y:S01]  /*0d00*/  @!P0 IMAD.WIDE.U32 R24, R25, 0x8, R6 ;  /* 0x0000000819188825 */ /* 0x001fe200078e0006 */
[----:B------:R-:W-:Y:S02]  /*0d10*/  FSEL R6, R10, UR6, !P2 ;  /* 0x000000060a067c08 */ /* 0x000fe4000d000000 */
[----:B------:R-:W-:Y:S02]  /*0d20*/  FSEL R7, R11, UR7, !P2 ;  /* 0x000000070b077c08 */ /* 0x000fe4000d000000 */
[----:B------:R-:W-:Y:S02]  /*0d30*/  FSEL R20, R20, UR8, P6 ;  /* 0x0000000814147c08 */ /* 0x000fe4000b000000 */
[----:B------:R-:W-:Y:S02]  /*0d40*/  FSEL R21, R21, UR9, P6 ;  /* 0x0000000915157c08 */ /* 0x000fe4000b000000 */
[----:B------:R-:W-:-:S02]  /*0d50*/  FSEL R22, R22, UR8, P5 ;  /* 0x0000000816167c08 */ /* 0x000fc4000a800000 */
[----:B------:R-:W-:Y:S02]  /*0d60*/  FSEL R23, R23, UR9, P5 ;  /* 0x0000000917177c08 */ /* 0x000fe4000a800000 */
[----:B------:R-:W-:Y:S01]  /*0d70*/  ISETP.GE.AND P2, PT, R2, R5, PT ;  /* 0x000000050200720c */ /* 0x000fe20003f46270 */
[----:B------:R-:W-:Y:S01]  /*0d80*/  DSETP.GT.AND P1, PT, R16, UR10, PT ;  /* 0x0000000a10007e2a */ /* 0x000fe2000bf24000 */
[----:B------:R0:W-:Y:S01]  /*0d90*/  @!P0 STG.E.64 desc[UR4][R24.64], R8 ;  /* 0x0000000818008986 */ /* 0x0001e2000c101b04 */
[----:B------:R-:W-:Y:S02]  /*0da0*/  DSETP.GT.AND P6, PT, R18, UR10, PT ;  /* 0x0000000a12007e2a */ /* 0x000fe4000bfc4000 */
[----:B------:R-:W-:Y:S02]  /*0db0*/  DSETP.GT.AND P4, PT, R12, UR10, PT ;  /* 0x0000000a0c007e2a */ /* 0x000fe4000bf84000 */
[----:B------:R-:W-:Y:S02]  /*0dc0*/  DSETP.GT.AND P5, PT, R20, UR10, PT ;  /* 0x0000000a14007e2a */ /* 0x000fe4000bfa4000 */
[----:B------:R-:W-:Y:S01]  /*0dd0*/  DSETP.GT.AND P0, PT, R22, UR10, PT ;  /* 0x0000000a16007e2a */ /* 0x000fe2000bf04000 */
[----:B------:R-:W-:-:S02]  /*0de0*/  FSEL R10, R14, UR6, !P3 ;  /* 0x000000060e0a7c08 */ /* 0x000fc4000d800000 */
[----:B------:R-:W-:Y:S02]  /*0df0*/  FSEL R11, R15, UR7, !P3 ;  /* 0x000000070f0b7c08 */ /* 0x000fe4000d800000 */
[----:B------:R-:W-:Y:S02]  /*0e00*/  FSEL R14, R18, UR6, !P6 ;  /* 0x00000006120e7c08 */ /* 0x000fe4000f000000 */
[----:B0-----:R-:W-:Y:S02]  /*0e10*/  FSEL R8, R16, UR6, !P1 ;  /* 0x0000000610087c08 */ /* 0x001fe4000c800000 */
[----:B------:R-:W-:Y:S02]  /*0e20*/  FSEL R9, R17, UR7, !P1 ;  /* 0x0000000711097c08 */ /* 0x000fe4000c800000 */
[----:B------:R-:W-:Y:S02]  /*0e30*/  FSEL R15, R19, UR7, !P6 ;  /* 0x00000007130f7c08 */ /* 0x000fe4000f000000 */
[----:B------:R-:W-:-:S02]  /*0e40*/  FSEL R12, R12, UR6, !P4 ;  /* 0x000000060c0c7c08 */ /* 0x000fc4000e000000 */
[----:B------:R-:W-:Y:S02]  /*0e50*/  FSEL R13, R13, UR7, !P4 ;  /* 0x000000070d0d7c08 */ /* 0x000fe4000e000000 */
[----:B------:R-:W-:Y:S02]  /*0e60*/  FSEL R16, R20, UR6, !P5 ;  /* 0x0000000614107c08 */ /* 0x000fe4000e800000 */
[----:B------:R-:W-:Y:S02]  /*0e70*/  FSEL R17, R21, UR7, !P5 ;  /* 0x0000000715117c08 */ /* 0x000fe4000e800000 */
[----:B------:R-:W-:Y:S02]  /*0e80*/  FSEL R18, R22, UR6, !P0 ;  /* 0x0000000616127c08 */ /* 0x000fe4000c000000 */
[----:B------:R-:W-:Y:S01]  /*0e90*/  FSEL R19, R23, UR7, !P0 ;  /* 0x0000000717137c08 */ /* 0x000fe2000c000000 */
[----:B------:R-:W-:Y:S06]  /*0ea0*/  @P2 BRA `(.L_x_5790) ;  /* 0x0000000000482947 */ /* 0x000fec0003800000 */
[----:B------:R-:W0:Y:S01]  /*0eb0*/  LDC.64 R20, c[0x0][0x240] ;  /* 0x00009000ff147b82 */ /* 0x000e220000000a00 */
[----:B------:R-:W-:Y:S01]  /*0ec0*/  IMAD.IADD R23, R3, 0x1, R2 ;  /* 0x0000000103177824 */ /* 0x000fe200078e0202 */
[----:B------:R-:W-:Y:S01]  /*0ed0*/  UMOV UR6, 0x60000000 ;  /* 0x6000000000067882 */ /* 0x000fe20000000000 */
[----:B------:R-:W-:Y:S01]  /*0ee0*/  UMOV UR7, 0x3fc55555 ;  /* 0x3fc5555500077882 */ /* 0x000fe20000000000 */
[----:B------:R-:W-:Y:S01]  /*0ef0*/  VIADD R2, R2, 0x80 ;  /* 0x0000008002027836 */ /* 0x000fe20000000000 */
[----:B------:R-:W-:-:S04]  /*0f00*/  DMUL R6, R6, UR6 ;  /* 0x0000000606067c28 */ /* 0x000fc80008000000 */
[----:B------:R-:W-:Y:S01]  /*0f10*/  ISETP.GE.AND P0, PT, R2, R5, PT ;  /* 0x000000050200720c */ /* 0x000fe20003f06270 */
[----:B0-----:R-:W-:-:S05]  /*0f20*/  IMAD.WIDE.U32 R20, R23, 0x8, R20 ;  /* 0x0000000817147825 */ /* 0x001fca00078e0014 */
[----:B------:R0:W-:Y:S07]  /*0f30*/  STG.E.64 desc[UR4][R20.64], R6 ;  /* 0x0000000614007986 */ /* 0x0001ee000c101b04 */
[----:B------:R-:W-:Y:S05]  /*0f40*/  @P0 BRA `(.L_x_5791) ;  /* 0x0000000000480947 */ /* 0x000fea0003800000 */
[----:B0-----:R-:W0:Y:S01]  /*0f50*/  LDC.64 R6, c[0x0][0x240] ;  /* 0x00009000ff067b82 */ /* 0x001e220000000a00 */
[----:B------:R-:W-:Y:S01]  /*0f60*/  IMAD.IADD R21, R3, 0x1, R2 ;  /* 0x0000000103157824 */ /* 0x000fe200078e0202 */
[----:B------:R-:W-:Y:S01]  /*0f70*/  UMOV UR6, 0x60000000 ;  /* 0x6000000000067882 */ /* 0x000fe20000000000 */
[----:B------:R-:W-:Y:S01]  /*0f80*/  UMOV UR7, 0x3fc55555 ;  /* 0x3fc5555500077882 */ /* 0x000fe20000000000 */
[----:B------:R-:W-:Y:S01]  /*0f90*/  VIADD R2, R2, 0x80 ;  /* 0x0000008002027836 */ /* 0x000fe20000000000 */
[----:B------:R-:W-:Y:S01]  /*0fa0*/  DMUL R10, R10, UR6 ;  /* 0x000000060a0a7c28 */ /* 0x000fe20008000000 */
[----:B0-----:R-:W-:-:S06]  /*0fb0*/  IMAD.WIDE.U32 R6, R21, 0x8, R6 ;  /* 0x0000000815067825 */ /* 0x001fcc00078e0006 */
[----:B------:R0:W-:Y:S04]  /*0fc0*/  STG.E.64 desc[UR4][R6.64], R10 ;  /* 0x0000000a06007986 */ /* 0x0001e8000c101b04 */
.L_x_5790:
[----:B------:R-:W-:-:S13]  /*0fd0*/  ISETP.GE.AND P0, PT, R2, R5, PT ;  /* 0x000000050200720c */ /* 0x000fda0003f06270 */
        /* <DEDUP_REMOVED lines=9> */
.L_x_5791:
[----:B------:R-:W-:-:S13]  /*1070*/  ISETP.GE.AND P0, PT, R2, R5, PT ;  /* 0x000000050200720c */ /* 0x000fda0003f06270 */
[----:B------:R-:W-:Y:S05]  /*1080*/  @P0 BRA `(.L_x_5793) ;  /* 0x00000000004c0947 */ /* 0x000fea0003800000 */
[----:B01----:R-:W0:Y:S01]  /*1090*/  LDC.64 R6, c[0x0][0x240] ;  /* 0x00009000ff067b82 */ /* 0x003e220000000a00 */
[----:B------:R-:W-:Y:S01]  /*10a0*/  IMAD.IADD R11, R3, 0x1, R2 ;  /* 0x00000001030b7824 */ /* 0x000fe200078e0202 */
[----:B------:R-:W-:Y:S01]  /*10b0*/  UMOV UR6, 0x60000000 ;  /* 0x6000000000067882 */ /* 0x000fe20000000000 */
[----:B------:R-:W-:Y:S01]  /*10c0*/  UMOV UR7, 0x3fc55555 ;  /* 0x3fc5555500077882 */ /* 0x000fe20000000000 */
[----:B------:R-:W-:Y:S01]  /*10d0*/  VIADD R2, R2, 0x80 ;  /* 0x0000008002027836 */ /* 0x000fe20000000000 */
[----:B------:R-:W-:Y:S01]  /*10e0*/  DMUL R8, R8, UR6 ;  /* 0x0000000608087c28 */ /* 0x000fe20008000000 */
[----:B0-----:R-:W-:-:S06]  /*10f0*/  IMAD.WIDE.U32 R6, R11, 0x8, R6 ;  /* 0x000000080b067825 */ /* 0x001fcc00078e0006 */
[----:B------:R1:W-:Y:S04]  /*1100*/  STG.E.64 desc[UR4][R6.64], R8 ;  /* 0x0000000806007986 */ /* 0x0003e8000c101b04 */
.L_x_5792:
[----:B------:R-:W-:-:S13]  /*1110*/  ISETP.GE.AND P0, PT, R2, R5, PT ;  /* 0x000000050200720c */ /* 0x000fda0003f06270 */
[----:B------:R-:W-:Y:S05]  /*1120*/  @P0 BREAK B1 ;  /* 0x0000000000010942 */ /* 0x000fea0003800000 */
        /* <DEDUP_REMOVED lines=9> */
.L_x_5793:
[----:B------:R-:W-:Y:S05]  /*11c0*/  BSYNC B1 ;  /* 0x0000000000017941 */ /* 0x000fea0003800000 */
.L_x_5789:
[----:B------:R-:W-:-:S13]  /*11d0*/  ISETP.GE.AND P0, PT, R2, R5, PT ;  /* 0x000000050200720c */ /* 0x000fda0003f06270 */
[----:B012---:R-:W0:Y:S01]  /*11e0*/  @!P0 LDC.64 R6, c[0x0][0x240] ;  /* 0x00009000ff068b82 */ /* 0x007e220000000a00 */
[----:B------:R-:W-:Y:S02]  /*11f0*/  @!P0 IMAD.MOV.U32 R8, RZ, RZ, 0x60000000 ;  /* 0x60000000ff088424 */ /* 0x000fe400078e00ff */
[----:B------:R-:W-:Y:S02]  /*1200*/  @!P0 IMAD.MOV.U32 R9, RZ, RZ, 0x3fc55555 ;  /* 0x3fc55555ff098424 */ /* 0x000fe400078e00ff */
[----:B------:R-:W-:Y:S02]  /*1210*/  @!P0 IMAD.IADD R11, R3, 0x1, R2 ;  /* 0x00000001030b8824 */ /* 0x000fe400078e0202 */
[----:B------:R-:W-:Y:S02]  /*1220*/  @!P0 VIADD R2, R2, 0x80 ;  /* 0x0000008002028836 */ /* 0x000fe40000000000 */
[----:B------:R-:W-:Y:S01]  /*1230*/  @!P0 DMUL R16, R16, R8 ;  /* 0x0000000810108228 */ /* 0x000fe20000000000 */
[----:B0-----:R-:W-:-:S06]  /*1240*/  @!P0 IMAD.WIDE.U32 R6, R11, 0x8, R6 ;  /* 0x000000080b068825 */ /* 0x001fcc00078e0006 */
[----:B------:R2:W-:Y:S04]  /*1250*/  @!P0 STG.E.64 desc[UR4][R6.64], R16 ;  /* 0x0000001006008986 */ /* 0x0005e8000c101b04 */
.L_x_5794:
[----:B------:R-:W-:Y:S05]  /*1260*/  BSYNC B0 ;  /* 0x0000000000007941 */ /* 0x000fea0003800000 */
.L_x_5788:
[----:B------:R-:W-:Y:S05]  /*1270*/  WARPSYNC.ALL ;  /* 0x0000000000007948 */ /* 0x000fea0003800000 */
[----:B------:R-:W-:-:S13]  /*1280*/  ISETP.GE.AND P0, PT, R2, R5, PT ;  /* 0x000000050200720c */ /* 0x000fda0003f06270 */
[----:B------:R-:W-:Y:S05]  /*1290*/  @P0 EXIT ;  /* 0x000000000000094d */ /* 0x000fea0003800000 */
[----:B------:R-:W3:Y:S01]  /*12a0*/  LDC.64 R4, c[0x0][0x240] ;  /* 0x00009000ff047b82 */ /* 0x000ee20000000a00 */
[----:B------:R-:W-:Y:S01]  /*12b0*/  IMAD.IADD R3, R3, 0x1, R2 ;  /* 0x0000000103037824 */ /* 0x000fe200078e0202 */
[----:B------:R-:W-:Y:S01]  /*12c0*/  UMOV UR6, 0x60000000 ;  /* 0x6000000000067882 */ /* 0x000fe20000000000 */
[----:B------:R-:W-:Y:S02]  /*12d0*/  UMOV UR7, 0x3fc55555 ;  /* 0x3fc5555500077882 */ /* 0x000fe40000000000 */
[----:B------:R-:W-:Y:S01]  /*12e0*/  DMUL R18, R18, UR6 ;  /* 0x0000000612127c28 */ /* 0x000fe20008000000 */
[----:B---3--:R-:W-:-:S06]  /*12f0*/  IMAD.WIDE.U32 R2, R3, 0x8, R4 ;  /* 0x0000000803027825 */ /* 0x008fcc00078e0004 */
[----:B------:R-:W-:Y:S01]  /*1300*/  STG.E.64 desc[UR4][R2.64], R18 ;  /* 0x0000001202007986 */ /* 0x000fe2000c101b04 */
[----:B------:R-:W-:Y:S05]  /*1310*/  EXIT ;  /* 0x000000000000794d */ /* 0x000fea0003800000 */
.L_x_5795:
        /* <DEDUP_REMOVED lines=14> */
.L_x_5867:


//--------------------- .text._ZN2at6native29vectorized_elementwise_kernelILi4EZZZNS0_68_GLOBAL__N__08176361_30_ActivationHardsigmoidKernel_cu_1520ed90_302218hardsigmoid_kernelERNS_18TensorIteratorBaseEENKUlvE_clEvENKUlvE_clEvEUldE_St5arrayIPcLm2EEEEviT0_T1_ --------------------------
	.section	.text._ZN2at6native29vectorized_elementwise_kernelILi4EZZZNS0_68_GLOBAL__N__08176361_30_ActivationHardsigmoidKernel_cu_1520ed90_302218hardsigmoid_kernelERNS_18TensorIteratorBaseEENKUlvE_clEvENKUlvE_clEvEUldE_St5arrayIPcLm2EEEEviT0_T1_,"ax",@progbits
	.align	128
        .global         _ZN2at6native29vectorized_elementwise_kernelILi4EZZZNS0_68_GLOBAL__N__08176361_30_ActivationHardsigmoidKernel_cu_1520ed90_302218hardsigmoid_kernelERNS_18TensorIteratorBaseEENKUlvE_clEvENKUlvE_clEvEUldE_St5arrayIPcLm2EEEEviT0_T1_
        .type           _ZN2at6native29vectorized_elementwise_kernelILi4EZZZNS0_68_GLOBAL__N__08176361_30_ActivationHardsigmoidKernel_cu_1520ed90_302218hardsigmoid_kernelERNS_18TensorIteratorBaseEENKUlvE_clEvENKUlvE_clEvEUldE_St5arrayIPcLm2EEEEviT0_T1_,@function
        .size           _ZN2at6native29vectorized_elementwise_kernelILi4EZZZNS0_68_GLOBAL__N__08176361_30_ActivationHardsigmoidKernel_cu_1520ed90_302218hardsigmoid_kernelERNS_18TensorIteratorBaseEENKUlvE_clEvENKUlvE_clEvEUldE_St5arrayIPcLm2EEEEviT0_T1_,(.L_x_5868 - _ZN2at6native29vectorized_elementwise_kernelILi4EZZZNS0_68_GLOBAL__N__08176361_30_ActivationHardsigmoidKernel_cu_1520ed90_302218hardsigmoid_kernelERNS_18TensorIteratorBaseEENKUlvE_clEvENKUlvE_clEvEUldE_St5arrayIPcLm2EEEEviT0_T1_)
        .other          _ZN2at6native29vectorized_elementwise_kernelILi4EZZZNS0_68_GLOBAL__N__08176361_30_ActivationHardsigmoidKernel_cu_1520ed90_302218hardsigmoid_kernelERNS_18TensorIteratorBaseEENKUlvE_clEvENKUlvE_clEvEUldE_St5arrayIPcLm2EEEEviT0_T1_,@"STO_CUDA_ENTRY STV_DEFAULT"
_ZN2at6native29vectorized_elementwise_kernelILi4EZZZNS0_68_GLOBAL__N__08176361_30_ActivationHardsigmoidKernel_cu_1520ed90_302218hardsigmoid_kernelERNS_18TensorIteratorBaseEENKUlvE_clEvENKUlvE_clEvEUldE_St5arrayIPcLm2EEEEviT0_T1_:
.text._ZN2at6native29vectorized_elementwise_kernelILi4EZZZNS0_68_GLOBAL__N__08176361_30_ActivationHardsigmoidKernel_cu_1520ed90_302218hardsigmoid_kernelERNS_18TensorIteratorBaseEENKUlvE_clEvENKUlvE_clEvEUldE_St5arrayIPcLm2EEEEviT0_T1_:
        /* <DEDUP_REMOVED lines=94> */
.L_x_5796:
        /* <DEDUP_REMOVED lines=159> */
.L_x_5799:
        /* <DEDUP_REMOVED lines=10> */
.L_x_5800:
        /* <DEDUP_REMOVED lines=10> */
.L_x_5801:
        /* <DEDUP_REMOVED lines=11> */
.L_x_5802:
[----:B------:R-:W-:Y:S05]  /*11c0*/  BSYNC B1 ;  /* 0x0000000000017941 */ /* 0x000fea0003800000 */
.L_x_5798:
        /* <DEDUP_REMOVED lines=9> */
.L_x_5803:
[----:B------:R-:W-:Y:S05]  /*1260*/  BSYNC B0 ;  /* 0x0000000000007941 */ /* 0x000fea0003800000 */
.L_x_5797:
        /* <DEDUP_REMOVED lines=11> */
.L_x_5804:
        /* <DEDUP_REMOVED lines=14> */
.L_x_5868:


//--------------------- .text._ZN2at6native29vectorized_elementwise_kernelILi8EZZZNS0_68_GLOBAL__N__08176361_30_ActivationHardsigmoidKernel_cu_1520ed90_302218hardsigmoid_kernelERNS_18TensorIteratorBaseEENKUlvE_clEvENKUlvE_clEvEUldE_St5arrayIPcLm2EEEEviT0_T1_ --------------------------
	.section	.text._ZN2at6native29vectorized_elementwise_kernelILi8EZZZNS0_68_GLOBAL__N__08176361_30_ActivationHardsigmoidKernel_cu_1520ed90_302218hardsigmoid_kernelERNS_18TensorIteratorBaseEENKUlvE_clEvENKUlvE_clEvEUldE_St5arrayIPcLm2EEEEviT0_T1_,"ax",@progbits
	.align	128
        .global         _ZN2at6native29vectorized_elementwise_kernelILi8EZZZNS0_68_GLOBAL__N__08176361_30_ActivationHardsigmoidKernel_cu_1520ed90_302218hardsigmoid_kernelERNS_18TensorIteratorBaseEENKUlvE_clEvENKUlvE_clEvEUldE_St5arrayIPcLm2EEEEviT0_T1_
        .type           _ZN2at6native29vectorized_elementwise_kernelILi8EZZZNS0_68_GLOBAL__N__08176361_30_ActivationHardsigmoidKernel_cu_1520ed90_302218hardsigmoid_kernelERNS_18TensorIteratorBaseEENKUlvE_clEvENKUlvE_clEvEUldE_St5arrayIPcLm2EEEEviT0_T1_,@function
        .size           _ZN2at6native29vectorized_elementwise_kernelILi8EZZZNS0_68_GLOBAL__N__08176361_30_ActivationHardsigmoidKernel_cu_1520ed90_302218hardsigmoid_kernelERNS_18TensorIteratorBaseEENKUlvE_clEvENKUlvE_clEvEUldE_St5arrayIPcLm2EEEEviT0_T1_,(.L_x_5869 - _ZN2at6native29vectorized_elementwise_kernelILi8EZZZNS0_68_GLOBAL__N__08176361_30_ActivationHardsigmoidKernel_cu_1520ed90_302218hardsigmoid_kernelERNS_18TensorIteratorBaseEENKUlvE_clEvENKUlvE_clEvEUldE_St5arrayIPcLm2EEEEviT0_T1_)
        .other          _ZN2at6native29vectorized_elementwise_kernelILi8EZZZNS0_68_GLOBAL__N__08176361_30_ActivationHardsigmoidKernel_cu_1520ed90_302218hardsigmoid_kernelERNS_18TensorIteratorBaseEENKUlvE_clEvENKUlvE_clEvEUldE_St5arrayIPcLm2EEEEviT0_T1_,@"STO_CUDA_ENTRY STV_DEFAULT"
_ZN2at6native29vectorized_elementwise_kernelILi8EZZZNS0_68_GLOBAL__N__08176361_30_ActivationHardsigmoidKernel_cu_1520ed90_302218hardsigmoid_kernelERNS_18TensorIteratorBaseEENKUlvE_clEvENKUlvE_clEvEUldE_St5arrayIPcLm2EEEEviT0_T1_:
.text._ZN2at6native29vectorized_elementwise_kernelILi8EZZZNS0_68_GLOBAL__N__08176361_30_ActivationHardsigmoidKernel_cu_1520ed90_302218hardsigmoid_kernelERNS_18TensorIteratorBaseEENKUlvE_clEvENKUlvE_clEvEUldE_St5arrayIPcLm2EEEEviT0_T1_:
        /* <DEDUP_REMOVED lines=94> */
.L_x_5805:
        /* <DEDUP_REMOVED lines=159> */
.L_x_5808:
        /* <DEDUP_REMOVED lines=10> */
.L_x_5809:
        /* <DEDUP_REMOVED lines=10> */
.L_x_5810:
        /* <DEDUP_REMOVED lines=11> */
.L_x_5811:
[----:B------:R-:W-:Y:S05]  /*11c0*/  BSYNC B1 ;  /* 0x0000000000017941 */ /* 0x000fea0003800000 */
.L_x_5807:
        /* <DEDUP_REMOVED lines=9> */
.L_x_5812:
[----:B------:R-:W-:Y:S05]  /*1260*/  BSYNC B0 ;  /* 0x0000000000007941 */ /* 0x000fea0003800000 */
.L_x_5806:
        /* <DEDUP_REMOVED lines=11> */
.L_x_5813:
        /* <DEDUP_REMOVED lines=14> */
.L_x_5869:


//--------------------- .nv.global.init           --------------------------
	.section	.nv.global.init,"aw",@progbits
.nv.global.init:
	.type		$str$6,@object
	.size		$str$6,(__unnamed_1 - $str$6)
$str$6:
        /*0000*/ 	.byte	0x66, 0x61, 0x6c, 0x73, 0x65, 0x00
	.type		__unnamed_1,@object
	.size		__unnamed_1,(__unnamed_5 - __unnamed_1)
__unnamed_1:
        /*0006*/ 	.byte	0x66, 0x65, 0x74, 0x63, 0x68, 0x5f, 0x61, 0x6e, 0x64, 0x5f, 0x63, 0x61, 0x73, 0x74, 0x00
	.type		__unnamed_5,@object
	.size		__unnamed_5,(__unnamed_3 - __unnamed_5)
__unnamed_5:
        /*0015*/ 	.byte	0x66, 0x65, 0x74, 0x63, 0x68, 0x5f, 0x61, 0x6e, 0x64, 0x5f, 0x63, 0x61, 0x73, 0x74, 0x00
	.type		__unnamed_3,@object
	.size		__unnamed_3,(__unnamed_7 - __unnamed_3)
__unnamed_3:
        /*0024*/ 	.byte	0x66, 0x65, 0x74, 0x63, 0x68, 0x5f, 0x61, 0x6e, 0x64, 0x5f, 0x63, 0x61, 0x73, 0x74, 0x00
	.type		__unnamed_7,@object
	.size		__unnamed_7,(__unnamed_2 - __unnamed_7)
__unnamed_7:
        /*0033*/ 	.byte	0x66, 0x65, 0x74, 0x63, 0x68, 0x5f, 0x61, 0x6e, 0x64, 0x5f, 0x63, 0x61, 0x73, 0x74, 0x00
	.type		__unnamed_2,@object
	.size		__unnamed_2,(__unnamed_6 - __unnamed_2)
__unnamed_2:
        /*0042*/ 	.byte	0x63, 0x61, 0x73, 0x74, 0x5f, 0x61, 0x6e, 0x64, 0x5f, 0x73, 0x74, 0x6f, 0x72, 0x65, 0x00
	.type		__unnamed_6,@object
	.size		__unnamed_6,(__unnamed_4 - __unnamed_6)
__unnamed_6:
        /*0051*/ 	.byte	0x63, 0x61, 0x73, 0x74, 0x5f, 0x61, 0x6e, 0x64, 0x5f, 0x73, 0x74, 0x6f, 0x72, 0x65, 0x00
	.type		__unnamed_4,@object
	.size		__unnamed_4,(__unnamed_8 - __unnamed_4)
__unnamed_4:
        /*0060*/ 	.byte	0x63, 0x61, 0x73, 0x74, 0x5f, 0x61, 0x6e, 0x64, 0x5f, 0x73, 0x74, 0x6f, 0x72, 0x65, 0x00
	.type		__unnamed_8,@object
	.size		__unnamed_8,($str$7 - __unnamed_8)
__unnamed_8:
        /*006f*/ 	.byte	0x63, 0x61, 0x73, 0x74, 0x5f, 0x61, 0x6e, 0x64, 0x5f, 0x73, 0x74, 0x6f, 0x72, 0x65, 0x00
	.type		$str$7,@object
	.size		$str$7,(.L_37 - $str$7)
$str$7:
        /*007e*/ 	.byte	0x2f, 0x72, 0x6f, 0x6f, 0x74, 0x2f, 0x2e, 0x70, 0x79, 0x65, 0x6e, 0x76, 0x2f, 0x76, 0x65, 0x72
        /*008e*/ 	.byte	0x73, 0x69, 0x6f, 0x6e, 0x73, 0x2f, 0x33, 0x2e, 0x31, 0x33, 0x2e, 0x31, 0x32, 0x2f, 0x6c, 0x69
        /*009e*/ 	.byte	0x62, 0x2f, 0x70, 0x79, 0x74, 0x68, 0x6f, 0x6e, 0x33, 0x2e, 0x31, 0x33, 0x2f, 0x73, 0x69, 0x74
        /*00ae*/ 	.byte	0x65, 0x2d, 0x70, 0x61, 0x63, 0x6b, 0x61, 0x67, 0x65, 0x73, 0x2f, 0x74, 0x6f, 0x72, 0x63, 0x68
        /*00be*/ 	.byte	0x2f, 0x69, 0x6e, 0x63, 0x6c, 0x75, 0x64, 0x65, 0x2f, 0x63, 0x31, 0x30, 0x2f, 0x63, 0x6f, 0x72
        /*00ce*/ 	.byte	0x65, 0x2f, 0x44, 0x79, 0x6e, 0x61, 0x6d, 0x69, 0x63, 0x43, 0x61, 0x73, 0x74, 0x2e, 0x68, 0x00
.L_37:


//--------------------- .nv.shared.reserved.0     --------------------------
	.section	.nv.shared.reserved.0,"aw",@nobits
	.weak		__nv_reservedSMEM_offset_0_alias
	.size		__nv_reservedSMEM_offset_0_alias, 0, 0
	.other		__nv_reservedSMEM_offset_0_alias,@"STO_CUDA_RESERVED_SHARED STV_DEFAULT"
__nv_reservedSMEM_offset_0_alias:
	.zero		0


//--------------------- .nv.global                --------------------------
	.section	.nv.global,"aw",@nobits
.nv.global:
	.type		_ZN66_INTERNAL_08176361_30_ActivationHardsigmoidKernel_cu_1520ed90_30224cuda3std3__48in_placeE,@object
	.size		_ZN66_INTERNAL_08176361_30_ActivationHardsigmoidKernel_cu_1520ed90_30224cuda3std3__48in_placeE,(_ZN66_INTERNAL_08176361_30_ActivationHardsigmoidKernel_cu_1520ed90_30224cuda3std6ranges3__45__cpo8distanceE - _ZN66_INTERNAL_08176361_30_ActivationHardsigmoidKernel_cu_1520ed90_30224cuda3std3__48in_placeE)
_ZN66_INTERNAL_08176361_30_ActivationHardsigmoidKernel_cu_1520ed90_30224cuda3std3__48in_placeE:
	.zero		1
	.type		_ZN66_INTERNAL_08176361_30_ActivationHardsigmoidKernel_cu_1520ed90_30224cuda3std6ranges3__45__cpo8distanceE,@object
	.size		_ZN66_INTERNAL_08176361_30_ActivationHardsigmoidKernel_cu_1520ed90_30224cuda3std6ranges3__45__cpo8distanceE,(_ZN66_INTERNAL_08176361_30_ActivationHardsigmoidKernel_cu_1520ed90_30224cuda3std3__45__cpo3endE - _ZN66_INTERNAL_08176361_30_ActivationHardsigmoidKernel_cu_1520ed90_30224cuda3std6ranges3__45__cpo8distanceE)
_ZN66_INTERNAL_08176361_30_ActivationHardsigmoidKernel_cu_1520ed90_30224cuda3std6ranges3__45__cpo8distanceE:
	.zero		1
	.type		_ZN66_INTERNAL_08176361_30_ActivationHardsigmoidKernel_cu_1520ed90_30224cuda3std3__45__cpo3endE,@object
	.size		_ZN66_INTERNAL_08176361_30_ActivationHardsigmoidKernel_cu_1520ed90_30224cuda3std3__45__cpo3endE,(_ZN66_INTERNAL_08176361_30_ActivationHardsigmoidKernel_cu_1520ed90_30224cuda3std6ranges3__45__cpo7advanceE - _ZN66_INTERNAL_08176361_30_ActivationHardsigmoidKernel_cu_1520ed90_30224cuda3std3__45__cpo3endE)
_ZN66_INTERNAL_08176361_30_ActivationHardsigmoidKernel_cu_1520ed90_30224cuda3std3__45__cpo3endE:
	.zero		1
	.type		_ZN66_INTERNAL_08176361_30_ActivationHardsigmoidKernel_cu_1520ed90_30224cuda3std6ranges3__45__cpo7advanceE,@object
	.size		_ZN66_INTERNAL_08176361_30_ActivationHardsigmoidKernel_cu_1520ed90_30224cuda3std6ranges3__45__cpo7advanceE,(_ZN66_INTERNAL_08176361_30_ActivationHardsigmoidKernel_cu_1520ed90_30224cuda3std3__45__cpo4rendE - _ZN66_INTERNAL_08176361_30_ActivationHardsigmoidKernel_cu_1520ed90_30224cuda3std6ranges3__45__cpo7advanceE)
_ZN66_INTERNAL_08176361_30_ActivationHardsigmoidKernel_cu_1520ed90_30224cuda3std6ranges3__45__cpo7advanceE:
	.zero		1
	.type		_ZN66_INTERNAL_08176361_30_ActivationHardsigmoidKernel_cu_1520ed90_30224cuda3std3__45__cpo4rendE,@object
	.size		_ZN66_INTERNAL_08176361_30_ActivationHardsigmoidKernel_cu_1520ed90_30224cuda3std3__45__cpo4rendE,(_ZN66_INTERNAL_08176361_30_ActivationHardsigmoidKernel_cu_1520ed90_30224cuda3std6ranges3__45__cpo4dataE - _ZN66_INTERNAL_08176361_30_ActivationHardsigmoidKernel_cu_1520ed90_30224cuda3std3__45__cpo4rendE)
_ZN66_INTERNAL_08176361_30_ActivationHardsigmoidKernel_cu_1520ed90_30224cuda3std3__45__cpo4rendE:
	.zero		1
	.type		_ZN66_INTERNAL_08176361_30_ActivationHardsigmoidKernel_cu_1520ed90_30224cuda3std6ranges3__45__cpo4dataE,@object
	.size		_ZN66_INTERNAL_08176361_30_ActivationHardsigmoidKernel_cu_1520ed90_30224cuda3std6ranges3__45__cpo4dataE,(_ZN66_INTERNAL_08176361_30_ActivationHardsigmoidKernel_cu_1520ed90_30224cuda3std6ranges3__45__cpo5beginE - _ZN66_INTERNAL_08176361_30_ActivationHardsigmoidKernel_cu_1520ed90_30224cuda3std6ranges3__45__cpo4dataE)
_ZN66_INTERNAL_08176361_30_ActivationHardsigmoidKernel_cu_1520ed90_30224cuda3std6ranges3__45__cpo4dataE:
	.zero		1
	.type		_ZN66_INTERNAL_08176361_30_ActivationHardsigmoidKernel_cu_1520ed90_30224cuda3std6ranges3__45__cpo5beginE,@object
	.size		_ZN66_INTERNAL_08176361_30_ActivationHardsigmoidKernel_cu_1520ed90_30224cuda3std6ranges3__45__cpo5beginE,(_ZN66_INTERNAL_08176361_30_ActivationHardsigmoidKernel_cu_1520ed90_30224cuda3std3__45__cpo5crendE - _ZN66_INTERNAL_08176361_30_ActivationHardsigmoidKernel_cu_1520ed90_30224cuda3std6ranges3__45__cpo5beginE)
_ZN66_INTERNAL_08176361_30_ActivationHardsigmoidKernel_cu_1520ed90_30224cuda3std6ranges3__45__cpo5beginE:
	.zero		1
	.type		_ZN66_INTERNAL_08176361_30_ActivationHardsigmoidKernel_cu_1520ed90_30224cuda3std3__45__cpo5crendE,@object
	.size		_ZN66_INTERNAL_08176361_30_ActivationHardsigmoidKernel_cu_1520ed90_30224cuda3std3__45__cpo5crendE,(_ZN66_INTERNAL_08176361_30_ActivationHardsigmoidKernel_cu_1520ed90_30224cuda3std6ranges3__45__cpo4sizeE - _ZN66_INTERNAL_08176361_30_ActivationHardsigmoidKernel_cu_1520ed90_30224cuda3std3__45__cpo5crendE)
_ZN66_INTERNAL_08176361_30_ActivationHardsigmoidKernel_cu_1520ed90_30224cuda3std3__45__cpo5crendE:
	.zero		1
	.type		_ZN66_INTERNAL_08176361_30_ActivationHardsigmoidKernel_cu_1520ed90_30224cuda3std6ranges3__45__cpo4sizeE,@object
	.size		_ZN66_INTERNAL_08176361_30_ActivationHardsigmoidKernel_cu_1520ed90_30224cuda3std6ranges3__45__cpo4sizeE,(_ZN66_INTERNAL_08176361_30_ActivationHardsigmoidKernel_cu_1520ed90_30224cuda3std3__468_GLOBAL__N__08176361_30_ActivationHardsigmoidKernel_cu_1520ed90_30226ignoreE - _ZN66_INTERNAL_08176361_30_ActivationHardsigmoidKernel_cu_1520ed90_30224cuda3std6ranges3__45__cpo4sizeE)
_ZN66_INTERNAL_08176361_30_ActivationHardsigmoidKernel_cu_1520ed90_30224cuda3std6ranges3__45__cpo4sizeE:
	.zero		1
	.type		_ZN66_INTERNAL_08176361_30_ActivationHardsigmoidKernel_cu_1520ed90_30224cuda3std3__468_GLOBAL__N__08176361_30_ActivationHardsigmoidKernel_cu_1520ed90_30226ignoreE,@object
	.size		_ZN66_INTERNAL_08176361_30_ActivationHardsigmoidKernel_cu_1520ed90_30224cuda3std3__468_GLOBAL__N__08176361_30_ActivationHardsigmoidKernel_cu_1520ed90_30226ignoreE,(_ZN66_INTERNAL_08176361_30_ActivationHardsigmoidKernel_cu_1520ed90_30224cuda3std6ranges3__45__cpo6cbeginE - _ZN66_INTERNAL_08176361_30_ActivationHardsigmoidKernel_cu_1520ed90_30224cuda3std3__468_GLOBAL__N__08176361_30_ActivationHardsigmoidKernel_cu_1520ed90_30226ignoreE)
_ZN66_INTERNAL_08176361_30_ActivationHardsigmoidKernel_cu_1520ed90_30224cuda3std3__468_GLOBAL__N__08176361_30_ActivationHardsigmoidKernel_cu_1520ed90_30226ignoreE:
	.zero		1
	.type		_ZN66_INTERNAL_08176361_30_ActivationHardsigmoidKernel_cu_1520ed90_30224cuda3std6ranges3__45__cpo6cbeginE,@object
	.size		_ZN66_INTERNAL_08176361_30_ActivationHardsigmoidKernel_cu_1520ed90_30224cuda3std6ranges3__45__cpo6cbeginE,(_ZN66_INTERNAL_08176361_30_ActivationHardsigmoidKernel_cu_1520ed90_30224cuda3std3__45__cpo4cendE - _ZN66_INTERNAL_08176361_30_ActivationHardsigmoidKernel_cu_1520ed90_30224cuda3std6ranges3__45__cpo6cbeginE)
_ZN66_INTERNAL_08176361_30_ActivationHardsigmoidKernel_cu_1520ed90_30224cuda3std6ranges3__45__cpo6cbeginE:
	.zero		1
	.type		_ZN66_INTERNAL_08176361_30_ActivationHardsigmoidKernel_cu_1520ed90_30224cuda3std3__45__cpo4cendE,@object
	.size		_ZN66_INTERNAL_08176361_30_ActivationHardsigmoidKernel_cu_1520ed90_30224cuda3std3__45__cpo4cendE,(_ZN66_INTERNAL_08176361_30_ActivationHardsigmoidKernel_cu_1520ed90_30224cuda3std6ranges3__45__cpo4nextE - _ZN66_INTERNAL_08176361_30_ActivationHardsigmoidKernel_cu_1520ed90_30224cuda3std3__45__cpo4cendE)
_ZN66_INTERNAL_08176361_30_ActivationHardsigmoidKernel_cu_1520ed90_30224cuda3std3__45__cpo4cendE:
	.zero		1
	.type		_ZN66_INTERNAL_08176361_30_ActivationHardsigmoidKernel_cu_1520ed90_30224cuda3std6ranges3__45__cpo4nextE,@object
	.size		_ZN66_INTERNAL_08176361_30_ActivationHardsigmoidKernel_cu_1520ed90_30224cuda3std6ranges3__45__cpo4nextE,(_ZN66_INTERNAL_08176361_30_ActivationHardsigmoidKernel_cu_1520ed90_30224cuda3std6ranges3__45__cpo4swapE - _ZN66_INTERNAL_08176361_30_ActivationHardsigmoidKernel_cu_1520ed90_30224cuda3std6ranges3__45__cpo4nextE)
_ZN66_INTERNAL_08176361_30_ActivationHardsigmoidKernel_cu_1520ed90_30224cuda3std6ranges3__45__cpo4nextE:
	.zero		1
	.type		_ZN66_INTERNAL_08176361_30_ActivationHardsigmoidKernel_cu_1520ed90_30224cuda3std6ranges3__45__cpo4swapE,@object
	.size		_ZN66_INTERNAL_08176361_30_ActivationHardsigmoidKernel_cu_1520ed90_30224cuda3std6ranges3__45__cpo4swapE,(_ZN66_INTERNAL_08176361_30_ActivationHardsigmoidKernel_cu_1520ed90_30224cuda3std3__420unreachable_sentinelE - _ZN66_INTERNAL_08176361_30_ActivationHardsigmoidKernel_cu_1520ed90_30224cuda3std6ranges3__45__cpo4swapE)
_ZN66_INTERNAL_08176361_30_ActivationHardsigmoidKernel_cu_1520ed90_30224cuda3std6ranges3__45__cpo4swapE:
	.zero		1
	.type		_ZN66_INTERNAL_08176361_30_ActivationHardsigmoidKernel_cu_1520ed90_30224cuda3std3__420unreachable_sentinelE,@object
	.size		_ZN66_INTERNAL_08176361_30_ActivationHardsigmoidKernel_cu_1520ed90_30224cuda3std3__420unreachable_sentinelE,(_ZN66_INTERNAL_08176361_30_ActivationHardsigmoidKernel_cu_1520ed90_30226thrust23THRUST_300001_SM_900_NS6system6detail10sequential3seqE - _ZN66_INTERNAL_08176361_30_ActivationHardsigmoidKernel_cu_1520ed90_30224cuda3std3__420unreachable_sentinelE)
_ZN66_INTERNAL_08176361_30_ActivationHardsigmoidKernel_cu_1520ed90_30224cuda3std3__420unreachable_sentinelE:
	.zero		1
	.type		_ZN66_INTERNAL_08176361_30_ActivationHardsigmoidKernel_cu_1520ed90_30226thrust23THRUST_300001_SM_900_NS6system6detail10sequential3seqE,@object
	.size		_ZN66_INTERNAL_08176361_30_ActivationHardsigmoidKernel_cu_1520ed90_30226thrust23THRUST_300001_SM_900_NS6system6detail10sequential3seqE,(_ZN66_INTERNAL_08176361_30_ActivationHardsigmoidKernel_cu_1520ed90_30224cuda3std3__45__cpo6cbeginE - _ZN66_INTERNAL_08176361_30_ActivationHardsigmoidKernel_cu_1520ed90_30226thrust23THRUST_300001_SM_900_NS6system6detail10sequential3seqE)
_ZN66_INTERNAL_08176361_30_ActivationHardsigmoidKernel_cu_1520ed90_30226thrust23THRUST_300001_SM_900_NS6system6detail10sequential3seqE:
	.zero		1
	.type		_ZN66_INTERNAL_08176361_30_ActivationHardsigmoidKernel_cu_1520ed90_30224cuda3std3__45__cpo6cbeginE,@object
	.size		_ZN66_INTERNAL_08176361_30_ActivationHardsigmoidKernel_cu_1520ed90_30224cuda3std3__45__cpo6cbeginE,(_ZN66_INTERNAL_08176361_30_ActivationHardsigmoidKernel_cu_1520ed90_30224cuda3std6ranges3__45__cpo9iter_swapE - _ZN66_INTERNAL_08176361_30_ActivationHardsigmoidKernel_cu_1520ed90_30224cuda3std3__45__cpo6cbeginE)
_ZN66_INTERNAL_08176361_30_ActivationHardsigmoidKernel_cu_1520ed90_30224cuda3std3__45__cpo6cbeginE:
	.zero		1
	.type		_ZN66_INTERNAL_08176361_30_ActivationHardsigmoidKernel_cu_1520ed90_30224cuda3std6ranges3__45__cpo9iter_swapE,@object
	.size		_ZN66_INTERNAL_08176361_30_ActivationHardsigmoidKernel_cu_1520ed90_30224cuda3std6ranges3__45__cpo9iter_swapE,(_ZN66_INTERNAL_08176361_30_ActivationHardsigmoidKernel_cu_1520ed90_30224cuda3std3__45__cpo7crbeginE - _ZN66_INTERNAL_08176361_30_ActivationHardsigmoidKernel_cu_1520ed90_30224cuda3std6ranges3__45__cpo9iter_swapE)
_ZN66_INTERNAL_08176361_30_ActivationHardsigmoidKernel_cu_1520ed90_30224cuda3std6ranges3__45__cpo9iter_swapE:
	.zero		1
	.type		_ZN66_INTERNAL_08176361_30_ActivationHardsigmoidKernel_cu_1520ed90_30224cuda3std3__45__cpo7crbeginE,@object
	.size		_ZN66_INTERNAL_08176361_30_ActivationHardsigmoidKernel_cu_1520ed90_30224cuda3std3__45__cpo7crbeginE,(_ZN66_INTERNAL_08176361_30_ActivationHardsigmoidKernel_cu_1520ed90_30224cuda3std6ranges3__45__cpo5cdataE - _ZN66_INTERNAL_08176361_30_ActivationHardsigmoidKernel_cu_1520ed90_30224cuda3std3__45__cpo7crbeginE)
_ZN66_INTERNAL_08176361_30_ActivationHardsigmoidKernel_cu_1520ed90_30224cuda3std3__45__cpo7crbeginE:
	.zero		1
	.type		_ZN66_INTERNAL_08176361_30_ActivationHardsigmoidKernel_cu_1520ed90_30224cuda3std6ranges3__45__cpo5cdataE,@object
	.size		_ZN66_INTERNAL_08176361_30_ActivationHardsigmoidKernel_cu_1520ed90_30224cuda3std6ranges3__45__cpo5cdataE,(_ZN66_INTERNAL_08176361_30_ActivationHardsigmoidKernel_cu_1520ed90_30224cuda3std6ranges3__45__cpo3endE - _ZN66_INTERNAL_08176361_30_ActivationHardsigmoidKernel_cu_1520ed90_30224cuda3std6ranges3__45__cpo5cdataE)
_ZN66_INTERNAL_08176361_30_ActivationHardsigmoidKernel_cu_1520ed90_30224cuda3std6ranges3__45__cpo5cdataE:
	.zero		1
	.type		_ZN66_INTERNAL_08176361_30_ActivationHardsigmoidKernel_cu_1520ed90_30224cuda3std6ranges3__45__cpo3endE,@object
	.size		_ZN66_INTERNAL_08176361_30_ActivationHardsigmoidKernel_cu_1520ed90_30224cuda3std6ranges3__45__cpo3endE,(_ZN66_INTERNAL_08176361_30_ActivationHardsigmoidKernel_cu_1520ed90_30224cuda3std3__419piecewise_constructE - _ZN66_INTERNAL_08176361_30_ActivationHardsigmoidKernel_cu_1520ed90_30224cuda3std6ranges3__45__cpo3endE)
_ZN66_INTERNAL_08176361_30_ActivationHardsigmoidKernel_cu_1520ed90_30224cuda3std6ranges3__45__cpo3endE:
	.zero		1
	.type		_ZN66_INTERNAL_08176361_30_ActivationHardsigmoidKernel_cu_1520ed90_30224cuda3std3__419piecewise_constructE,@object
	.size		_ZN66_INTERNAL_08176361_30_ActivationHardsigmoidKernel_cu_1520ed90_30224cuda3std3__419piecewise_constructE,(_ZN66_INTERNAL_08176361_30_ActivationHardsigmoidKernel_cu_1520ed90_30224cuda3std6ranges3__45__cpo5ssizeE - _ZN66_INTERNAL_08176361_30_ActivationHardsigmoidKernel_cu_1520ed90_30224cuda3std3__419piecewise_constructE)
_ZN66_INTERNAL_08176361_30_ActivationHardsigmoidKernel_cu_1520ed90_30224cuda3std3__419piecewise_constructE:
	.zero		1
	.type		_ZN66_INTERNAL_08176361_30_ActivationHardsigmoidKernel_cu_1520ed90_30224cuda3std6ranges3__45__cpo5ssizeE,@object
	.size		_ZN66_INTERNAL_08176361_30_ActivationHardsigmoidKernel_cu_1520ed90_30224cuda3std6ranges3__45__cpo5ssizeE,(_ZN66_INTERNAL_08176361_30_ActivationHardsigmoidKernel_cu_1520ed90_30224cuda3std3__45__cpo5beginE - _ZN66_INTERNAL_08176361_30_ActivationHardsigmoidKernel_cu_1520ed90_30224cuda3std6ranges3__45__cpo5ssizeE)
_ZN66_INTERNAL_08176361_30_ActivationHardsigmoidKernel_cu_1520ed90_30224cuda3std6ranges3__45__cpo5ssizeE:
	.zero		1
	.type		_ZN66_INTERNAL_08176361_30_ActivationHardsigmoidKernel_cu_1520ed90_30224cuda3std3__45__cpo5beginE,@object
	.size		_ZN66_INTERNAL_08176361_30_ActivationHardsigmoidKernel_cu_1520ed90_30224cuda3std3__45__cpo5beginE,(_ZN66_INTERNAL_08176361_30_ActivationHardsigmoidKernel_cu_1520ed90_30224cuda3std6ranges3__45__cpo4cendE - _ZN66_INTERNAL_08176361_30_ActivationHardsigmoidKernel_cu_1520ed90_30224cuda3std3__45__cpo5beginE)
_ZN66_INTERNAL_08176361_30_ActivationHardsigmoidKernel_cu_1520ed90_30224cuda3std3__45__cpo5beginE:
	.zero		1
	.type		_ZN66_INTERNAL_08176361_30_ActivationHardsigmoidKernel_cu_1520ed90_30224cuda3std6ranges3__45__cpo4cendE,@object
	.size		_ZN66_INTERNAL_08176361_30_ActivationHardsigmoidKernel_cu_1520ed90_30224cuda3std6ranges3__45__cpo4cendE,(_ZN66_INTERNAL_08176361_30_ActivationHardsigmoidKernel_cu_1520ed90_30224cuda3std3__45__cpo6rbeginE - _ZN66_INTERNAL_08176361_30_ActivationHardsigmoidKernel_cu_1520ed90_30224cuda3std6ranges3__45__cpo4cendE)
_ZN66_INTERNAL_08176361_30_ActivationHardsigmoidKernel_cu_1520ed90_30224cuda3std6ranges3__45__cpo4cendE:
	.zero		1
	.type		_ZN66_INTERNAL_08176361_30_ActivationHardsigmoidKernel_cu_1520ed90_30224cuda3std3__45__cpo6rbeginE,@object
	.size		_ZN66_INTERNAL_08176361_30_ActivationHardsigmoidKernel_cu_1520ed90_30224cuda3std3__45__cpo6rbeginE,(_ZN66_INTERNAL_08176361_30_ActivationHardsigmoidKernel_cu_1520ed90_30224cuda3std6ranges3__45__cpo4prevE - _ZN66_INTERNAL_08176361_30_ActivationHardsigmoidKernel_cu_1520ed90_30224cuda3std3__45__cpo6rbeginE)
_ZN66_INTERNAL_08176361_30_ActivationHardsigmoidKernel_cu_1520ed90_30224cuda3std3__45__cpo6rbeginE:
	.zero		1
	.type		_ZN66_INTERNAL_08176361_30_ActivationHardsigmoidKernel_cu_1520ed90_30224cuda3std6ranges3__45__cpo4prevE,@object
	.size		_ZN66_INTERNAL_08176361_30_ActivationHardsigmoidKernel_cu_1520ed90_30224cuda3std6ranges3__45__cpo4prevE,(_ZN66_INTERNAL_08176361_30_ActivationHardsigmoidKernel_cu_1520ed90_30224cuda3std6ranges3__45__cpo9iter_moveE - _ZN66_INTERNAL_08176361_30_ActivationHardsigmoidKernel_cu_1520ed90_30224cuda3std6ranges3__45__cpo4prevE)
_ZN66_INTERNAL_08176361_30_ActivationHardsigmoidKernel_cu_1520ed90_30224cuda3std6ranges3__45__cpo4prevE:
	.zero		1
	.type		_ZN66_INTERNAL_08176361_30_ActivationHardsigmoidKernel_cu_1520ed90_30224cuda3std6ranges3__45__cpo9iter_moveE,@object
	.size		_ZN66_INTERNAL_08176361_30_ActivationHardsigmoidKernel_cu_1520ed90_30224cuda3std6ranges3__45__cpo9iter_moveE,(.L_21 - _ZN66_INTERNAL_08176361_30_ActivationHardsigmoidKernel_cu_1520ed90_30224cuda3std6ranges3__45__cpo9iter_moveE)
_ZN66_INTERNAL_08176361_30_ActivationHardsigmoidKernel_cu_1520ed90_30224cuda3std6ranges3__45__cpo9iter_moveE:
	.zero		1
.L_21:


//--------------------- .nv.constant0._ZN2at6native18elementwise_kernelILi128ELi4EZNS0_15gpu_kernel_implIZZZNS0_68_GLOBAL__N__08176361_30_ActivationHardsigmoidKernel_cu_1520ed90_302227hardsigmoid_backward_kernelERNS_18TensorIteratorBaseEENKUlvE_clEvENKUlvE2_clEvEUlN3c108BFloat16ES9_E_EEvS5_RKT_EUliE_EEviT1_ --------------------------
	.section	.nv.constant0._ZN2at6native18elementwise_kernelILi128ELi4EZNS0_15gpu_kernel_implIZZZNS0_68_GLOBAL__N__08176361_30_ActivationHardsigmoidKernel_cu_1520ed90_302227hardsigmoid_backward_kernelERNS_18TensorIteratorBaseEENKUlvE_clEvENKUlvE2_clEvEUlN3c108BFloat16ES9_E_EEvS5_RKT_EUliE_EEviT1_,"a",@progbits
	.sectionflags	@""
	.align	4
.nv.constant0._ZN2at6native18elementwise_kernelILi128ELi4EZNS0_15gpu_kernel_implIZZZNS0_68_GLOBAL__N__08176361_30_ActivationHardsigmoidKernel_cu_1520ed90_302227hardsigmoid_backward_kernelERNS_18TensorIteratorBaseEENKUlvE_clEvENKUlvE2_clEvEUlN3c108BFloat16ES9_E_EEvS5_RKT_EUliE_EEviT1_:
	.zero		1208


//--------------------- .nv.constant0._ZN2at6native27unrolled_elementwise_kernelIZZZNS0_68_GLOBAL__N__08176361_30_ActivationHardsigmoidKernel_cu_1520ed90_302227hardsigmoid_backward_kernelERNS_18TensorIteratorBaseEENKUlvE_clEvENKUlvE2_clEvEUlN3c108BFloat16ES8_E_St5arrayIPcLm3EELi4E23TrivialOffsetCalculatorILi2EjESD_ILi1EjENS0_6memory12LoadWithCastILi2EEENSG_13StoreWithCastILi1EEEEEviT_T0_T2_T3_T4_T5_ --------------------------
	.section	.nv.constant0._ZN2at6native27unrolled_elementwise_kernelIZZZNS0_68_GLOBAL__N__08176361_30_ActivationHardsigmoidKernel_cu_1520ed90_302227hardsigmoid_backward_kernelERNS_18TensorIteratorBaseEENKUlvE_clEvENKUlvE2_clEvEUlN3c108BFloat16ES8_E_St5arrayIPcLm3EELi4E23TrivialOffsetCalculatorILi2EjESD_ILi1EjENS0_6memory12LoadWithCastILi2EEENSG_13StoreWithCastILi1EEEEEviT_T0_T2_T3_T4_T5_,"a",@progbits
	.sectionflags	@""
	.align	4
.nv.constant0._ZN2at6native27unrolled_elementwise_kernelIZZZNS0_68_GLOBAL__N__08176361_30_ActivationHardsigmoidKernel_cu_1520ed90_302227hardsigmoid_backward_kernelERNS_18TensorIteratorBaseEENKUlvE_clEvENKUlvE2_clEvEUlN3c108BFloat16ES8_E_St5arrayIPcLm3EELi4E23TrivialOffsetCalculatorILi2EjESD_ILi1EjENS0_6memory12LoadWithCastILi2EEENSG_13StoreWithCastILi1EEEEEviT_T0_T2_T3_T4_T5_:
	.zero		608


//--------------------- .nv.constant0._ZN2at6native18elementwise_kernelILi128ELi4EZNS0_22gpu_kernel_impl_nocastIZZZNS0_68_GLOBAL__N__08176361_30_ActivationHardsigmoidKernel_cu_1520ed90_302227hardsigmoid_backward_kernelERNS_18TensorIteratorBaseEENKUlvE_clEvENKUlvE2_clEvEUlN3c108BFloat16ES9_E_EEvS5_RKT_EUliE_EEviT1_ --------------------------
	.section	.nv.constant0._ZN2at6native18elementwise_kernelILi128ELi4EZNS0_22gpu_kernel_impl_nocastIZZZNS0_68_GLOBAL__N__08176361_30_ActivationHardsigmoidKernel_cu_1520ed90_302227hardsigmoid_backward_kernelERNS_18TensorIteratorBaseEENKUlvE_clEvENKUlvE2_clEvEUlN3c108BFloat16ES9_E_EEvS5_RKT_EUliE_EEviT1_,"a",@progbits
	.sectionflags	@""
	.align	4
.nv.constant0._ZN2at6native18elementwise_kernelILi128ELi4EZNS0_22gpu_kernel_impl_nocastIZZZNS0_68_GLOBAL__N__08176361_30_ActivationHardsigmoidKernel_cu_1520ed90_302227hardsigmoid_backward_kernelERNS_18TensorIteratorBaseEENKUlvE_clEvENKUlvE2_clEvEUlN3c108BFloat16ES9_E_EEvS5_RKT_EUliE_EEviT1_:
	.zero		1200


//--------------------- .nv.constant0._ZN2at6native27unrolled_elementwise_kernelIZZZNS0_68_GLOBAL__N__08176361_30_ActivationHardsigmoidKernel_cu_1520ed90_302227hardsigmoid_backward_kernelERNS_18TensorIteratorBaseEENKUlvE_clEvENKUlvE2_clEvEUlN3c108BFloat16ES8_E_St5arrayIPcLm3EELi4E23TrivialOffsetCalculatorILi2EjESD_ILi1EjENS0_6memory15LoadWithoutCastENSG_16StoreWithoutCastEEEviT_T0_T2_T3_T4_T5_ --------------------------
	.section	.nv.constant0._ZN2at6native27unrolled_elementwise_kernelIZZZNS0_68_GLOBAL__N__08176361_30_ActivationHardsigmoidKernel_cu_1520ed90_302227hardsigmoid_backward_kernelERNS_18TensorIteratorBaseEENKUlvE_clEvENKUlvE2_clEvEUlN3c108BFloat16ES8_E_St5arrayIPcLm3EELi4E23TrivialOffsetCalculatorILi2EjESD_ILi1EjENS0_6memory15LoadWithoutCastENSG_16StoreWithoutCastEEEviT_T0_T2_T3_T4_T5_,"a",@progbits
	.sectionflags	@""
	.align	4
.nv.constant0._ZN2at6native27unrolled_elementwise_kernelIZZZNS0_68_GLOBAL__N__08176361_30_ActivationHardsigmoidKernel_cu_1520ed90_302227hardsigmoid_backward_kernelERNS_18TensorIteratorBaseEENKUlvE_clEvENKUlvE2_clEvEUlN3c108BFloat16ES8_E_St5arrayIPcLm3EELi4E23TrivialOffsetCalculatorILi2EjESD_ILi1EjENS0_6memory15LoadWithoutCastENSG_16StoreWithoutCastEEEviT_T0_T2_T3_T4_T5_:
	.zero		588


//--------------------- .nv.constant0._ZN2at6native29vectorized_elementwise_kernelILi2EZZZNS0_68_GLOBAL__N__08176361_30_ActivationHardsigmoidKernel_cu_1520ed90_302227hardsigmoid_backward_kernelERNS_18TensorIteratorBaseEENKUlvE_clEvENKUlvE2_clEvEUlN3c108BFloat16ES8_E_St5arrayIPcLm3EEEEviT0_T1_ --------------------------
	.section	.nv.constant0._ZN2at6native29vectorized_elementwise_kernelILi2EZZZNS0_68_GLOBAL__N__08176361_30_ActivationHardsigmoidKernel_cu_1520ed90_302227hardsigmoid_backward_kernelERNS_18TensorIteratorBaseEENKUlvE_clEvENKUlvE2_clEvEUlN3c108BFloat16ES8_E_St5arrayIPcLm3EEEEviT0_T1_,"a",@progbits
	.sectionflags	@""
	.align	4
.nv.constant0._ZN2at6native29vectorized_elementwise_kernelILi2EZZZNS0_68_GLOBAL__N__08176361_30_ActivationHardsigmoidKernel_cu_1520ed90_302227hardsigmoid_backward_kernelERNS_18TensorIteratorBaseEENKUlvE_clEvENKUlvE2_clEvEUlN3c108BFloat16ES8_E_St5arrayIPcLm3EEEEviT0_T1_:
	.zero		584


//--------------------- .nv.constant0._ZN2at6native29vectorized_elementwise_kernelILi4EZZZNS0_68_GLOBAL__N__08176361_30_ActivationHardsigmoidKernel_cu_1520ed90_302227hardsigmoid_backward_kernelERNS_18TensorIteratorBaseEENKUlvE_clEvENKUlvE2_clEvEUlN3c108BFloat16ES8_E_St5arrayIPcLm3EEEEviT0_T1_ --------------------------
	.section	.nv.constant0._ZN2at6native29vectorized_elementwise_kernelILi4EZZZNS0_68_GLOBAL__N__08176361_30_ActivationHardsigmoidKernel_cu_1520ed90_302227hardsigmoid_backward_kernelERNS_18TensorIteratorBaseEENKUlvE_clEvENKUlvE2_clEvEUlN3c108BFloat16ES8_E_St5arrayIPcLm3EEEEviT0_T1_,"a",@progbits
	.sectionflags	@""
	.align	4
.nv.constant0._ZN2at6native29vectorized_elementwise_kernelILi4EZZZNS0_68_GLOBAL__N__08176361_30_ActivationHardsigmoidKernel_cu_1520ed90_302227hardsigmoid_backward_kernelERNS_18TensorIteratorBaseEENKUlvE_clEvENKUlvE2_clEvEUlN3c108BFloat16ES8_E_St5arrayIPcLm3EEEEviT0_T1_:
	.zero		584


//--------------------- .nv.constant0._ZN2at6native29vectorized_elementwise_kernelILi8EZZZNS0_68_GLOBAL__N__08176361_30_ActivationHardsigmoidKernel_cu_1520ed90_302227hardsigmoid_backward_kernelERNS_18TensorIteratorBaseEENKUlvE_clEvENKUlvE2_clEvEUlN3c108BFloat16ES8_E_St5arrayIPcLm3EEEEviT0_T1_ --------------------------
	.section	.nv.constant0._ZN2at6native29vectorized_elementwise_kernelILi8EZZZNS0_68_GLOBAL__N__08176361_30_ActivationHardsigmoidKernel_cu_1520ed90_302227hardsigmoid_backward_kernelERNS_18TensorIteratorBaseEENKUlvE_clEvENKUlvE2_clEvEUlN3c108BFloat16ES8_E_St5arrayIPcLm3EEEEviT0_T1_,"a",@progbits
	.sectionflags	@""
	.align	4
.nv.constant0._ZN2at6native29vectorized_elementwise_kernelILi8EZZZNS0_68_GLOBAL__N__08176361_30_ActivationHardsigmoidKernel_cu_1520ed90_302227hardsigmoid_backward_kernelERNS_18TensorIteratorBaseEENKUlvE_clEvENKUlvE2_clEvEUlN3c108BFloat16ES8_E_St5arrayIPcLm3EEEEviT0_T1_:
	.zero		584


//--------------------- .nv.constant0._ZN2at6native18elementwise_kernelILi128ELi4EZNS0_15gpu_kernel_implIZZZNS0_68_GLOBAL__N__08176361_30_ActivationHardsigmoidKernel_cu_1520ed90_302227hardsigmoid_backward_kernelERNS_18TensorIteratorBaseEENKUlvE_clEvENKUlvE1_clEvEUlN3c104HalfES9_E_EEvS5_RKT_EUliE_EEviT1_ --------------------------
	.section	.nv.constant0._ZN2at6native18elementwise_kernelILi128ELi4EZNS0_15gpu_kernel_implIZZZNS0_68_GLOBAL__N__08176361_30_ActivationHardsigmoidKernel_cu_1520ed90_302227hardsigmoid_backward_kernelERNS_18TensorIteratorBaseEENKUlvE_clEvENKUlvE1_clEvEUlN3c104HalfES9_E_EEvS5_RKT_EUliE_EEviT1_,"a",@progbits
	.sectionflags	@""
	.align	4
.nv.constant0._ZN2at6native18elementwise_kernelILi128ELi4EZNS0_15gpu_kernel_implIZZZNS0_68_GLOBAL__N__08176361_30_ActivationHardsigmoidKernel_cu_1520ed90_302227hardsigmoid_backward_kernelERNS_18TensorIteratorBaseEENKUlvE_clEvENKUlvE1_clEvEUlN3c104HalfES9_E_EEvS5_RKT_EUliE_EEviT1_:
	.zero		1208


//--------------------- .nv.constant0._ZN2at6native27unrolled_elementwise_kernelIZZZNS0_68_GLOBAL__N__08176361_30_ActivationHardsigmoidKernel_cu_1520ed90_302227hardsigmoid_backward_kernelERNS_18TensorIteratorBaseEENKUlvE_clEvENKUlvE1_clEvEUlN3c104HalfES8_E_St5arrayIPcLm3EELi4E23TrivialOffsetCalculatorILi2EjESD_ILi1EjENS0_6memory12LoadWithCastILi2EEENSG_13StoreWithCastILi1EEEEEviT_T0_T2_T3_T4_T5_ --------------------------
	.section	.nv.constant0._ZN2at6native27unrolled_elementwise_kernelIZZZNS0_68_GLOBAL__N__08176361_30_ActivationHardsigmoidKernel_cu_1520ed90_302227hardsigmoid_backward_kernelERNS_18TensorIteratorBaseEENKUlvE_clEvENKUlvE1_clEvEUlN3c104HalfES8_E_St5arrayIPcLm3EELi4E23TrivialOffsetCalculatorILi2EjESD_ILi1EjENS0_6memory12LoadWithCastILi2EEENSG_13StoreWithCastILi1EEEEEviT_T0_T2_T3_T4_T5_,"a",@progbits
	.sectionflags	@""
	.align	4
.nv.constant0._ZN2at6native27unrolled_elementwise_kernelIZZZNS0_68_GLOBAL__N__08176361_30_ActivationHardsigmoidKernel_cu_1520ed90_302227hardsigmoid_backward_kernelERNS_18TensorIteratorBaseEENKUlvE_clEvENKUlvE1_clEvEUlN3c104HalfES8_E_St5arrayIPcLm3EELi4E23TrivialOffsetCalculatorILi2EjESD_ILi1EjENS0_6memory12LoadWithCastILi2EEENSG_13StoreWithCastILi1EEEEEviT_T0_T2_T3_T4_T5_:
	.zero		608


//--------------------- .nv.constant0._ZN2at6native18elementwise_kernelILi128ELi4EZNS0_22gpu_kernel_impl_nocastIZZZNS0_68_GLOBAL__N__08176361_30_ActivationHardsigmoidKernel_cu_1520ed90_302227hardsigmoid_backward_kernelERNS_18TensorIteratorBaseEENKUlvE_clEvENKUlvE1_clEvEUlN3c104HalfES9_E_EEvS5_RKT_EUliE_EEviT1_ --------------------------
	.section	.nv.constant0._ZN2at6native18elementwise_kernelILi128ELi4EZNS0_22gpu_kernel_impl_nocastIZZZNS0_68_GLOBAL__N__08176361_30_ActivationHardsigmoidKernel_cu_1520ed90_302227hardsigmoid_backward_kernelERNS_18TensorIteratorBaseEENKUlvE_clEvENKUlvE1_clEvEUlN3c104HalfES9_E_EEvS5_RKT_EUliE_EEviT1_,"a",@progbits
	.sectionflags	@""
	.align	4
.nv.constant0._ZN2at6native18elementwise_kernelILi128ELi4EZNS0_22gpu_kernel_impl_nocastIZZZNS0_68_GLOBAL__N__08176361_30_ActivationHardsigmoidKernel_cu_1520ed90_302227hardsigmoid_backward_kernelERNS_18TensorIteratorBaseEENKUlvE_clEvENKUlvE1_clEvEUlN3c104HalfES9_E_EEvS5_RKT_EUliE_EEviT1_:
	.zero		1200


//--------------------- .nv.constant0._ZN2at6native27unrolled_elementwise_kernelIZZZNS0_68_GLOBAL__N__08176361_30_ActivationHardsigmoidKernel_cu_1520ed90_302227hardsigmoid_backward_kernelERNS_18TensorIteratorBaseEENKUlvE_clEvENKUlvE1_clEvEUlN3c104HalfES8_E_St5arrayIPcLm3EELi4E23TrivialOffsetCalculatorILi2EjESD_ILi1EjENS0_6memory15LoadWithoutCastENSG_16StoreWithoutCastEEEviT_T0_T2_T3_T4_T5_ --------------------------
	.section	.nv.constant0._ZN2at6native27unrolled_elementwise_kernelIZZZNS0_68_GLOBAL__N__08176361_30_ActivationHardsigmoidKernel_cu_1520ed90_302227hardsigmoid_backward_kernelERNS_18TensorIteratorBaseEENKUlvE_clEvENKUlvE1_clEvEUlN3c104HalfES8_E_St5arrayIPcLm3EELi4E23TrivialOffsetCalculatorILi2EjESD_ILi1EjENS0_6memory15LoadWithoutCastENSG_16StoreWithoutCastEEEviT_T0_T2_T3_T4_T5_,"a",@progbits
	.sectionflags	@""
	.align	4
.nv.constant0._ZN2at6native27unrolled_elementwise_kernelIZZZNS0_68_GLOBAL__N__08176361_30_ActivationHardsigmoidKernel_cu_1520ed90_302227hardsigmoid_backward_kernelERNS_18TensorIteratorBaseEENKUlvE_clEvENKUlvE1_clEvEUlN3c104HalfES8_E_St5arrayIPcLm3EELi4E23TrivialOffsetCalculatorILi2EjESD_ILi1EjENS0_6memory15LoadWithoutCastENSG_16StoreWithoutCastEEEviT_T0_T2_T3_T4_T5_:
	.zero		588


//--------------------- .nv.constant0._ZN2at6native29vectorized_elementwise_kernelILi2EZZZNS0_68_GLOBAL__N__08176361_30_ActivationHardsigmoidKernel_cu_1520ed90_302227hardsigmoid_backward_kernelERNS_18TensorIteratorBaseEENKUlvE_clEvENKUlvE1_clEvEUlN3c104HalfES8_E_St5arrayIPcLm3EEEEviT0_T1_ --------------------------
	.section	.nv.constant0._ZN2at6native29vectorized_elementwise_kernelILi2EZZZNS0_68_GLOBAL__N__08176361_30_ActivationHardsigmoidKernel_cu_1520ed90_302227hardsigmoid_backward_kernelERNS_18TensorIteratorBaseEENKUlvE_clEvENKUlvE1_clEvEUlN3c104HalfES8_E_St5arrayIPcLm3EEEEviT0_T1_,"a",@progbits
	.sectionflags	@""
	.align	4
.nv.constant0._ZN2at6native29vectorized_elementwise_kernelILi2EZZZNS0_68_GLOBAL__N__08176361_30_ActivationHardsigmoidKernel_cu_1520ed90_302227hardsigmoid_backward_kernelERNS_18TensorIteratorBaseEENKUlvE_clEvENKUlvE1_clEvEUlN3c104HalfES8_E_St5arrayIPcLm3EEEEviT0_T1_:
	.zero		584


//--------------------- .nv.constant0._ZN2at6native29vectorized_elementwise_kernelILi4EZZZNS0_68_GLOBAL__N__08176361_30_ActivationHardsigmoidKernel_cu_1520ed90_302227hardsigmoid_backward_kernelERNS_18TensorIteratorBaseEENKUlvE_clEvENKUlvE1_clEvEUlN3c104HalfES8_E_St5arrayIPcLm3EEEEviT0_T1_ --------------------------
	.section	.nv.constant0._ZN2at6native29vectorized_elementwise_kernelILi4EZZZNS0_68_GLOBAL__N__08176361_30_ActivationHardsigmoidKernel_cu_1520ed90_302227hardsigmoid_backward_kernelERNS_18TensorIteratorBaseEENKUlvE_clEvENKUlvE1_clEvEUlN3c104HalfES8_E_St5arrayIPcLm3EEEEviT0_T1_,"a",@progbits
	.sectionflags	@""
	.align	4
.nv.constant0._ZN2at6native29vectorized_elementwise_kernelILi4EZZZNS0_68_GLOBAL__N__08176361_30_ActivationHardsigmoidKernel_cu_1520ed90_302227hardsigmoid_backward_kernelERNS_18TensorIteratorBaseEENKUlvE_clEvENKUlvE1_clEvEUlN3c104HalfES8_E_St5arrayIPcLm3EEEEviT0_T1_:
	.zero		584


//--------------------- .nv.constant0._ZN2at6native29vectorized_elementwise_kernelILi8EZZZNS0_68_GLOBAL__N__08176361_30_ActivationHardsigmoidKernel_cu_1520ed90_302227hardsigmoid_backward_kernelERNS_18TensorIteratorBaseEENKUlvE_clEvENKUlvE1_clEvEUlN3c104HalfES8_E_St5arrayIPcLm3EEEEviT0_T1_ --------------------------
	.section	.nv.constant0._ZN2at6native29vectorized_elementwise_kernelILi8EZZZNS0_68_GLOBAL__N__08176361_30_ActivationHardsigmoidKernel_cu_1520ed90_302227hardsigmoid_backward_kernelERNS_18TensorIteratorBaseEENKUlvE_clEvENKUlvE1_clEvEUlN3c104HalfES8_E_St5arrayIPcLm3EEEEviT0_T1_,"a",@progbits
	.sectionflags	@""
	.align	4
.nv.constant0._ZN2at6native29vectorized_elementwise_kernelILi8EZZZNS0_68_GLOBAL__N__08176361_30_ActivationHardsigmoidKernel_cu_1520ed90_302227hardsigmoid_backward_kernelERNS_18TensorIteratorBaseEENKUlvE_clEvENKUlvE1_clEvEUlN3c104HalfES8_E_St5arrayIPcLm3EEEEviT0_T1_:
	.zero		584


//--------------------- .nv.constant0._ZN2at6native18elementwise_kernelILi128ELi4EZNS0_15gpu_kernel_implIZZZNS0_68_GLOBAL__N__08176361_30_ActivationHardsigmoidKernel_cu_1520ed90_302227hardsigmoid_backward_kernelERNS_18TensorIteratorBaseEENKUlvE_clEvENKUlvE0_clEvEUlffE_EEvS5_RKT_EUliE_EEviT1_ --------------------------
	.section	.nv.constant0._ZN2at6native18elementwise_kernelILi128ELi4EZNS0_15gpu_kernel_implIZZZNS0_68_GLOBAL__N__08176361_30_ActivationHardsigmoidKernel_cu_1520ed90_302227hardsigmoid_backward_kernelERNS_18TensorIteratorBaseEENKUlvE_clEvENKUlvE0_clEvEUlffE_EEvS5_RKT_EUliE_EEviT1_,"a",@progbits
	.sectionflags	@""
	.align	4
.nv.constant0._ZN2at6native18elementwise_kernelILi128ELi4EZNS0_15gpu_kernel_implIZZZNS0_68_GLOBAL__N__08176361_30_ActivationHardsigmoidKernel_cu_1520ed90_302227hardsigmoid_backward_kernelERNS_18TensorIteratorBaseEENKUlvE_clEvENKUlvE0_clEvEUlffE_EEvS5_RKT_EUliE_EEviT1_:
	.zero		1208


//--------------------- .nv.constant0._ZN2at6native27unrolled_elementwise_kernelIZZZNS0_68_GLOBAL__N__08176361_30_ActivationHardsigmoidKernel_cu_1520ed90_302227hardsigmoid_backward_kernelERNS_18TensorIteratorBaseEENKUlvE_clEvENKUlvE0_clEvEUlffE_St5arrayIPcLm3EELi4E23TrivialOffsetCalculatorILi2EjESB_ILi1EjENS0_6memory12LoadWithCastILi2EEENSE_13StoreWithCastILi1EEEEEviT_T0_T2_T3_T4_T5_ --------------------------
	.section	.nv.constant0._ZN2at6native27unrolled_elementwise_kernelIZZZNS0_68_GLOBAL__N__08176361_30_ActivationHardsigmoidKernel_cu_1520ed90_302227hardsigmoid_backward_kernelERNS_18TensorIteratorBaseEENKUlvE_clEvENKUlvE0_clEvEUlffE_St5arrayIPcLm3EELi4E23TrivialOffsetCalculatorILi2EjESB_ILi1EjENS0_6memory12LoadWithCastILi2EEENSE_13StoreWithCastILi1EEEEEviT_T0_T2_T3_T4_T5_,"a",@progbits
	.sectionflags	@""
	.align	4
.nv.constant0._ZN2at6native27unrolled_elementwise_kernelIZZZNS0_68_GLOBAL__N__08176361_30_ActivationHardsigmoidKernel_cu_1520ed90_302227hardsigmoid_backward_kernelERNS_18TensorIteratorBaseEENKUlvE_clEvENKUlvE0_clEvEUlffE_St5arrayIPcLm3EELi4E23TrivialOffsetCalculatorILi2EjESB_ILi1EjENS0_6memory12LoadWithCastILi2EEENSE_13StoreWithCastILi1EEEEEviT_T0_T2_T3_T4_T5_:
	.zero		608


//--------------------- .nv.constant0._ZN2at6native18elementwise_kernelILi128ELi2EZNS0_22gpu_kernel_impl_nocastIZZZNS0_68_GLOBAL__N__08176361_30_ActivationHardsigmoidKernel_cu_1520ed90_302227hardsigmoid_backward_kernelERNS_18TensorIteratorBaseEENKUlvE_clEvENKUlvE0_clEvEUlffE_EEvS5_RKT_EUliE_EEviT1_ --------------------------
	.section	.nv.constant0._ZN2at6native18elementwise_kernelILi128ELi2EZNS0_22gpu_kernel_impl_nocastIZZZNS0_68_GLOBAL__N__08176361_30_ActivationHardsigmoidKernel_cu_1520ed90_302227hardsigmoid_backward_kernelERNS_18TensorIteratorBaseEENKUlvE_clEvENKUlvE0_clEvEUlffE_EEvS5_RKT_EUliE_EEviT1_,"a",@progbits
	.sectionflags	@""
	.align	4
.nv.constant0._ZN2at6native18elementwise_kernelILi128ELi2EZNS0_22gpu_kernel_impl_nocastIZZZNS0_68_GLOBAL__N__08176361_30_ActivationHardsigmoidKernel_cu_1520ed90_302227hardsigmoid_backward_kernelERNS_18TensorIteratorBaseEENKUlvE_clEvENKUlvE0_clEvEUlffE_EEvS5_RKT_EUliE_EEviT1_:
	.zero		1200


//--------------------- .nv.constant0._ZN2at6native27unrolled_elementwise_kernelIZZZNS0_68_GLOBAL__N__08176361_30_ActivationHardsigmoidKernel_cu_1520ed90_302227hardsigmoid_backward_kernelERNS_18TensorIteratorBaseEENKUlvE_clEvENKUlvE0_clEvEUlffE_St5arrayIPcLm3EELi4E23TrivialOffsetCalculatorILi2EjESB_ILi1EjENS0_6memory15LoadWithoutCastENSE_16StoreWithoutCastEEEviT_T0_T2_T3_T4_T5_ --------------------------
	.section	.nv.constant0._ZN2at6native27unrolled_elementwise_kernelIZZZNS0_68_GLOBAL__N__08176361_30_ActivationHardsigmoidKernel_cu_1520ed90_302227hardsigmoid_backward_kernelERNS_18TensorIteratorBaseEENKUlvE_clEvENKUlvE0_clEvEUlffE_St5arrayIPcLm3EELi4E23TrivialOffsetCalculatorILi2EjESB_ILi1EjENS0_6memory15LoadWithoutCastENSE_16StoreWithoutCastEEEviT_T0_T2_T3_T4_T5_,"a",@progbits
	.sectionflags	@""
	.align	4
.nv.constant0._ZN2at6native27unrolled_elementwise_kernelIZZZNS0_68_GLOBAL__N__08176361_30_ActivationHardsigmoidKernel_cu_1520ed90_302227hardsigmoid_backward_kernelERNS_18TensorIteratorBaseEENKUlvE_clEvENKUlvE0_clEvEUlffE_St5arrayIPcLm3EELi4E23TrivialOffsetCalculatorILi2EjESB_ILi1EjENS0_6memory15LoadWithoutCastENSE_16StoreWithoutCastEEEviT_T0_T2_T3_T4_T5_:
	.zero		588


//--------------------- .nv.constant0._ZN2at6native29vectorized_elementwise_kernelILi2EZZZNS0_68_GLOBAL__N__08176361_30_ActivationHardsigmoidKernel_cu_1520ed90_302227hardsigmoid_backward_kernelERNS_18TensorIteratorBaseEENKUlvE_clEvENKUlvE0_clEvEUlffE_St5arrayIPcLm3EEEEviT0_T1_ --------------------------
	.section	.nv.constant0._ZN2at6native29vectorized_elementwise_kernelILi2EZZZNS0_68_GLOBAL__N__08176361_30_ActivationHardsigmoidKernel_cu_1520ed90_302227hardsigmoid_backward_kernelERNS_18TensorIteratorBaseEENKUlvE_clEvENKUlvE0_clEvEUlffE_St5arrayIPcLm3EEEEviT0_T1_,"a",@progbits
	.sectionflags	@""
	.align	4
.nv.constant0._ZN2at6native29vectorized_elementwise_kernelILi2EZZZNS0_68_GLOBAL__N__08176361_30_ActivationHardsigmoidKernel_cu_1520ed90_302227hardsigmoid_backward_kernelERNS_18TensorIteratorBaseEENKUlvE_clEvENKUlvE0_clEvEUlffE_St5arrayIPcLm3EEEEviT0_T1_:
	.zero		584


//--------------------- .nv.constant0._ZN2at6native29vectorized_elementwise_kernelILi4EZZZNS0_68_GLOBAL__N__08176361_30_ActivationHardsigmoidKernel_cu_1520ed90_302227hardsigmoid_backward_kernelERNS_18TensorIteratorBaseEENKUlvE_clEvENKUlvE0_clEvEUlffE_St5arrayIPcLm3EEEEviT0_T1_ --------------------------
	.section	.nv.constant0._ZN2at6native29vectorized_elementwise_kernelILi4EZZZNS0_68_GLOBAL__N__08176361_30_ActivationHardsigmoidKernel_cu_1520ed90_302227hardsigmoid_backward_kernelERNS_18TensorIteratorBaseEENKUlvE_clEvENKUlvE0_clEvEUlffE_St5arrayIPcLm3EEEEviT0_T1_,"a",@progbits
	.sectionflags	@""
	.align	4
.nv.constant0._ZN2at6native29vectorized_elementwise_kernelILi4EZZZNS0_68_GLOBAL__N__08176361_30_ActivationHardsigmoidKernel_cu_1520ed90_302227hardsigmoid_backward_kernelERNS_18TensorIteratorBaseEENKUlvE_clEvENKUlvE0_clEvEUlffE_St5arrayIPcLm3EEEEviT0_T1_:
	.zero		584


//--------------------- .nv.constant0._ZN2at6native29vectorized_elementwise_kernelILi8EZZZNS0_68_GLOBAL__N__08176361_30_ActivationHardsigmoidKernel_cu_1520ed90_302227hardsigmoid_backward_kernelERNS_18TensorIteratorBaseEENKUlvE_clEvENKUlvE0_clEvEUlffE_St5arrayIPcLm3EEEEviT0_T1_ --------------------------
	.section	.nv.constant0._ZN2at6native29vectorized_elementwise_kernelILi8EZZZNS0_68_GLOBAL__N__08176361_30_ActivationHardsigmoidKernel_cu_1520ed90_302227hardsigmoid_backward_kernelERNS_18TensorIteratorBaseEENKUlvE_clEvENKUlvE0_clEvEUlffE_St5arrayIPcLm3EEEEviT0_T1_,"a",@progbits
	.sectionflags	@""
	.align	4
.nv.constant0._ZN2at6native29vectorized_elementwise_kernelILi8EZZZNS0_68_GLOBAL__N__08176361_30_ActivationHardsigmoidKernel_cu_1520ed90_302227hardsigmoid_backward_kernelERNS_18TensorIteratorBaseEENKUlvE_clEvENKUlvE0_clEvEUlffE_St5arrayIPcLm3EEEEviT0_T1_:
	.zero		584


//--------------------- .nv.constant0._ZN2at6native18elementwise_kernelILi128ELi4EZNS0_15gpu_kernel_implIZZZNS0_68_GLOBAL__N__08176361_30_ActivationHardsigmoidKernel_cu_1520ed90_302227hardsigmoid_backward_kernelERNS_18TensorIteratorBaseEENKUlvE_clEvENKUlvE_clEvEUlddE_EEvS5_RKT_EUliE_EEviT1_ --------------------------
	.section	.nv.constant0._ZN2at6native18elementwise_kernelILi128ELi4EZNS0_15gpu_kernel_implIZZZNS0_68_GLOBAL__N__08176361_30_ActivationHardsigmoidKernel_cu_1520ed90_302227hardsigmoid_backward_kernelERNS_18TensorIteratorBaseEENKUlvE_clEvENKUlvE_clEvEUlddE_EEvS5_RKT_EUliE_EEviT1_,"a",@progbits
	.sectionflags	@""
	.align	4
.nv.constant0._ZN2at6native18elementwise_kernelILi128ELi4EZNS0_15gpu_kernel_implIZZZNS0_68_GLOBAL__N__08176361_30_ActivationHardsigmoidKernel_cu_1520ed90_302227hardsigmoid_backward_kernelERNS_18TensorIteratorBaseEENKUlvE_clEvENKUlvE_clEvEUlddE_EEvS5_RKT_EUliE_EEviT1_:
	.zero		1224


//--------------------- .nv.constant0._ZN2at6native27unrolled_elementwise_kernelIZZZNS0_68_GLOBAL__N__08176361_30_ActivationHardsigmoidKernel_cu_1520ed90_302227hardsigmoid_backward_kernelERNS_18TensorIteratorBaseEENKUlvE_clEvENKUlvE_clEvEUlddE_St5arrayIPcLm3EELi4E23TrivialOffsetCalculatorILi2EjESB_ILi1EjENS0_6memory12LoadWithCastILi2EEENSE_13StoreWithCastILi1EEEEEviT_T0_T2_T3_T4_T5_ --------------------------
	.section	.nv.constant0._ZN2at6native27unrolled_elementwise_kernelIZZZNS0_68_GLOBAL__N__08176361_30_ActivationHardsigmoidKernel_cu_1520ed90_302227hardsigmoid_backward_kernelERNS_18TensorIteratorBaseEENKUlvE_clEvENKUlvE_clEvEUlddE_St5arrayIPcLm3EELi4E23TrivialOffsetCalculatorILi2EjESB_ILi1EjENS0_6memory12LoadWithCastILi2EEENSE_13StoreWithCastILi1EEEEEviT_T0_T2_T3_T4_T5_,"a",@progbits
	.sectionflags	@""
	.align	4
.nv.constant0._ZN2at6native27unrolled_elementwise_kernelIZZZNS0_68_GLOBAL__N__08176361_30_ActivationHardsigmoidKernel_cu_1520ed90_302227hardsigmoid_backward_kernelERNS_18TensorIteratorBaseEENKUlvE_clEvENKUlvE_clEvEUlddE_St5arrayIPcLm3EELi4E23TrivialOffsetCalculatorILi2EjESB_ILi1EjENS0_6memory12LoadWithCastILi2EEENSE_13StoreWithCastILi1EEEEEviT_T0_T2_T3_T4_T5_:
	.zero		624


//--------------------- .nv.constant0._ZN2at6native18elementwise_kernelILi128ELi2EZNS0_22gpu_kernel_impl_nocastIZZZNS0_68_GLOBAL__N__08176361_30_ActivationHardsigmoidKernel_cu_1520ed90_302227hardsigmoid_backward_kernelERNS_18TensorIteratorBaseEENKUlvE_clEvENKUlvE_clEvEUlddE_EEvS5_RKT_EUliE_EEviT1_ --------------------------
	.section	.nv.constant0._ZN2at6native18elementwise_kernelILi128ELi2EZNS0_22gpu_kernel_impl_nocastIZZZNS0_68_GLOBAL__N__08176361_30_ActivationHardsigmoidKernel_cu_1520ed90_302227hardsigmoid_backward_kernelERNS_18TensorIteratorBaseEENKUlvE_clEvENKUlvE_clEvEUlddE_EEvS5_RKT_EUliE_EEviT1_,"a",@progbits
	.sectionflags	@""
	.align	4
.nv.constant0._ZN2at6native18elementwise_kernelILi128ELi2EZNS0_22gpu_kernel_impl_nocastIZZZNS0_68_GLOBAL__N__08176361_30_ActivationHardsigmoidKernel_cu_1520ed90_302227hardsigmoid_backward_kernelERNS_18TensorIteratorBaseEENKUlvE_clEvENKUlvE_clEvEUlddE_EEvS5_RKT_EUliE_EEviT1_:
	.zero		1216


//--------------------- .nv.constant0._ZN2at6native27unrolled_elementwise_kernelIZZZNS0_68_GLOBAL__N__08176361_30_ActivationHardsigmoidKernel_cu_1520ed90_302227hardsigmoid_backward_kernelERNS_18TensorIteratorBaseEENKUlvE_clEvENKUlvE_clEvEUlddE_St5arrayIPcLm3EELi4E23TrivialOffsetCalculatorILi2EjESB_ILi1EjENS0_6memory15LoadWithoutCastENSE_16StoreWithoutCastEEEviT_T0_T2_T3_T4_T5_ --------------------------
	.section	.nv.constant0._ZN2at6native27unrolled_elementwise_kernelIZZZNS0_68_GLOBAL__N__08176361_30_ActivationHardsigmoidKernel_cu_1520ed90_302227hardsigmoid_backward_kernelERNS_18TensorIteratorBaseEENKUlvE_clEvENKUlvE_clEvEUlddE_St5arrayIPcLm3EELi4E23TrivialOffsetCalculatorILi2EjESB_ILi1EjENS0_6memory15LoadWithoutCastENSE_16StoreWithoutCastEEEviT_T0_T2_T3_T4_T5_,"a",@progbits
	.sectionflags	@""
	.align	4
.nv.constant0._ZN2at6native27unrolled_elementwise_kernelIZZZNS0_68_GLOBAL__N__08176361_30_ActivationHardsigmoidKernel_cu_1520ed90_302227hardsigmoid_backward_kernelERNS_18TensorIteratorBaseEENKUlvE_clEvENKUlvE_clEvEUlddE_St5arrayIPcLm3EELi4E23TrivialOffsetCalculatorILi2EjESB_ILi1EjENS0_6memory15LoadWithoutCastENSE_16StoreWithoutCastEEEviT_T0_T2_T3_T4_T5_:
	.zero		604


//--------------------- .nv.constant0._ZN2at6native29vectorized_elementwise_kernelILi2EZZZNS0_68_GLOBAL__N__08176361_30_ActivationHardsigmoidKernel_cu_1520ed90_302227hardsigmoid_backward_kernelERNS_18TensorIteratorBaseEENKUlvE_clEvENKUlvE_clEvEUlddE_St5arrayIPcLm3EEEEviT0_T1_ --------------------------
	.section	.nv.constant0._ZN2at6native29vectorized_elementwise_kernelILi2EZZZNS0_68_GLOBAL__N__08176361_30_ActivationHardsigmoidKernel_cu_1520ed90_302227hardsigmoid_backward_kernelERNS_18TensorIteratorBaseEENKUlvE_clEvENKUlvE_clEvEUlddE_St5arrayIPcLm3EEEEviT0_T1_,"a",@progbits
	.sectionflags	@""
	.align	4
.nv.constant0._ZN2at6native29vectorized_elementwise_kernelILi2EZZZNS0_68_GLOBAL__N__08176361_30_ActivationHardsigmoidKernel_cu_1520ed90_302227hardsigmoid_backward_kernelERNS_18TensorIteratorBaseEENKUlvE_clEvENKUlvE_clEvEUlddE_St5arrayIPcLm3EEEEviT0_T1_:
	.zero		600


//--------------------- .nv.constant0._ZN2at6native29vectorized_elementwise_kernelILi4EZZZNS0_68_GLOBAL__N__08176361_30_ActivationHardsigmoidKernel_cu_1520ed90_302227hardsigmoid_backward_kernelERNS_18TensorIteratorBaseEENKUlvE_clEvENKUlvE_clEvEUlddE_St5arrayIPcLm3EEEEviT0_T1_ --------------------------
	.section	.nv.constant0._ZN2at6native29vectorized_elementwise_kernelILi4EZZZNS0_68_GLOBAL__N__08176361_30_ActivationHardsigmoidKernel_cu_1520ed90_302227hardsigmoid_backward_kernelERNS_18TensorIteratorBaseEENKUlvE_clEvENKUlvE_clEvEUlddE_St5arrayIPcLm3EEEEviT0_T1_,"a",@progbits
	.sectionflags	@""
	.align	4
.nv.constant0._ZN2at6native29vectorized_elementwise_kernelILi4EZZZNS0_68_GLOBAL__N__08176361_30_ActivationHardsigmoidKernel_cu_1520ed90_302227hardsigmoid_backward_kernelERNS_18TensorIteratorBaseEENKUlvE_clEvENKUlvE_clEvEUlddE_St5arrayIPcLm3EEEEviT0_T1_:
	.zero		600


//--------------------- .nv.constant0._ZN2at6native29vectorized_elementwise_kernelILi8EZZZNS0_68_GLOBAL__N__08176361_30_ActivationHardsigmoidKernel_cu_1520ed90_302227hardsigmoid_backward_kernelERNS_18TensorIteratorBaseEENKUlvE_clEvENKUlvE_clEvEUlddE_St5arrayIPcLm3EEEEviT0_T1_ --------------------------
	.section	.nv.constant0._ZN2at6native29vectorized_elementwise_kernelILi8EZZZNS0_68_GLOBAL__N__08176361_30_ActivationHardsigmoidKernel_cu_1520ed90_302227hardsigmoid_backward_kernelERNS_18TensorIteratorBaseEENKUlvE_clEvENKUlvE_clEvEUlddE_St5arrayIPcLm3EEEEviT0_T1_,"a",@progbits
	.sectionflags	@""
	.align	4
.nv.constant0._ZN2at6native29vectorized_elementwise_kernelILi8EZZZNS0_68_GLOBAL__N__08176361_30_ActivationHardsigmoidKernel_cu_1520ed90_302227hardsigmoid_backward_kernelERNS_18TensorIteratorBaseEENKUlvE_clEvENKUlvE_clEvEUlddE_St5arrayIPcLm3EEEEviT0_T1_:
	.zero		600


//--------------------- .nv.constant0._ZN2at6native18elementwise_kernelILi128ELi4EZNS0_15gpu_kernel_implIZZZNS0_68_GLOBAL__N__08176361_30_ActivationHardsigmoidKernel_cu_1520ed90_302218hardsigmoid_kernelERNS_18TensorIteratorBaseEENKUlvE_clEvENKUlvE2_clEvEUlN3c108BFloat16EE_EEvS5_RKT_EUliE_EEviT1_ --------------------------
	.section	.nv.constant0._ZN2at6native18elementwise_kernelILi128ELi4EZNS0_15gpu_kernel_implIZZZNS0_68_GLOBAL__N__08176361_30_ActivationHardsigmoidKernel_cu_1520ed90_302218hardsigmoid_kernelERNS_18TensorIteratorBaseEENKUlvE_clEvENKUlvE2_clEvEUlN3c108BFloat16EE_EEvS5_RKT_EUliE_EEviT1_,"a",@progbits
	.sectionflags	@""
	.align	4
.nv.constant0._ZN2at6native18elementwise_kernelILi128ELi4EZNS0_15gpu_kernel_implIZZZNS0_68_GLOBAL__N__08176361_30_ActivationHardsigmoidKernel_cu_1520ed90_302218hardsigmoid_kernelERNS_18TensorIteratorBaseEENKUlvE_clEvENKUlvE2_clEvEUlN3c108BFloat16EE_EEvS5_RKT_EUliE_EEviT1_:
	.zero		1096


//--------------------- .nv.constant0._ZN2at6native27unrolled_elementwise_kernelIZZZNS0_68_GLOBAL__N__08176361_30_ActivationHardsigmoidKernel_cu_1520ed90_302218hardsigmoid_kernelERNS_18TensorIteratorBaseEENKUlvE_clEvENKUlvE2_clEvEUlN3c108BFloat16EE_St5arrayIPcLm2EELi4E23TrivialOffsetCalculatorILi1EjESE_NS0_6memory12LoadWithCastILi1EEENSF_13StoreWithCastILi1EEEEEviT_T0_T2_T3_T4_T5_ --------------------------
	.section	.nv.constant0._ZN2at6native27unrolled_elementwise_kernelIZZZNS0_68_GLOBAL__N__08176361_30_ActivationHardsigmoidKernel_cu_1520ed90_302218hardsigmoid_kernelERNS_18TensorIteratorBaseEENKUlvE_clEvENKUlvE2_clEvEUlN3c108BFloat16EE_St5arrayIPcLm2EELi4E23TrivialOffsetCalculatorILi1EjESE_NS0_6memory12LoadWithCastILi1EEENSF_13StoreWithCastILi1EEEEEviT_T0_T2_T3_T4_T5_,"a",@progbits
	.sectionflags	@""
	.align	4
.nv.constant0._ZN2at6native27unrolled_elementwise_kernelIZZZNS0_68_GLOBAL__N__08176361_30_ActivationHardsigmoidKernel_cu_1520ed90_302218hardsigmoid_kernelERNS_18TensorIteratorBaseEENKUlvE_clEvENKUlvE2_clEvEUlN3c108BFloat16EE_St5arrayIPcLm2EELi4E23TrivialOffsetCalculatorILi1EjESE_NS0_6memory12LoadWithCastILi1EEENSF_13StoreWithCastILi1EEEEEviT_T0_T2_T3_T4_T5_:
	.zero		596


//--------------------- .nv.constant0._ZN2at6native18elementwise_kernelILi128ELi4EZNS0_22gpu_kernel_impl_nocastIZZZNS0_68_GLOBAL__N__08176361_30_ActivationHardsigmoidKernel_cu_1520ed90_302218hardsigmoid_kernelERNS_18TensorIteratorBaseEENKUlvE_clEvENKUlvE2_clEvEUlN3c108BFloat16EE_EEvS5_RKT_EUliE_EEviT1_ --------------------------
	.section	.nv.constant0._ZN2at6native18elementwise_kernelILi128ELi4EZNS0_22gpu_kernel_impl_nocastIZZZNS0_68_GLOBAL__N__08176361_30_ActivationHardsigmoidKernel_cu_1520ed90_302218hardsigmoid_kernelERNS_18TensorIteratorBaseEENKUlvE_clEvENKUlvE2_clEvEUlN3c108BFloat16EE_EEvS5_RKT_EUliE_EEviT1_,"a",@progbits
	.sectionflags	@""
	.align	4
.nv.constant0._ZN2at6native18elementwise_kernelILi128ELi4EZNS0_22gpu_kernel_impl_nocastIZZZNS0_68_GLOBAL__N__08176361_30_ActivationHardsigmoidKernel_cu_1520ed90_302218hardsigmoid_kernelERNS_18TensorIteratorBaseEENKUlvE_clEvENKUlvE2_clEvEUlN3c108BFloat16EE_EEvS5_RKT_EUliE_EEviT1_:
	.zero		1088


//--------------------- .nv.constant0._ZN2at6native27unrolled_elementwise_kernelIZZZNS0_68_GLOBAL__N__08176361_30_ActivationHardsigmoidKernel_cu_1520ed90_302218hardsigmoid_kernelERNS_18TensorIteratorBaseEENKUlvE_clEvENKUlvE2_clEvEUlN3c108BFloat16EE_St5arrayIPcLm2EELi4E23TrivialOffsetCalculatorILi1EjESE_NS0_6memory15LoadWithoutCastENSF_16StoreWithoutCastEEEviT_T0_T2_T3_T4_T5_ --------------------------
	.section	.nv.constant0._ZN2at6native27unrolled_elementwise_kernelIZZZNS0_68_GLOBAL__N__08176361_30_ActivationHardsigmoidKernel_cu_1520ed90_302218hardsigmoid_kernelERNS_18TensorIteratorBaseEENKUlvE_clEvENKUlvE2_clEvEUlN3c108BFloat16EE_St5arrayIPcLm2EELi4E23TrivialOffsetCalculatorILi1EjESE_NS0_6memory15LoadWithoutCastENSF_16StoreWithoutCastEEEviT_T0_T2_T3_T4_T5_,"a",@progbits
	.sectionflags	@""
	.align	4
.nv.constant0._ZN2at6native27unrolled_elementwise_kernelIZZZNS0_68_GLOBAL__N__08176361_30_ActivationHardsigmoidKernel_cu_1520ed90_302218hardsigmoid_kernelERNS_18TensorIteratorBaseEENKUlvE_clEvENKUlvE2_clEvEUlN3c108BFloat16EE_St5arrayIPcLm2EELi4E23TrivialOffsetCalculatorILi1EjESE_NS0_6memory15LoadWithoutCastENSF_16StoreWithoutCastEEEviT_T0_T2_T3_T4_T5_:
	.zero		580


//--------------------- .nv.constant0._ZN2at6native29vectorized_elementwise_kernelILi2EZZZNS0_68_GLOBAL__N__08176361_30_ActivationHardsigmoidKernel_cu_1520ed90_302218hardsigmoid_kernelERNS_18TensorIteratorBaseEENKUlvE_clEvENKUlvE2_clEvEUlN3c108BFloat16EE_St5arrayIPcLm2EEEEviT0_T1_ --------------------------
	.section	.nv.constant0._ZN2at6native29vectorized_elementwise_kernelILi2EZZZNS0_68_GLOBAL__N__08176361_30_ActivationHardsigmoidKernel_cu_1520ed90_302218hardsigmoid_kernelERNS_18TensorIteratorBaseEENKUlvE_clEvENKUlvE2_clEvEUlN3c108BFloat16EE_St5arrayIPcLm2EEEEviT0_T1_,"a",@progbits
	.sectionflags	@""
	.align	4
.nv.constant0._ZN2at6native29vectorized_elementwise_kernelILi2EZZZNS0_68_GLOBAL__N__08176361_30_ActivationHardsigmoidKernel_cu_1520ed90_302218hardsigmoid_kernelERNS_18TensorIteratorBaseEENKUlvE_clEvENKUlvE2_clEvEUlN3c108BFloat16EE_St5arrayIPcLm2EEEEviT0_T1_:
	.zero		576


//--------------------- .nv.constant0._ZN2at6native29vectorized_elementwise_kernelILi4EZZZNS0_68_GLOBAL__N__08176361_30_ActivationHardsigmoidKernel_cu_1520ed90_302218hardsigmoid_kernelERNS_18TensorIteratorBaseEENKUlvE_clEvENKUlvE2_clEvEUlN3c108BFloat16EE_St5arrayIPcLm2EEEEviT0_T1_ --------------------------
	.section	.nv.constant0._ZN2at6native29vectorized_elementwise_kernelILi4EZZZNS0_68_GLOBAL__N__08176361_30_ActivationHardsigmoidKernel_cu_1520ed90_302218hardsigmoid_kernelERNS_18TensorIteratorBaseEENKUlvE_clEvENKUlvE2_clEvEUlN3c108BFloat16EE_St5arrayIPcLm2EEEEviT0_T1_,"a",@progbits
	.sectionflags	@""
	.align	4
.nv.constant0._ZN2at6native29vectorized_elementwise_kernelILi4EZZZNS0_68_GLOBAL__N__08176361_30_ActivationHardsigmoidKernel_cu_1520ed90_302218hardsigmoid_kernelERNS_18TensorIteratorBaseEENKUlvE_clEvENKUlvE2_clEvEUlN3c108BFloat16EE_St5arrayIPcLm2EEEEviT0_T1_:
	.zero		576


//--------------------- .nv.constant0._ZN2at6native29vectorized_elementwise_kernelILi8EZZZNS0_68_GLOBAL__N__08176361_30_ActivationHardsigmoidKernel_cu_1520ed90_302218hardsigmoid_kernelERNS_18TensorIteratorBaseEENKUlvE_clEvENKUlvE2_clEvEUlN3c108BFloat16EE_St5arrayIPcLm2EEEEviT0_T1_ --------------------------
	.section	.nv.constant0._ZN2at6native29vectorized_elementwise_kernelILi8EZZZNS0_68_GLOBAL__N__08176361_30_ActivationHardsigmoidKernel_cu_1520ed90_302218hardsigmoid_kernelERNS_18TensorIteratorBaseEENKUlvE_clEvENKUlvE2_clEvEUlN3c108BFloat16EE_St5arrayIPcLm2EEEEviT0_T1_,"a",@progbits
	.sectionflags	@""
	.align	4
.nv.constant0._ZN2at6native29vectorized_elementwise_kernelILi8EZZZNS0_68_GLOBAL__N__08176361_30_ActivationHardsigmoidKernel_cu_1520ed90_302218hardsigmoid_kernelERNS_18TensorIteratorBaseEENKUlvE_clEvENKUlvE2_clEvEUlN3c108BFloat16EE_St5arrayIPcLm2EEEEviT0_T1_:
	.zero		576


//--------------------- .nv.constant0._ZN2at6native18elementwise_kernelILi128ELi4EZNS0_15gpu_kernel_implIZZZNS0_68_GLOBAL__N__08176361_30_ActivationHardsigmoidKernel_cu_1520ed90_302218hardsigmoid_kernelERNS_18TensorIteratorBaseEENKUlvE_clEvENKUlvE1_clEvEUlN3c104HalfEE_EEvS5_RKT_EUliE_EEviT1_ --------------------------
	.section	.nv.constant0._ZN2at6native18elementwise_kernelILi128ELi4EZNS0_15gpu_kernel_implIZZZNS0_68_GLOBAL__N__08176361_30_ActivationHardsigmoidKernel_cu_1520ed90_302218hardsigmoid_kernelERNS_18TensorIteratorBaseEENKUlvE_clEvENKUlvE1_clEvEUlN3c104HalfEE_EEvS5_RKT_EUliE_EEviT1_,"a",@progbits
	.sectionflags	@""
	.align	4
.nv.constant0._ZN2at6native18elementwise_kernelILi128ELi4EZNS0_15gpu_kernel_implIZZZNS0_68_GLOBAL__N__08176361_30_ActivationHardsigmoidKernel_cu_1520ed90_302218hardsigmoid_kernelERNS_18TensorIteratorBaseEENKUlvE_clEvENKUlvE1_clEvEUlN3c104HalfEE_EEvS5_RKT_EUliE_EEviT1_:
	.zero		1096


//--------------------- .nv.constant0._ZN2at6native27unrolled_elementwise_kernelIZZZNS0_68_GLOBAL__N__08176361_30_ActivationHardsigmoidKernel_cu_1520ed90_302218hardsigmoid_kernelERNS_18TensorIteratorBaseEENKUlvE_clEvENKUlvE1_clEvEUlN3c104HalfEE_St5arrayIPcLm2EELi4E23TrivialOffsetCalculatorILi1EjESE_NS0_6memory12LoadWithCastILi1EEENSF_13StoreWithCastILi1EEEEEviT_T0_T2_T3_T4_T5_ --------------------------
	.section	.nv.constant0._ZN2at6native27unrolled_elementwise_kernelIZZZNS0_68_GLOBAL__N__08176361_30_ActivationHardsigmoidKernel_cu_1520ed90_302218hardsigmoid_kernelERNS_18TensorIteratorBaseEENKUlvE_clEvENKUlvE1_clEvEUlN3c104HalfEE_St5arrayIPcLm2EELi4E23TrivialOffsetCalculatorILi1EjESE_NS0_6memory12LoadWithCastILi1EEENSF_13StoreWithCastILi1EEEEEviT_T0_T2_T3_T4_T5_,"a",@progbits
	.sectionflags	@""
	.align	4
.nv.constant0._ZN2at6native27unrolled_elementwise_kernelIZZZNS0_68_GLOBAL__N__08176361_30_ActivationHardsigmoidKernel_cu_1520ed90_302218hardsigmoid_kernelERNS_18TensorIteratorBaseEENKUlvE_clEvENKUlvE1_clEvEUlN3c104HalfEE_St5arrayIPcLm2EELi4E23TrivialOffsetCalculatorILi1EjESE_NS0_6memory12LoadWithCastILi1EEENSF_13StoreWithCastILi1EEEEEviT_T0_T2_T3_T4_T5_:
	.zero		596


//--------------------- .nv.constant0._ZN2at6native18elementwise_kernelILi128ELi4EZNS0_22gpu_kernel_impl_nocastIZZZNS0_68_GLOBAL__N__08176361_30_ActivationHardsigmoidKernel_cu_1520ed90_302218hardsigmoid_kernelERNS_18TensorIteratorBaseEENKUlvE_clEvENKUlvE1_clEvEUlN3c104HalfEE_EEvS5_RKT_EUliE_EEviT1_ --------------------------
	.section	.nv.constant0._ZN2at6native18elementwise_kernelILi128ELi4EZNS0_22gpu_kernel_impl_nocastIZZZNS0_68_GLOBAL__N__08176361_30_ActivationHardsigmoidKernel_cu_1520ed90_302218hardsigmoid_kernelERNS_18TensorIteratorBaseEENKUlvE_clEvENKUlvE1_clEvEUlN3c104HalfEE_EEvS5_RKT_EUliE_EEviT1_,"a",@progbits
	.sectionflags	@""
	.align	4
.nv.constant0._ZN2at6native18elementwise_kernelILi128ELi4EZNS0_22gpu_kernel_impl_nocastIZZZNS0_68_GLOBAL__N__08176361_30_ActivationHardsigmoidKernel_cu_1520ed90_302218hardsigmoid_kernelERNS_18TensorIteratorBaseEENKUlvE_clEvENKUlvE1_clEvEUlN3c104HalfEE_EEvS5_RKT_EUliE_EEviT1_:
	.zero		1088


//--------------------- .nv.constant0._ZN2at6native27unrolled_elementwise_kernelIZZZNS0_68_GLOBAL__N__08176361_30_ActivationHardsigmoidKernel_cu_1520ed90_302218hardsigmoid_kernelERNS_18TensorIteratorBaseEENKUlvE_clEvENKUlvE1_clEvEUlN3c104HalfEE_St5arrayIPcLm2EELi4E23TrivialOffsetCalculatorILi1EjESE_NS0_6memory15LoadWithoutCastENSF_16StoreWithoutCastEEEviT_T0_T2_T3_T4_T5_ --------------------------
	.section	.nv.constant0._ZN2at6native27unrolled_elementwise_kernelIZZZNS0_68_GLOBAL__N__08176361_30_ActivationHardsigmoidKernel_cu_1520ed90_302218hardsigmoid_kernelERNS_18TensorIteratorBaseEENKUlvE_clEvENKUlvE1_clEvEUlN3c104HalfEE_St5arrayIPcLm2EELi4E23TrivialOffsetCalculatorILi1EjESE_NS0_6memory15LoadWithoutCastENSF_16StoreWithoutCastEEEviT_T0_T2_T3_T4_T5_,"a",@progbits
	.sectionflags	@""
	.align	4
.nv.constant0._ZN2at6native27unrolled_elementwise_kernelIZZZNS0_68_GLOBAL__N__08176361_30_ActivationHardsigmoidKernel_cu_1520ed90_302218hardsigmoid_kernelERNS_18TensorIteratorBaseEENKUlvE_clEvENKUlvE1_clEvEUlN3c104HalfEE_St5arrayIPcLm2EELi4E23TrivialOffsetCalculatorILi1EjESE_NS0_6memory15LoadWithoutCastENSF_16StoreWithoutCastEEEviT_T0_T2_T3_T4_T5_:
	.zero		580


//--------------------- .nv.constant0._ZN2at6native29vectorized_elementwise_kernelILi2EZZZNS0_68_GLOBAL__N__08176361_30_ActivationHardsigmoidKernel_cu_1520ed90_302218hardsigmoid_kernelERNS_18TensorIteratorBaseEENKUlvE_clEvENKUlvE1_clEvEUlN3c104HalfEE_St5arrayIPcLm2EEEEviT0_T1_ --------------------------
	.section	.nv.constant0._ZN2at6native29vectorized_elementwise_kernelILi2EZZZNS0_68_GLOBAL__N__08176361_30_ActivationHardsigmoidKernel_cu_1520ed90_302218hardsigmoid_kernelERNS_18TensorIteratorBaseEENKUlvE_clEvENKUlvE1_clEvEUlN3c104HalfEE_St5arrayIPcLm2EEEEviT0_T1_,"a",@progbits
	.sectionflags	@""
	.align	4
.nv.constant0._ZN2at6native29vectorized_elementwise_kernelILi2EZZZNS0_68_GLOBAL__N__08176361_30_ActivationHardsigmoidKernel_cu_1520ed90_302218hardsigmoid_kernelERNS_18TensorIteratorBaseEENKUlvE_clEvENKUlvE1_clEvEUlN3c104HalfEE_St5arrayIPcLm2EEEEviT0_T1_:
	.zero		576


//--------------------- .nv.constant0._ZN2at6native29vectorized_elementwise_kernelILi4EZZZNS0_68_GLOBAL__N__08176361_30_ActivationHardsigmoidKernel_cu_1520ed90_302218hardsigmoid_kernelERNS_18TensorIteratorBaseEENKUlvE_clEvENKUlvE1_clEvEUlN3c104HalfEE_St5arrayIPcLm2EEEEviT0_T1_ --------------------------
	.section	.nv.constant0._ZN2at6native29vectorized_elementwise_kernelILi4EZZZNS0_68_GLOBAL__N__08176361_30_ActivationHardsigmoidKernel_cu_1520ed90_302218hardsigmoid_kernelERNS_18TensorIteratorBaseEENKUlvE_clEvENKUlvE1_clEvEUlN3c104HalfEE_St5arrayIPcLm2EEEEviT0_T1_,"a",@progbits
	.sectionflags	@""
	.align	4
.nv.constant0._ZN2at6native29vectorized_elementwise_kernelILi4EZZZNS0_68_GLOBAL__N__08176361_30_ActivationHardsigmoidKernel_cu_1520ed90_302218hardsigmoid_kernelERNS_18TensorIteratorBaseEENKUlvE_clEvENKUlvE1_clEvEUlN3c104HalfEE_St5arrayIPcLm2EEEEviT0_T1_:
	.zero		576


//--------------------- .nv.constant0._ZN2at6native29vectorized_elementwise_kernelILi8EZZZNS0_68_GLOBAL__N__08176361_30_ActivationHardsigmoidKernel_cu_1520ed90_302218hardsigmoid_kernelERNS_18TensorIteratorBaseEENKUlvE_clEvENKUlvE1_clEvEUlN3c104HalfEE_St5arrayIPcLm2EEEEviT0_T1_ --------------------------
	.section	.nv.constant0._ZN2at6native29vectorized_elementwise_kernelILi8EZZZNS0_68_GLOBAL__N__08176361_30_ActivationHardsigmoidKernel_cu_1520ed90_302218hardsigmoid_kernelERNS_18TensorIteratorBaseEENKUlvE_clEvENKUlvE1_clEvEUlN3c104HalfEE_St5arrayIPcLm2EEEEviT0_T1_,"a",@progbits
	.sectionflags	@""
	.align	4
.nv.constant0._ZN2at6native29vectorized_elementwise_kernelILi8EZZZNS0_68_GLOBAL__N__08176361_30_ActivationHardsigmoidKernel_cu_1520ed90_302218hardsigmoid_kernelERNS_18TensorIteratorBaseEENKUlvE_clEvENKUlvE1_clEvEUlN3c104HalfEE_St5arrayIPcLm2EEEEviT0_T1_:
	.zero		576


//--------------------- .nv.constant0._ZN2at6native18elementwise_kernelILi128ELi4EZNS0_15gpu_kernel_implIZZZNS0_68_GLOBAL__N__08176361_30_ActivationHardsigmoidKernel_cu_1520ed90_302218hardsigmoid_kernelERNS_18TensorIteratorBaseEENKUlvE_clEvENKUlvE0_clEvEUlfE_EEvS5_RKT_EUliE_EEviT1_ --------------------------
	.section	.nv.constant0._ZN2at6native18elementwise_kernelILi128ELi4EZNS0_15gpu_kernel_implIZZZNS0_68_GLOBAL__N__08176361_30_ActivationHardsigmoidKernel_cu_1520ed90_302218hardsigmoid_kernelERNS_18TensorIteratorBaseEENKUlvE_clEvENKUlvE0_clEvEUlfE_EEvS5_RKT_EUliE_EEviT1_,"a",@progbits
	.sectionflags	@""
	.align	4
.nv.constant0._ZN2at6native18elementwise_kernelILi128ELi4EZNS0_15gpu_kernel_implIZZZNS0_68_GLOBAL__N__08176361_30_ActivationHardsigmoidKernel_cu_1520ed90_302218hardsigmoid_kernelERNS_18TensorIteratorBaseEENKUlvE_clEvENKUlvE0_clEvEUlfE_EEvS5_RKT_EUliE_EEviT1_:
	.zero		1096


//--------------------- .nv.constant0._ZN2at6native27unrolled_elementwise_kernelIZZZNS0_68_GLOBAL__N__08176361_30_ActivationHardsigmoidKernel_cu_1520ed90_302218hardsigmoid_kernelERNS_18TensorIteratorBaseEENKUlvE_clEvENKUlvE0_clEvEUlfE_St5arrayIPcLm2EELi4E23TrivialOffsetCalculatorILi1EjESC_NS0_6memory12LoadWithCastILi1EEENSD_13StoreWithCastILi1EEEEEviT_T0_T2_T3_T4_T5_ --------------------------
	.section	.nv.constant0._ZN2at6native27unrolled_elementwise_kernelIZZZNS0_68_GLOBAL__N__08176361_30_ActivationHardsigmoidKernel_cu_1520ed90_302218hardsigmoid_kernelERNS_18TensorIteratorBaseEENKUlvE_clEvENKUlvE0_clEvEUlfE_St5arrayIPcLm2EELi4E23TrivialOffsetCalculatorILi1EjESC_NS0_6memory12LoadWithCastILi1EEENSD_13StoreWithCastILi1EEEEEviT_T0_T2_T3_T4_T5_,"a",@progbits
	.sectionflags	@""
	.align	4
.nv.constant0._ZN2at6native27unrolled_elementwise_kernelIZZZNS0_68_GLOBAL__N__08176361_30_ActivationHardsigmoidKernel_cu_1520ed90_302218hardsigmoid_kernelERNS_18TensorIteratorBaseEENKUlvE_clEvENKUlvE0_clEvEUlfE_St5arrayIPcLm2EELi4E23TrivialOffsetCalculatorILi1EjESC_NS0_6memory12LoadWithCastILi1EEENSD_13StoreWithCastILi1EEEEEviT_T0_T2_T3_T4_T5_:
	.zero		596


//--------------------- .nv.constant0._ZN2at6native18elementwise_kernelILi128ELi2EZNS0_22gpu_kernel_impl_nocastIZZZNS0_68_GLOBAL__N__08176361_30_ActivationHardsigmoidKernel_cu_1520ed90_302218hardsigmoid_kernelERNS_18TensorIteratorBaseEENKUlvE_clEvENKUlvE0_clEvEUlfE_EEvS5_RKT_EUliE_EEviT1_ --------------------------
	.section	.nv.constant0._ZN2at6native18elementwise_kernelILi128ELi2EZNS0_22gpu_kernel_impl_nocastIZZZNS0_68_GLOBAL__N__08176361_30_ActivationHardsigmoidKernel_cu_1520ed90_302218hardsigmoid_kernelERNS_18TensorIteratorBaseEENKUlvE_clEvENKUlvE0_clEvEUlfE_EEvS5_RKT_EUliE_EEviT1_,"a",@progbits
	.sectionflags	@""
	.align	4
.nv.constant0._ZN2at6native18elementwise_kernelILi128ELi2EZNS0_22gpu_kernel_impl_nocastIZZZNS0_68_GLOBAL__N__08176361_30_ActivationHardsigmoidKernel_cu_1520ed90_302218hardsigmoid_kernelERNS_18TensorIteratorBaseEENKUlvE_clEvENKUlvE0_clEvEUlfE_EEvS5_RKT_EUliE_EEviT1_:
	.zero		1088


//--------------------- .nv.constant0._ZN2at6native27unrolled_elementwise_kernelIZZZNS0_68_GLOBAL__N__08176361_30_ActivationHardsigmoidKernel_cu_1520ed90_302218hardsigmoid_kernelERNS_18TensorIteratorBaseEENKUlvE_clEvENKUlvE0_clEvEUlfE_St5arrayIPcLm2EELi4E23TrivialOffsetCalculatorILi1EjESC_NS0_6memory15LoadWithoutCastENSD_16StoreWithoutCastEEEviT_T0_T2_T3_T4_T5_ --------------------------
	.section	.nv.constant0._ZN2at6native27unrolled_elementwise_kernelIZZZNS0_68_GLOBAL__N__08176361_30_ActivationHardsigmoidKernel_cu_1520ed90_302218hardsigmoid_kernelERNS_18TensorIteratorBaseEENKUlvE_clEvENKUlvE0_clEvEUlfE_St5arrayIPcLm2EELi4E23TrivialOffsetCalculatorILi1EjESC_NS0_6memory15LoadWithoutCastENSD_16StoreWithoutCastEEEviT_T0_T2_T3_T4_T5_,"a",@progbits
	.sectionflags	@""
	.align	4
.nv.constant0._ZN2at6native27unrolled_elementwise_kernelIZZZNS0_68_GLOBAL__N__08176361_30_ActivationHardsigmoidKernel_cu_1520ed90_302218hardsigmoid_kernelERNS_18TensorIteratorBaseEENKUlvE_clEvENKUlvE0_clEvEUlfE_St5arrayIPcLm2EELi4E23TrivialOffsetCalculatorILi1EjESC_NS0_6memory15LoadWithoutCastENSD_16StoreWithoutCastEEEviT_T0_T2_T3_T4_T5_:
	.zero		580


//--------------------- .nv.constant0._ZN2at6native29vectorized_elementwise_kernelILi2EZZZNS0_68_GLOBAL__N__08176361_30_ActivationHardsigmoidKernel_cu_1520ed90_302218hardsigmoid_kernelERNS_18TensorIteratorBaseEENKUlvE_clEvENKUlvE0_clEvEUlfE_St5arrayIPcLm2EEEEviT0_T1_ --------------------------
	.section	.nv.constant0._ZN2at6native29vectorized_elementwise_kernelILi2EZZZNS0_68_GLOBAL__N__08176361_30_ActivationHardsigmoidKernel_cu_1520ed90_302218hardsigmoid_kernelERNS_18TensorIteratorBaseEENKUlvE_clEvENKUlvE0_clEvEUlfE_St5arrayIPcLm2EEEEviT0_T1_,"a",@progbits
	.sectionflags	@""
	.align	4
.nv.constant0._ZN2at6native29vectorized_elementwise_kernelILi2EZZZNS0_68_GLOBAL__N__08176361_30_ActivationHardsigmoidKernel_cu_1520ed90_302218hardsigmoid_kernelERNS_18TensorIteratorBaseEENKUlvE_clEvENKUlvE0_clEvEUlfE_St5arrayIPcLm2EEEEviT0_T1_:
	.zero		576


//--------------------- .nv.constant0._ZN2at6native29vectorized_elementwise_kernelILi4EZZZNS0_68_GLOBAL__N__08176361_30_ActivationHardsigmoidKernel_cu_1520ed90_302218hardsigmoid_kernelERNS_18TensorIteratorBaseEENKUlvE_clEvENKUlvE0_clEvEUlfE_St5arrayIPcLm2EEEEviT0_T1_ --------------------------
	.section	.nv.constant0._ZN2at6native29vectorized_elementwise_kernelILi4EZZZNS0_68_GLOBAL__N__08176361_30_ActivationHardsigmoidKernel_cu_1520ed90_302218hardsigmoid_kernelERNS_18TensorIteratorBaseEENKUlvE_clEvENKUlvE0_clEvEUlfE_St5arrayIPcLm2EEEEviT0_T1_,"a",@progbits
	.sectionflags	@""
	.align	4
.nv.constant0._ZN2at6native29vectorized_elementwise_kernelILi4EZZZNS0_68_GLOBAL__N__08176361_30_ActivationHardsigmoidKernel_cu_1520ed90_302218hardsigmoid_kernelERNS_18TensorIteratorBaseEENKUlvE_clEvENKUlvE0_clEvEUlfE_St5arrayIPcLm2EEEEviT0_T1_:
	.zero		576


//--------------------- .nv.constant0._ZN2at6native29vectorized_elementwise_kernelILi8EZZZNS0_68_GLOBAL__N__08176361_30_ActivationHardsigmoidKernel_cu_1520ed90_302218hardsigmoid_kernelERNS_18TensorIteratorBaseEENKUlvE_clEvENKUlvE0_clEvEUlfE_St5arrayIPcLm2EEEEviT0_T1_ --------------------------
	.section	.nv.constant0._ZN2at6native29vectorized_elementwise_kernelILi8EZZZNS0_68_GLOBAL__N__08176361_30_ActivationHardsigmoidKernel_cu_1520ed90_302218hardsigmoid_kernelERNS_18TensorIteratorBaseEENKUlvE_clEvENKUlvE0_clEvEUlfE_St5arrayIPcLm2EEEEviT0_T1_,"a",@progbits
	.sectionflags	@""
	.align	4
.nv.constant0._ZN2at6native29vectorized_elementwise_kernelILi8EZZZNS0_68_GLOBAL__N__08176361_30_ActivationHardsigmoidKernel_cu_1520ed90_302218hardsigmoid_kernelERNS_18TensorIteratorBaseEENKUlvE_clEvENKUlvE0_clEvEUlfE_St5arrayIPcLm2EEEEviT0_T1_:
	.zero		576


//--------------------- .nv.constant0._ZN2at6native18elementwise_kernelILi128ELi4EZNS0_15gpu_kernel_implIZZZNS0_68_GLOBAL__N__08176361_30_ActivationHardsigmoidKernel_cu_1520ed90_302218hardsigmoid_kernelERNS_18TensorIteratorBaseEENKUlvE_clEvENKUlvE_clEvEUldE_EEvS5_RKT_EUliE_EEviT1_ --------------------------
	.section	.nv.constant0._ZN2at6native18elementwise_kernelILi128ELi4EZNS0_15gpu_kernel_implIZZZNS0_68_GLOBAL__N__08176361_30_ActivationHardsigmoidKernel_cu_1520ed90_302218hardsigmoid_kernelERNS_18TensorIteratorBaseEENKUlvE_clEvENKUlvE_clEvEUldE_EEvS5_RKT_EUliE_EEviT1_,"a",@progbits
	.sectionflags	@""
	.align	4
.nv.constant0._ZN2at6native18elementwise_kernelILi128ELi4EZNS0_15gpu_kernel_implIZZZNS0_68_GLOBAL__N__08176361_30_ActivationHardsigmoidKernel_cu_1520ed90_302218hardsigmoid_kernelERNS_18TensorIteratorBaseEENKUlvE_clEvENKUlvE_clEvEUldE_EEvS5_RKT_EUliE_EEviT1_:
	.zero		1112


//--------------------- .nv.constant0._ZN2at6native27unrolled_elementwise_kernelIZZZNS0_68_GLOBAL__N__08176361_30_ActivationHardsigmoidKernel_cu_1520ed90_302218hardsigmoid_kernelERNS_18TensorIteratorBaseEENKUlvE_clEvENKUlvE_clEvEUldE_St5arrayIPcLm2EELi4E23TrivialOffsetCalculatorILi1EjESC_NS0_6memory12LoadWithCastILi1EEENSD_13StoreWithCastILi1EEEEEviT_T0_T2_T3_T4_T5_ --------------------------
	.section	.nv.constant0._ZN2at6native27unrolled_elementwise_kernelIZZZNS0_68_GLOBAL__N__08176361_30_ActivationHardsigmoidKernel_cu_1520ed90_302218hardsigmoid_kernelERNS_18TensorIteratorBaseEENKUlvE_clEvENKUlvE_clEvEUldE_St5arrayIPcLm2EELi4E23TrivialOffsetCalculatorILi1EjESC_NS0_6memory12LoadWithCastILi1EEENSD_13StoreWithCastILi1EEEEEviT_T0_T2_T3_T4_T5_,"a",@progbits
	.sectionflags	@""
	.align	4
.nv.constant0._ZN2at6native27unrolled_elementwise_kernelIZZZNS0_68_GLOBAL__N__08176361_30_ActivationHardsigmoidKernel_cu_1520ed90_302218hardsigmoid_kernelERNS_18TensorIteratorBaseEENKUlvE_clEvENKUlvE_clEvEUldE_St5arrayIPcLm2EELi4E23TrivialOffsetCalculatorILi1EjESC_NS0_6memory12LoadWithCastILi1EEENSD_13StoreWithCastILi1EEEEEviT_T0_T2_T3_T4_T5_:
	.zero		612


//--------------------- .nv.constant0._ZN2at6native18elementwise_kernelILi128ELi2EZNS0_22gpu_kernel_impl_nocastIZZZNS0_68_GLOBAL__N__08176361_30_ActivationHardsigmoidKernel_cu_1520ed90_302218hardsigmoid_kernelERNS_18TensorIteratorBaseEENKUlvE_clEvENKUlvE_clEvEUldE_EEvS5_RKT_EUliE_EEviT1_ --------------------------
	.section	.nv.constant0._ZN2at6native18elementwise_kernelILi128ELi2EZNS0_22gpu_kernel_impl_nocastIZZZNS0_68_GLOBAL__N__08176361_30_ActivationHardsigmoidKernel_cu_1520ed90_302218hardsigmoid_kernelERNS_18TensorIteratorBaseEENKUlvE_clEvENKUlvE_clEvEUldE_EEvS5_RKT_EUliE_EEviT1_,"a",@progbits
	.sectionflags	@""
	.align	4
.nv.constant0._ZN2at6native18elementwise_kernelILi128ELi2EZNS0_22gpu_kernel_impl_nocastIZZZNS0_68_GLOBAL__N__08176361_30_ActivationHardsigmoidKernel_cu_1520ed90_302218hardsigmoid_kernelERNS_18TensorIteratorBaseEENKUlvE_clEvENKUlvE_clEvEUldE_EEvS5_RKT_EUliE_EEviT1_:
	.zero		1104


//--------------------- .nv.constant0._ZN2at6native27unrolled_elementwise_kernelIZZZNS0_68_GLOBAL__N__08176361_30_ActivationHardsigmoidKernel_cu_1520ed90_302218hardsigmoid_kernelERNS_18TensorIteratorBaseEENKUlvE_clEvENKUlvE_clEvEUldE_St5arrayIPcLm2EELi4E23TrivialOffsetCalculatorILi1EjESC_NS0_6memory15LoadWithoutCastENSD_16StoreWithoutCastEEEviT_T0_T2_T3_T4_T5_ --------------------------
	.section	.nv.constant0._ZN2at6native27unrolled_elementwise_kernelIZZZNS0_68_GLOBAL__N__08176361_30_ActivationHardsigmoidKernel_cu_1520ed90_302218hardsigmoid_kernelERNS_18TensorIteratorBaseEENKUlvE_clEvENKUlvE_clEvEUldE_St5arrayIPcLm2EELi4E23TrivialOffsetCalculatorILi1EjESC_NS0_6memory15LoadWithoutCastENSD_16StoreWithoutCastEEEviT_T0_T2_T3_T4_T5_,"a",@progbits
	.sectionflags	@""
	.align	4
.nv.constant0._ZN2at6native27unrolled_elementwise_kernelIZZZNS0_68_GLOBAL__N__08176361_30_ActivationHardsigmoidKernel_cu_1520ed90_302218hardsigmoid_kernelERNS_18TensorIteratorBaseEENKUlvE_clEvENKUlvE_clEvEUldE_St5arrayIPcLm2EELi4E23TrivialOffsetCalculatorILi1EjESC_NS0_6memory15LoadWithoutCastENSD_16StoreWithoutCastEEEviT_T0_T2_T3_T4_T5_:
	.zero		596


//--------------------- .nv.constant0._ZN2at6native29vectorized_elementwise_kernelILi2EZZZNS0_68_GLOBAL__N__08176361_30_ActivationHardsigmoidKernel_cu_1520ed90_302218hardsigmoid_kernelERNS_18TensorIteratorBaseEENKUlvE_clEvENKUlvE_clEvEUldE_St5arrayIPcLm2EEEEviT0_T1_ --------------------------
	.section	.nv.constant0._ZN2at6native29vectorized_elementwise_kernelILi2EZZZNS0_68_GLOBAL__N__08176361_30_ActivationHardsigmoidKernel_cu_1520ed90_302218hardsigmoid_kernelERNS_18TensorIteratorBaseEENKUlvE_clEvENKUlvE_clEvEUldE_St5arrayIPcLm2EEEEviT0_T1_,"a",@progbits
	.sectionflags	@""
	.align	4
.nv.constant0._ZN2at6native29vectorized_elementwise_kernelILi2EZZZNS0_68_GLOBAL__N__08176361_30_ActivationHardsigmoidKernel_cu_1520ed90_302218hardsigmoid_kernelERNS_18TensorIteratorBaseEENKUlvE_clEvENKUlvE_clEvEUldE_St5arrayIPcLm2EEEEviT0_T1_:
	.zero		592


//--------------------- .nv.constant0._ZN2at6native29vectorized_elementwise_kernelILi4EZZZNS0_68_GLOBAL__N__08176361_30_ActivationHardsigmoidKernel_cu_1520ed90_302218hardsigmoid_kernelERNS_18TensorIteratorBaseEENKUlvE_clEvENKUlvE_clEvEUldE_St5arrayIPcLm2EEEEviT0_T1_ --------------------------
	.section	.nv.constant0._ZN2at6native29vectorized_elementwise_kernelILi4EZZZNS0_68_GLOBAL__N__08176361_30_ActivationHardsigmoidKernel_cu_1520ed90_302218hardsigmoid_kernelERNS_18TensorIteratorBaseEENKUlvE_clEvENKUlvE_clEvEUldE_St5arrayIPcLm2EEEEviT0_T1_,"a",@progbits
	.sectionflags	@""
	.align	4
.nv.constant0._ZN2at6native29vectorized_elementwise_kernelILi4EZZZNS0_68_GLOBAL__N__08176361_30_ActivationHardsigmoidKernel_cu_1520ed90_302218hardsigmoid_kernelERNS_18TensorIteratorBaseEENKUlvE_clEvENKUlvE_clEvEUldE_St5arrayIPcLm2EEEEviT0_T1_:
	.zero		592


//--------------------- .nv.constant0._ZN2at6native29vectorized_elementwise_kernelILi8EZZZNS0_68_GLOBAL__N__08176361_30_ActivationHardsigmoidKernel_cu_1520ed90_302218hardsigmoid_kernelERNS_18TensorIteratorBaseEENKUlvE_clEvENKUlvE_clEvEUldE_St5arrayIPcLm2EEEEviT0_T1_ --------------------------
	.section	.nv.constant0._ZN2at6native29vectorized_elementwise_kernelILi8EZZZNS0_68_GLOBAL__N__08176361_30_ActivationHardsigmoidKernel_cu_1520ed90_302218hardsigmoid_kernelERNS_18TensorIteratorBaseEENKUlvE_clEvENKUlvE_clEvEUldE_St5arrayIPcLm2EEEEviT0_T1_,"a",@progbits
	.sectionflags	@""
	.align	4
.nv.constant0._ZN2at6native29vectorized_elementwise_kernelILi8EZZZNS0_68_GLOBAL__N__08176361_30_ActivationHardsigmoidKernel_cu_1520ed90_302218hardsigmoid_kernelERNS_18TensorIteratorBaseEENKUlvE_clEvENKUlvE_clEvEUldE_St5arrayIPcLm2EEEEviT0_T1_:
	.zero		592


//--------------------- SYMBOLS --------------------------

	.type		.nv.reservedSmem.offset0,@object
	.size		.nv.reservedSmem.offset0,0x4
	.type		__assertfail,@function
